def matmul_kernel(
    a_ptr,
    b_ptr,
    c_ptr,
    M,
    N,
    K,
    stride_am,
    stride_ak,
    stride_bk,
    stride_bn,
    stride_cm,
    stride_cn,
    BLOCK_M: tl.constexpr,
    BLOCK_N: tl.constexpr,
    BLOCK_K: tl.constexpr,
    GROUP_M: tl.constexpr,
):
    pid = tl.program_id(axis=0)
    num_pid_m = tl.cdiv(M, BLOCK_M)
    num_pid_n = tl.cdiv(N, BLOCK_N)
    num_pid_in_group = GROUP_M * num_pid_n
    group_id = pid // num_pid_in_group
    first_pid_m = group_id * GROUP_M
    group_size_m = min(num_pid_m - first_pid_m, GROUP_M)
    pid_m = first_pid_m + ((pid % num_pid_in_group) % group_size_m)
    pid_n = (pid % num_pid_in_group) // group_size_m

    offs_am = (pid_m * BLOCK_M + tl.arange(0, BLOCK_M)) % M
    offs_bn = (pid_n * BLOCK_N + tl.arange(0, BLOCK_N)) % N
    offs_k = tl.arange(0, BLOCK_K)
    a_ptrs = a_ptr + offs_am[:, None] * stride_am + offs_k[None, :] * stride_ak
    b_ptrs = b_ptr + offs_k[:, None] * stride_bk + offs_bn[None, :] * stride_bn

    acc = tl.zeros((BLOCK_M, BLOCK_N), dtype=tl.float32)
    for kk in range(0, tl.cdiv(K, BLOCK_K)):
        a = tl.load(a_ptrs, mask=offs_k[None, :] < K - kk * BLOCK_K, other=0.0)
        b = tl.load(b_ptrs, mask=offs_k[:, None] < K - kk * BLOCK_K, other=0.0)
        acc = tl.dot(a, b, acc)
        a_ptrs += BLOCK_K * stride_ak
        b_ptrs += BLOCK_K * stride_bk

    c = acc.to(c_ptr.dtype.element_ty)
    offs_cm = pid_m * BLOCK_M + tl.arange(0, BLOCK_M)
    offs_cn = pid_n * BLOCK_N + tl.arange(0, BLOCK_N)
    c_ptrs = c_ptr + offs_cm[:, None] * stride_cm + offs_cn[None, :] * stride_cn
    mask = (offs_cm[:, None] < M) & (offs_cn[None, :] < N)
    tl.store(c_ptrs, c, mask=mask)

# config = {"BLOCK_K": 64, "BLOCK_M": 256, "BLOCK_N": 128, "GROUP_M": 8, "arch": "sm_100", "dtype": "fp32", "num_ctas": 1, "num_stages": 7, "num_warps": 4}
# arch = sm_100


// ===== COMPILED SASS (sm_100a) =====

	.target	sm_100a

	.elftype	@"ET_EXEC"


//--------------------- .note.nv.tkinfo           --------------------------
	.section	.note.nv.tkinfo,"",@"SHT_NOTE"
	.sectionflags	@"SHF_NOTE_NV_TKINFO"
	.tkinfo
        /*0018*/ 	.word	0x00000081
        /*0030*/ 	.string	""
        /*0030*/ 	.string	"ptxas-blackwell"
        /*0030*/ 	.string	"Cuda compilation tools, release 12.9, V12.9.86"
        /*0030*/ 	.string	"Build cuda_12.9.r12.9/compiler.36037853_0"
        /*0030*/ 	.string	"-v  -suppress-debug-info  -lineinfo  -arch sm_100a "



//--------------------- .note.nv.cuver            --------------------------
	.section	.note.nv.cuver,"",@"SHT_NOTE"
	.sectionflags	@"SHF_NOTE_NV_CUVER"
        /*0018*/ 	.short	0x0001
        /*001a*/ 	.short	0x0064
        /*001c*/ 	.short	0x0001
        /*001e*/ 	.short	0x0000
        /*0020*/ 	.short	0x0001
        /*0022*/ 	.short	0x0000


//--------------------- .nv.info                  --------------------------
	.section	.nv.info,"",@"SHT_CUDA_INFO"
	.align	4


	//----- nvinfo : EIATTR_REGCOUNT
	.align		4
        /*0000*/ 	.byte	0x04, 0x2f
        /*0002*/ 	.short	(.L_4 - .L_3)
	.align		4
.L_3:
        /*0004*/ 	.word	index@(matmul_kernel)
        /*0008*/ 	.word	0x000000ff


	//----- nvinfo : EIATTR_FRAME_SIZE
	.align		4
.L_4:
        /*000c*/ 	.byte	0x04, 0x11
        /*000e*/ 	.short	(.L_6 - .L_5)
	.align		4
.L_5:
        /*0010*/ 	.word	index@($__internal_2_$__cuda_sm10x_tcgen05_guardrail_trap_unallocated_columns_being_dealloced)
        /*0014*/ 	.word	0x000008e0


	//----- nvinfo : EIATTR_FRAME_SIZE
	.align		4
.L_6:
        /*0018*/ 	.byte	0x04, 0x11
        /*001a*/ 	.short	(.L_8 - .L_7)
	.align		4
.L_7:
        /*001c*/ 	.word	index@($__internal_1_$__cuda_sm10x_tcgen05_guardrail_trap_phase_invalid_during_alloc)
        /*0020*/ 	.word	0x000008e0


	//----- nvinfo : EIATTR_FRAME_SIZE
	.align		4
.L_8:
        /*0024*/ 	.byte	0x04, 0x11
        /*0026*/ 	.short	(.L_10 - .L_9)
	.align		4
.L_9:
        /*0028*/ 	.word	index@($__internal_0_$__cuda_sm10x_tcgen05_guardrail_trap_col_being_dealloced_not_returned_by_alloc)
        /*002c*/ 	.word	0x000008e0


	//----- nvinfo : EIATTR_FRAME_SIZE
	.align		4
.L_10:
        /*0030*/ 	.byte	0x04, 0x11
        /*0032*/ 	.short	(.L_12 - .L_11)
	.align		4
.L_11:
        /*0034*/ 	.word	index@(matmul_kernel)
        /*0038*/ 	.word	0x000008e0


	//----- nvinfo : EIATTR_MIN_STACK_SIZE
	.align		4
.L_12:
        /*003c*/ 	.byte	0x04, 0x12
        /*003e*/ 	.short	(.L_14 - .L_13)
	.align		4
.L_13:
        /*0040*/ 	.word	index@(matmul_kernel)
        /*0044*/ 	.word	0x000008e0
.L_14:


//--------------------- .nv.info.matmul_kernel    --------------------------
	.section	.nv.info.matmul_kernel,"",@"SHT_CUDA_INFO"
	.sectionflags	@""
	.align	4


	//----- nvinfo : EIATTR_CUDA_API_VERSION
	.align		4
        /*0000*/ 	.byte	0x04, 0x37
        /*0002*/ 	.short	(.L_16 - .L_15)
.L_15:
        /*0004*/ 	.word	0x00000081


	//----- nvinfo : EIATTR_KPARAM_INFO
	.align		4
.L_16:
        /*0008*/ 	.byte	0x04, 0x17
        /*000a*/ 	.short	(.L_18 - .L_17)
.L_17:
        /*000c*/ 	.word	0x00000000
        /*0010*/ 	.short	0x000d
        /*0012*/ 	.short	0x0048
        /*0014*/ 	.byte	0x00, 0xf4, 0x21, 0x00


	//----- nvinfo : EIATTR_KPARAM_INFO
	.align		4
.L_18:
        /*0018*/ 	.byte	0x04, 0x17
        /*001a*/ 	.short	(.L_20 - .L_19)
.L_19:
        /*001c*/ 	.word	0x00000000
        /*0020*/ 	.short	0x000c
        /*0022*/ 	.short	0x0040
        /*0024*/ 	.byte	0x00, 0xf4, 0x21, 0x00


	//----- nvinfo : EIATTR_KPARAM_INFO
	.align		4
.L_20:
        /*0028*/ 	.byte	0x04, 0x17
        /*002a*/ 	.short	(.L_22 - .L_21)
.L_21:
        /*002c*/ 	.word	0x00000000
        /*0030*/ 	.short	0x000b
        /*0032*/ 	.short	0x0038
        /*0034*/ 	.byte	0x00, 0xf0, 0x11, 0x00


	//----- nvinfo : EIATTR_KPARAM_INFO
	.align		4
.L_22:
        /*0038*/ 	.byte	0x04, 0x17
        /*003a*/ 	.short	(.L_24 - .L_23)
.L_23:
        /*003c*/ 	.word	0x00000000
        /*0040*/ 	.short	0x000a
        /*0042*/ 	.short	0x0034
        /*0044*/ 	.byte	0x00, 0xf0, 0x11, 0x00


	//----- nvinfo : EIATTR_KPARAM_INFO
	.align		4
.L_24:
        /*0048*/ 	.byte	0x04, 0x17
        /*004a*/ 	.short	(.L_26 - .L_25)
.L_25:
        /*004c*/ 	.word	0x00000000
        /*0050*/ 	.short	0x0009
        /*0052*/ 	.short	0x0030
        /*0054*/ 	.byte	0x00, 0xf0, 0x11, 0x00


	//----- nvinfo : EIATTR_KPARAM_INFO
	.align		4
.L_26:
        /*0058*/ 	.byte	0x04, 0x17
        /*005a*/ 	.short	(.L_28 - .L_27)
.L_27:
        /*005c*/ 	.word	0x00000000
        /*0060*/ 	.short	0x0008
        /*0062*/ 	.short	0x002c
        /*0064*/ 	.byte	0x00, 0xf0, 0x11, 0x00


	//----- nvinfo : EIATTR_KPARAM_INFO
	.align		4
.L_28:
        /*0068*/ 	.byte	0x04, 0x17
        /*006a*/ 	.short	(.L_30 - .L_29)
.L_29:
        /*006c*/ 	.word	0x00000000
        /*0070*/ 	.short	0x0007
        /*0072*/ 	.short	0x0028
        /*0074*/ 	.byte	0x00, 0xf0, 0x11, 0x00


	//----- nvinfo : EIATTR_KPARAM_INFO
	.align		4
.L_30:
        /*0078*/ 	.byte	0x04, 0x17
        /*007a*/ 	.short	(.L_32 - .L_31)
.L_31:
        /*007c*/ 	.word	0x00000000
        /*0080*/ 	.short	0x0006
        /*0082*/ 	.short	0x0024
        /*0084*/ 	.byte	0x00, 0xf0, 0x11, 0x00


	//----- nvinfo : EIATTR_KPARAM_INFO
	.align		4
.L_32:
        /*0088*/ 	.byte	0x04, 0x17
        /*008a*/ 	.short	(.L_34 - .L_33)
.L_33:
        /*008c*/ 	.word	0x00000000
        /*0090*/ 	.short	0x0005
        /*0092*/ 	.short	0x0020
        /*0094*/ 	.byte	0x00, 0xf0, 0x11, 0x00


	//----- nvinfo : EIATTR_KPARAM_INFO
	.align		4
.L_34:
        /*0098*/ 	.byte	0x04, 0x17
        /*009a*/ 	.short	(.L_36 - .L_35)
.L_35:
        /*009c*/ 	.word	0x00000000
        /*00a0*/ 	.short	0x0004
        /*00a2*/ 	.short	0x001c
        /*00a4*/ 	.byte	0x00, 0xf0, 0x11, 0x00


	//----- nvinfo : EIATTR_KPARAM_INFO
	.align		4
.L_36:
        /*00a8*/ 	.byte	0x04, 0x17
        /*00aa*/ 	.short	(.L_38 - .L_37)
.L_37:
        /*00ac*/ 	.word	0x00000000
        /*00b0*/ 	.short	0x0003
        /*00b2*/ 	.short	0x0018
        /*00b4*/ 	.byte	0x00, 0xf0, 0x11, 0x00


	//----- nvinfo : EIATTR_KPARAM_INFO
	.align		4
.L_38:
        /*00b8*/ 	.byte	0x04, 0x17
        /*00ba*/ 	.short	(.L_40 - .L_39)
.L_39:
        /*00bc*/ 	.word	0x00000000
        /*00c0*/ 	.short	0x0002
        /*00c2*/ 	.short	0x0010
        /*00c4*/ 	.byte	0x00, 0xf4, 0x21, 0x00


	//----- nvinfo : EIATTR_KPARAM_INFO
	.align		4
.L_40:
        /*00c8*/ 	.byte	0x04, 0x17
        /*00ca*/ 	.short	(.L_42 - .L_41)
.L_41:
        /*00cc*/ 	.word	0x00000000
        /*00d0*/ 	.short	0x0001
        /*00d2*/ 	.short	0x0008
        /*00d4*/ 	.byte	0x00, 0xf4, 0x21, 0x00


	//----- nvinfo : EIATTR_KPARAM_INFO
	.align		4
.L_42:
        /*00d8*/ 	.byte	0x04, 0x17
        /*00da*/ 	.short	(.L_44 - .L_43)
.L_43:
        /*00dc*/ 	.word	0x00000000
        /*00e0*/ 	.short	0x0000
        /*00e2*/ 	.short	0x0000
        /*00e4*/ 	.byte	0x00, 0xf4, 0x21, 0x00


	//----- nvinfo : EIATTR_AT_ENTRY_FRAGMENTS
	.align		4
.L_44:
        /*00e8*/ 	.byte	0x04, 0x4f
        /*00ea*/ 	.short	(.L_46 - .L_45)


	//   ....[0]....
.L_45:
        /*00ec*/ 	.word	0x00000004


	//----- nvinfo : EIATTR_RESERVED_SMEM_USED
	.align		4
.L_46:
        /*00f0*/ 	.byte	0x01, 0x41
	.zero		2


	//----- nvinfo : EIATTR_SPARSE_MMA_MASK
	.align		4
        /*00f4*/ 	.byte	0x03, 0x50
        /*00f6*/ 	.short	0x0000


	//----- nvinfo : EIATTR_TCGEN05_1CTA_USED
	.align		4
        /*00f8*/ 	.byte	0x01, 0x51
	.zero		2


	//----- nvinfo : EIATTR_MAXREG_COUNT
	.align		4
        /*00fc*/ 	.byte	0x03, 0x1b
        /*00fe*/ 	.short	0x00ff


	//----- nvinfo : EIATTR_NUM_BARRIERS
	.align		4
        /*0100*/ 	.byte	0x02, 0x4c
        /*0102*/ 	.byte	0x01
	.zero		1


	//----- nvinfo : EIATTR_ANNOTATIONS
	.align		4
        /*0104*/ 	.byte	0x04, 0x55
        /*0106*/ 	.short	(.L_48 - .L_47)


	//   ....[0]....
.L_47:
        /*0108*/ 	.word	0x00000001
        /*010c*/ 	.byte	0xd0, 0x47, 0x00, 0x00, 0x01, 0x00, 0x00, 0x00, 0x00, 0x48, 0x00, 0x00, 0x01, 0x00, 0x00, 0x00
        /* <DEDUP_REMOVED lines=1272> */
        /*509c*/ 	.byte	0x90, 0x9d, 0x02, 0x00, 0x01, 0x00, 0x00, 0x00, 0xf0, 0x9e, 0x02, 0x00


	//----- nvinfo : EIATTR_INT_WARP_WIDE_INSTR_OFFSETS
	.align		4
.L_48:
        /*50a8*/ 	.byte	0x04, 0x31
        /*50aa*/ 	.short	(.L_50 - .L_49)


	//   ....[0]....
.L_49:
        /*50ac*/ 	.word	0x00004db0


	//   ....[1]....
        /*50b0*/ 	.word	0x00004de0


	//   ....[2]....
        /*50b4*/ 	.word	0x00004ed0


	//   ....[3]....
        /*50b8*/ 	.word	0x0002f4a0


	//   ....[4]....
        /*50bc*/ 	.word	0x0002f4f0


	//----- nvinfo : EIATTR_COOP_GROUP_MASK_REGIDS
	.align		4
.L_50:
        /*50c0*/ 	.byte	0x04, 0x29
        /*50c2*/ 	.short	(.L_52 - .L_51)


	//   ....[0]....
.L_51:
        /*50c4*/ 	.word	0xffffffff


	//   ....[1]....
        /*50c8*/ 	.word	0xffffffff


	//   ....[2]....
        /*50cc*/ 	.word	0xffffffff


	//   ....[3]....
        /*50d0*/ 	.word	0xffffffff


	//----- nvinfo : EIATTR_COOP_GROUP_INSTR_OFFSETS
	.align		4
.L_52:
        /*50d4*/ 	.byte	0x04, 0x28
        /*50d6*/ 	.short	(.L_54 - .L_53)


	//   ....[0]....
.L_53:
        /*50d8*/ 	.word	0x00000070


	//   ....[1]....
        /*50dc*/ 	.word	0x00000330


	//   ....[2]....
        /*50e0*/ 	.word	0x0002f330


	//   ....[3]....
        /*50e4*/ 	.word	0x0002f5a0


	//----- nvinfo : EIATTR_VRC_CTA_INIT_COUNT
	.align		4
.L_54:
        /*50e8*/ 	.byte	0x02, 0x4a
        /*50ea*/ 	.byte	0x80
	.zero		1


	//----- nvinfo : EIATTR_MBARRIER_INSTR_OFFSETS
	.align		4
        /*50ec*/ 	.byte	0x04, 0x39
        /*50ee*/ 	.short	(.L_56 - .L_55)


	//   ....[0]....
.L_55:
        /*50f0*/ 	.word	0x00004fa0
        /*50f4*/ 	.word	0x000000ff
        /*50f8*/ 	.word	0x00000000
        /*50fc*/ 	.short	0x0100
        /*50fe*/ 	.byte	0x04
	.zero		1


	//   ....[1]....
        /*5100*/ 	.word	0x00005090
        /*5104*/ 	.word	0x000000ff
        /*5108*/ 	.word	0x00098008
        /*510c*/ 	.short	0x0100
        /*510e*/ 	.byte	0x09
	.zero		1


	//   ....[2]....
        /*5110*/ 	.word	0x00020cf0
        /*5114*/ 	.word	0x000000ff
        /*5118*/ 	.word	0x00000000
        /*511c*/ 	.short	0x010a
        /*511e*/ 	.byte	0x04
	.zero		1


	//   ....[3]....
        /*5120*/ 	.word	0x00028ec0
        /*5124*/ 	.word	0x000000ff
        /*5128*/ 	.word	0x00000000
        /*512c*/ 	.short	0x010a
        /*512e*/ 	.byte	0x04
	.zero		1


	//   ....[4]....
        /*5130*/ 	.word	0x00028f80
        /*5134*/ 	.word	0x000000ff
        /*5138*/ 	.word	0x00098000
        /*513c*/ 	.short	0x0108
        /*513e*/ 	.byte	0x09
	.zero		1


	//   ....[5]....
        /*5140*/ 	.word	0x00029050
        /*5144*/ 	.word	0x000000ff
        /*5148*/ 	.word	0x00098008
        /*514c*/ 	.short	0x0108
        /*514e*/ 	.byte	0x09
	.zero		1


	//   ....[6]....
        /*5150*/ 	.word	0x0002f5c0
        /*5154*/ 	.word	0x000000ff
        /*5158*/ 	.word	0x00000000
        /*515c*/ 	.short	0x010a
        /*515e*/ 	.byte	0x04
	.zero		1


	//   ....[7]....
        /*5160*/ 	.word	0x0002f5f0
        /*5164*/ 	.word	0x000000ff
        /*5168*/ 	.word	0x00000000
        /*516c*/ 	.short	0x010a
        /*516e*/ 	.byte	0x04
	.zero		1


	//----- nvinfo : EIATTR_NUM_MBARRIERS
	.align		4
.L_56:
        /*5170*/ 	.byte	0x03, 0x38
        /*5172*/ 	.short	0x0002


	//----- nvinfo : EIATTR_EXIT_INSTR_OFFSETS
	.align		4
        /*5174*/ 	.byte	0x04, 0x1c
        /*5176*/ 	.short	(.L_58 - .L_57)


	//   ....[0]....
.L_57:
        /*5178*/ 	.word	0x0002f5b0


	//----- nvinfo : EIATTR_REQNTID
	.align		4
.L_58:
        /*517c*/ 	.byte	0x04, 0x10
        /*517e*/ 	.short	(.L_60 - .L_59)
.L_59:
        /*5180*/ 	.word	0x00000080
        /*5184*/ 	.word	0x00000001
        /*5188*/ 	.word	0x00000001


	//----- nvinfo : EIATTR_CRS_STACK_SIZE
	.align		4
.L_60:
        /*518c*/ 	.byte	0x04, 0x1e
        /*518e*/ 	.short	(.L_62 - .L_61)
.L_61:
        /*5190*/ 	.word	0x00000000


	//----- nvinfo : EIATTR_CBANK_PARAM_SIZE
	.align		4
.L_62:
        /*5194*/ 	.byte	0x03, 0x19
        /*5196*/ 	.short	0x0050


	//----- nvinfo : EIATTR_PARAM_CBANK
	.align		4
        /*5198*/ 	.byte	0x04, 0x0a
        /*519a*/ 	.short	(.L_64 - .L_63)
	.align		4
.L_63:
        /*519c*/ 	.word	index@(.nv.constant0.matmul_kernel)
        /*51a0*/ 	.short	0x0380
        /*51a2*/ 	.short	0x0050


	//----- nvinfo : EIATTR_SW_WAR
	.align		4
.L_64:
        /*51a4*/ 	.byte	0x04, 0x36
        /*51a6*/ 	.short	(.L_66 - .L_65)
.L_65:
        /*51a8*/ 	.word	0x00000008
.L_66:


//--------------------- .nv.compat                --------------------------
	.section	.nv.compat,"",@"SHT_CUDA_COMPAT_INFO"
	.align	4
        /*0000*/ 	.byte	0x02, 0x02, 0x02, 0x00, 0x02, 0x05, 0x05, 0x00, 0x02, 0x03, 0x00, 0x00, 0x02, 0x06, 0x01, 0x00


//--------------------- .nv.callgraph             --------------------------
	.section	.nv.callgraph,"",@"SHT_CUDA_CALLGRAPH"
	.align	4
	.sectionentsize	8
	.align		4
        /*0000*/ 	.word	0x00000000
	.align		4
        /*0004*/ 	.word	0xffffffff
	.align		4
        /*0008*/ 	.word	0x00000000
	.align		4
        /*000c*/ 	.word	0xfffffffe
	.align		4
        /*0010*/ 	.word	0x00000000
	.align		4
        /*0014*/ 	.word	0xfffffffd
	.align		4
        /*0018*/ 	.word	0x00000000
	.align		4
        /*001c*/ 	.word	0xfffffffc


//--------------------- .text.matmul_kernel       --------------------------
	.section	.text.matmul_kernel,"ax",@progbits
	.align	128
        .global         matmul_kernel
        .type           matmul_kernel,@function
        .size           matmul_kernel,(.L_x_21 - matmul_kernel)
        .other          matmul_kernel,@"STO_CUDA_ENTRY STV_DEFAULT"
matmul_kernel:
.text.matmul_kernel:
[----:B------:R-:W1:Y:S01]  /*0000*/  LDC R1, c[0x0][0x37c] ;  /* 0x0000df00ff017b82 */ /* 0x000e620000000800 */
[----:B------:R-:W2:Y:S01]  /*0010*/  S2R R0, SR_TID.X ;  /* 0x0000000000007919 */ /* 0x000ea20000002100 */
[----:B-1----:R-:W-:Y:S01]  /*0020*/  VIADD R1, R1, 0xfffff720 ;  /* 0xfffff72001017836 */ /* 0x002fe20000000000 */
[----:B--2---:R-:W-:-:S13]  /*0030*/  ISETP.GE.U32.AND P0, PT, R0, 0x20, PT ;  /* 0x000000200000780c */ /* 0x004fda0003f06070 */
[----:B------:R-:W-:Y:S02]  /*0040*/  VOTEU.ANY UP0, P0 ;  /* 0x0000000000ff7886 */ /* 0x000fe40000000100 */
[----:B------:R-:W-:Y:S05]  /*0050*/  BRA.U UP0, `(.L_x_0) ;  /* 0x0000000100b87547 */ /* 0x000fea000b800000 */
[----:B------:R-:W1:Y:S01]  /*0060*/  S2UR UR6, SR_CgaCtaId ;  /* 0x00000000000679c3 */ /* 0x000e620000008800 */
[----:B------:R-:W-:Y:S01]  /*0070*/  NOP ;  /* 0x0000000000007918 */ /* 0x000fe20000000000 */
[----:B------:R-:W-:Y:S02]  /*0080*/  UMOV UR4, 0x40 ;  /* 0x0000004000047882 */ /* 0x000fe40000000000 */
[----:B-1----:R-:W-:-:S09]  /*0090*/  ULEA UR4, UR6, UR4, 0x18 ;  /* 0x0000000406047291 */ /* 0x002fd2000f8ec0ff */
[----:B------:R-:W1:Y:S01]  /*00a0*/  LDS.U8 R0, [UR4] ;  /* 0x00000004ff007984 */ /* 0x000e620008000000 */
[----:B------:R-:W-:Y:S02]  /*00b0*/  UMOV UR4, 0x400 ;  /* 0x0000040000047882 */ /* 0x000fe40000000000 */
[----:B------:R-:W-:Y:S01]  /*00c0*/  ULEA UR4, UR6, UR4, 0x18 ;  /* 0x0000000406047291 */ /* 0x000fe2000f8ec0ff */
[----:B-1----:R-:W-:-:S13]  /*00d0*/  ISETP.NE.AND P0, PT, R0, RZ, PT ;  /* 0x000000ff0000720c */ /* 0x002fda0003f05270 */
[----:B------:R-:W-:Y:S05]  /*00e0*/  @P0 BRA `(.L_x_1) ;  /* 0x00000000007c0947 */ /* 0x000fea0003800000 */
[----:B------:R-:W-:-:S13]  /*00f0*/  ELECT P0, URZ, PT ;  /* 0x0000000000ff782f */ /* 0x000fda0003800000 */
[----:B------:R-:W-:Y:S05]  /*0100*/  @!P0 BRA `(.L_x_2) ;  /* 0x0000000000848947 */ /* 0x000fea0003800000 */
[----:B------:R-:W-:Y:S01]  /*0110*/  UMOV UR5, 0x10 ;  /* 0x0000001000057882 */ /* 0x000fe20000000000 */
[----:B------:R-:W-:Y:S02]  /*0120*/  IMAD.MOV.U32 R4, RZ, RZ, 0x1 ;  /* 0x00000001ff047424 */ /* 0x000fe400078e00ff */
[----:B------:R-:W-:Y:S02]  /*0130*/  IMAD.MOV.U32 R5, RZ, RZ, 0xffff ;  /* 0x0000ffffff057424 */ /* 0x000fe400078e00ff */
[----:B------:R-:W-:Y:S04]  /*0140*/  DEPBAR.LE SB1, 0x36 ;  /* 0x00009d800000791a */ /* 0x000fe80000000000 */
[----:B------:R-:W1:Y:S02]  /*0150*/  UTCATOMSWS.FIND_AND_SET.ALIGN UP1, UR5, UR5 ;  /* 0x00000005000575e3 */ /* 0x000e640008020800 */
[----:B-1----:R-:W-:-:S04]  /*0160*/  PLOP3.LUT P0, PT, PT, PT, UP1, 0x80, 0x8 ;  /* 0x000000000008781c */ /* 0x002fc80003f0f018 */
[----:B------:R-:W-:-:S04]  /*0170*/  SEL R0, RZ, 0xffffffff, !P0 ;  /* 0xffffffffff007807 */ /* 0x000fc80004000000 */
[----:B------:R-:W-:Y:S02]  /*0180*/  ISETP.NE.AND P0, PT, R0, RZ, PT ;  /* 0x000000ff0000720c */ /* 0x000fe40003f05270 */
[----:B------:R-:W-:-:S11]  /*0190*/  MOV R0, UR5 ;  /* 0x0000000500007c02 */ /* 0x000fd60008000f00 */
[----:B------:R-:W-:Y:S05]  /*01a0*/  @P0 BRA `(.L_x_3) ;  /* 0x0000000000240947 */ /* 0x000fea0003800000 */
.L_x_4:
[----:B------:R-:W-:Y:S05]  /*01b0*/  NANOSLEEP 0x64 ;  /* 0x000000640000795d */ /* 0x000fea0003800000 */
[----:B------:R-:W-:-:S05]  /*01c0*/  UMOV UR5, 0x10 ;  /* 0x0000001000057882 */ /* 0x000fca0000000000 */
[----:B------:R-:W-:Y:S04]  /*01d0*/  DEPBAR.LE SB1, 0x36 ;  /* 0x00009d800000791a */ /* 0x000fe80000000000 */
[----:B------:R-:W1:Y:S02]  /*01e0*/  UTCATOMSWS.FIND_AND_SET.ALIGN UP1, UR5, UR5 ;  /* 0x00000005000575e3 */ /* 0x000e640008020800 */
[----:B-1----:R-:W-:-:S04]  /*01f0*/  PLOP3.LUT P0, PT, PT, PT, UP1, 0x80, 0x8 ;  /* 0x000000000008781c */ /* 0x002fc80003f0f018 */
[----:B------:R-:W-:-:S04]  /*0200*/  SEL R0, RZ, 0xffffffff, !P0 ;  /* 0xffffffffff007807 */ /* 0x000fc80004000000 */
[----:B------:R-:W-:Y:S01]  /*0210*/  ISETP.NE.AND P0, PT, R0, RZ, PT ;  /* 0x000000ff0000720c */ /* 0x000fe20003f05270 */
[----:B------:R-:W-:-:S12]  /*0220*/  IMAD.U32 R0, RZ, RZ, UR5 ;  /* 0x00000005ff007e24 */ /* 0x000fd8000f8e00ff */
[----:B------:R-:W-:Y:S05]  /*0230*/  @!P0 BRA `(.L_x_4) ;  /* 0xfffffffc00dc8947 */ /* 0x000fea000383ffff */
.L_x_3:
[C---:B------:R-:W-:Y:S01]  /*0240*/  VIADD R3, R0.reuse, 0x10 ;  /* 0x0000001000037836 */ /* 0x040fe20000000000 */
[----:B------:R-:W-:Y:S01]  /*0250*/  UMOV UR5, 0x50 ;  /* 0x0000005000057882 */ /* 0x000fe20000000000 */
[----:B------:R-:W-:Y:S01]  /*0260*/  SHF.L.U32 R2, R5, R0, RZ ;  /* 0x0000000005027219 */ /* 0x000fe200000006ff */
[----:B------:R-:W-:Y:S01]  /*0270*/  ULEA UR5, UR6, UR5, 0x18 ;  /* 0x0000000506057291 */ /* 0x000fe2000f8ec0ff */
[----:B------:R-:W-:Y:S01]  /*0280*/  IMAD.SHL.U32 R0, R0, 0x20, RZ ;  /* 0x0000002000007824 */ /* 0x000fe200078e00ff */
[----:B------:R-:W-:-:S04]  /*0290*/  SHF.L.U32 R3, R4, R3, RZ ;  /* 0x0000000304037219 */ /* 0x000fc800000006ff */
[----:B------:R-:W-:-:S05]  /*02a0*/  LOP3.LUT R2, R3, R2, RZ, 0xfc, !PT ;  /* 0x0000000203027212 */ /* 0x000fca00078efcff */
[----:B------:R1:W-:Y:S04]  /*02b0*/  ATOMS.OR RZ, [UR5], R2 ;  /* 0x00000002ffff798c */ /* 0x0003e8000b000005 */
[----:B------:R1:W-:Y:S01]  /*02c0*/  STS [UR4], R0 ;  /* 0x00000000ff007988 */ /* 0x0003e20008000804 */
[----:B------:R-:W-:Y:S05]  /*02d0*/  BRA `(.L_x_2) ;  /* 0x0000000000107947 */ /* 0x000fea0003800000 */
.L_x_1:
[----:B------:R-:W-:Y:S02]  /*02e0*/  MOV R0, 0xffffffff ;  /* 0xffffffff00007802 */ /* 0x000fe40000000f00 */
[----:B------:R-:W-:-:S03]  /*02f0*/  MOV R2, 0x320 ;  /* 0x0000032000027802 */ /* 0x000fc60000000f00 */
[----:B------:R1:W-:Y:S04]  /*0300*/  STS [UR4], R0 ;  /* 0x00000000ff007988 */ /* 0x0003e80008000804 */
[----:B-1----:R-:W-:Y:S05]  /*0310*/  CALL.REL.NOINC `($__internal_1_$__cuda_sm10x_tcgen05_guardrail_trap_phase_invalid_during_alloc) ;  /* 0x000002f000cc7944 */ /* 0x002fea0003c00000 */
.L_x_2:
[----:B------:R-:W-:Y:S05]  /*0320*/  WARPSYNC.ALL ;  /* 0x0000000000007948 */ /* 0x000fea0003800000 */
[----:B------:R-:W-:Y:S01]  /*0330*/  NOP ;  /* 0x0000000000007918 */ /* 0x000fe20000000000 */
.L_x_0:
[----:B------:R-:W2:Y:S01]  /*0340*/  LDC.64 R4, c[0x0][0x398] ;  /* 0x0000e600ff047b82 */ /* 0x000ea20000000a00 */
[----:B------:R-:W3:Y:S01]  /*0350*/  S2R R7, SR_CTAID.X ;  /* 0x0000000000077919 */ /* 0x000ee20000002500 */
[----:B------:R-:W-:Y:S01]  /*0360*/  UMOV UR9, 0x400 ;  /* 0x0000040000097882 */ /* 0x000fe20000000000 */
[----:B------:R-:W4:Y:S01]  /*0370*/  LDCU UR4, c[0x0][0x3a4] ;  /* 0x00007480ff0477ac */ /* 0x000f220008000800 */
[----:B------:R-:W5:Y:S01]  /*0380*/  S2R R252, SR_TID.X ;  /* 0x0000000000fc7919 */ /* 0x000f620000002100 */
[----:B------:R-:W1:Y:S03]  /*0390*/  LDCU.128 UR12, c[0x0][0x380] ;  /* 0x00007000ff0c77ac */ /* 0x000e660008000c00 */
[----:B------:R-:W1:Y:S01]  /*03a0*/  S2UR UR8, SR_CgaCtaId ;  /* 0x00000000000879c3 */ /* 0x000e620000008800 */
[----:B------:R-:W1:Y:S01]  /*03b0*/  LDCU.64 UR6, c[0x0][0x3a8] ;  /* 0x00007500ff0677ac */ /* 0x000e620008000a00 */
[----:B------:R-:W1:Y:S06]  /*03c0*/  LDCU UR11, c[0x0][0x3b0] ;  /* 0x00007600ff0b77ac */ /* 0x000e6c0008000800 */
[----:B------:R-:W4:Y:S01]  /*03d0*/  LDC R133, c[0x0][0x3a0] ;  /* 0x0000e800ff857b82 */ /* 0x000f220000000800 */
[----:B------:R-:W1:Y:S02]  /*03e0*/  LDCU.64 UR28, c[0x0][0x358] ;  /* 0x00006b00ff1c77ac */ /* 0x000e640008000a00 */
[----:B-12---:R-:W-:-:S05]  /*03f0*/  VIADD R0, R5, 0x7f ;  /* 0x0000007f05007836 */ /* 0x006fca0000000000 */
[----:B------:R-:W-:Y:S01]  /*0400*/  SHF.R.S32.HI R3, RZ, 0x1f, R0 ;  /* 0x0000001fff037819 */ /* 0x000fe20000011400 */
[----:B------:R-:W-:-:S03]  /*0410*/  ULEA UR9, UR8, UR9, 0x18 ;  /* 0x0000000908097291 */ /* 0x000fc6000f8ec0ff */
[----:B------:R-:W-:Y:S01]  /*0420*/  LEA.HI R3, R3, R0, RZ, 0x7 ;  /* 0x0000000003037211 */ /* 0x000fe200078f38ff */
[----:B------:R-:W-:Y:S01]  /*0430*/  BAR.SYNC.DEFER_BLOCKING 0x0 ;  /* 0x0000000000007b1d */ /* 0x000fe20000010000 */
[----:B---3--:R-:W-:Y:S02]  /*0440*/  IABS R10, R7 ;  /* 0x00000007000a7213 */ /* 0x008fe40000000000 */
[----:B------:R-:W-:Y:S01]  /*0450*/  SHF.R.S32.HI R3, RZ, 0x7, R3 ;  /* 0x00000007ff037819 */ /* 0x000fe20000011403 */
[C---:B-----5:R-:W-:Y:S01]  /*0460*/  IMAD.SHL.U32 R109, R252.reuse, 0x4, RZ ;  /* 0x00000004fc6d7824 */ /* 0x060fe200078e00ff */
[----:B------:R-:W-:-:S03]  /*0470*/  LOP3.LUT R78, R252, 0x3f, RZ, 0xc0, !PT ;  /* 0x0000003ffc4e7812 */ /* 0x000fc600078ec0ff */
[----:B------:R-:W-:-:S05]  /*0480*/  IMAD.SHL.U32 R6, R3, 0x8, RZ ;  /* 0x0000000803067824 */ /* 0x000fca00078e00ff */
[-C--:B------:R-:W-:Y:S02]  /*0490*/  IABS R9, R6.reuse ;  /* 0x0000000600097213 */ /* 0x080fe40000000000 */
[----:B------:R-:W-:Y:S02]  /*04a0*/  IABS R12, R6 ;  /* 0x00000006000c7213 */ /* 0x000fe40000000000 */
[----:B------:R-:W1:Y:S01]  /*04b0*/  I2F.RP R0, R9 ;  /* 0x0000000900007306 */ /* 0x000e620000209400 */
[----:B------:R-:W2:Y:S07]  /*04c0*/  LDS R76, [UR9] ;  /* 0x00000009ff4c7984 */ /* 0x000eae0008000800 */
[----:B-1----:R-:W1:Y:S02]  /*04d0*/  MUFU.RCP R0, R0 ;  /* 0x0000000000007308 */ /* 0x002e640000001000 */
[----:B-1----:R-:W-:-:S02]  /*04e0*/  VIADD R2, R0, 0xffffffe ;  /* 0x0ffffffe00027836 */ /* 0x002fc40000000000 */
[----:B------:R-:W-:-:S04]  /*04f0*/  IMAD.MOV R0, RZ, RZ, -R12 ;  /* 0x000000ffff007224 */ /* 0x000fc800078e0a0c */
[----:B------:R1:W3:Y:S02]  /*0500*/  F2I.FTZ.U32.TRUNC.NTZ R3, R2 ;  /* 0x0000000200037305 */ /* 0x0002e4000021f000 */
[----:B-1----:R-:W-:Y:S01]  /*0510*/  IMAD.MOV.U32 R2, RZ, RZ, RZ ;  /* 0x000000ffff027224 */ /* 0x002fe200078e00ff */
[----:B--2---:R-:W-:Y:S02]  /*0520*/  R2UR UR10, R76 ;  /* 0x000000004c0a72ca */ /* 0x004fe400000e0000 */
[----:B---3--:R-:W-:-:S05]  /*0530*/  IADD3 R8, PT, PT, RZ, -R3, RZ ;  /* 0x80000003ff087210 */ /* 0x008fca0007ffe0ff */
[----:B------:R-:W-:Y:S02]  /*0540*/  IMAD R11, R8, R9, RZ ;  /* 0x00000009080b7224 */ /* 0x000fe400078e02ff */
[----:B------:R-:W-:Y:S02]  /*0550*/  IMAD.MOV.U32 R8, RZ, RZ, R10 ;  /* 0x000000ffff087224 */ /* 0x000fe400078e000a */
[----:B------:R-:W-:Y:S01]  /*0560*/  IMAD.HI.U32 R3, R3, R11, R2 ;  /* 0x0000000b03037227 */ /* 0x000fe200078e0002 */
[----:B------:R-:W-:-:S04]  /*0570*/  SHF.R.U32.HI R11, RZ, 0x6, R252 ;  /* 0x00000006ff0b7819 */ /* 0x000fc800000116fc */
[----:B------:R-:W-:Y:S01]  /*0580*/  SGXT.U32 R11, R11, 0x1 ;  /* 0x000000010b0b781a */ /* 0x000fe20000000000 */
[----:B------:R-:W-:-:S04]  /*0590*/  IMAD.HI.U32 R3, R3, R8, RZ ;  /* 0x0000000803037227 */ /* 0x000fc800078e00ff */
[----:B------:R-:W-:Y:S01]  /*05a0*/  IMAD R0, R3, R0, R8 ;  /* 0x0000000003007224 */ /* 0x000fe200078e0208 */
[----:B------:R-:W-:Y:S04]  /*05b0*/  BAR.SYNC.DEFER_BLOCKING 0x0 ;  /* 0x0000000000007b1d */ /* 0x000fe80000010000 */
[----:B------:R-:W-:-:S13]  /*05c0*/  ISETP.GT.U32.AND P1, PT, R9, R0, PT ;  /* 0x000000000900720c */ /* 0x000fda0003f24070 */
[-C--:B------:R-:W-:Y:S01]  /*05d0*/  @!P1 IADD3 R0, PT, PT, R0, -R9.reuse, RZ ;  /* 0x8000000900009210 */ /* 0x080fe20007ffe0ff */
[----:B------:R-:W-:Y:S01]  /*05e0*/  @!P1 VIADD R3, R3, 0x1 ;  /* 0x0000000103039836 */ /* 0x000fe20000000000 */
[----:B------:R-:W-:Y:S02]  /*05f0*/  ISETP.NE.AND P1, PT, R6, RZ, PT ;  /* 0x000000ff0600720c */ /* 0x000fe40003f25270 */
[----:B------:R-:W-:Y:S02]  /*0600*/  ISETP.GE.U32.AND P0, PT, R0, R9, PT ;  /* 0x000000090000720c */ /* 0x000fe40003f06070 */
[----:B------:R-:W-:-:S04]  /*0610*/  LOP3.LUT R0, R7, R6, RZ, 0x3c, !PT ;  /* 0x0000000607007212 */ /* 0x000fc800078e3cff */
[----:B------:R-:W-:Y:S02]  /*0620*/  ISETP.GE.AND P2, PT, R0, RZ, PT ;  /* 0x000000ff0000720c */ /* 0x000fe40003f46270 */
[----:B------:R-:W-:-:S05]  /*0630*/  IADD3 R0, PT, PT, R4, 0xff, RZ ;  /* 0x000000ff04007810 */ /* 0x000fca0007ffe0ff */
[----:B------:R-:W-:-:S04]  /*0640*/  @P0 VIADD R3, R3, 0x1 ;  /* 0x0000000103030836 */ /* 0x000fc80000000000 */
[----:B------:R-:W-:Y:S01]  /*0650*/  IMAD.MOV.U32 R2, RZ, RZ, R3 ;  /* 0x000000ffff027224 */ /* 0x000fe200078e0003 */
[----:B------:R-:W-:-:S03]  /*0660*/  SHF.R.S32.HI R3, RZ, 0x1f, R0 ;  /* 0x0000001fff037819 */ /* 0x000fc60000011400 */
[----:B------:R-:W-:Y:S01]  /*0670*/  @!P2 IMAD.MOV R2, RZ, RZ, -R2 ;  /* 0x000000ffff02a224 */ /* 0x000fe200078e0a02 */
[----:B------:R-:W-:Y:S02]  /*0680*/  @!P1 LOP3.LUT R2, RZ, R6, RZ, 0x33, !PT ;  /* 0x00000006ff029212 */ /* 0x000fe400078e33ff */
[----:B------:R-:W-:-:S03]  /*0690*/  LEA.HI R3, R3, R0, RZ, 0x8 ;  /* 0x0000000003037211 */ /* 0x000fc600078f40ff */
[C---:B------:R-:W-:Y:S01]  /*06a0*/  IMAD.SHL.U32 R12, R2.reuse, 0x8, RZ ;  /* 0x00000008020c7824 */ /* 0x040fe200078e00ff */
[----:B------:R-:W-:-:S04]  /*06b0*/  IADD3 R2, PT, PT, -R2, RZ, RZ ;  /* 0x000000ff02027210 */ /* 0x000fc80007ffe1ff */
[----:B------:R-:W-:Y:S01]  /*06c0*/  LEA.HI.SX32 R3, R3, -R12, 0x18 ;  /* 0x8000000c03037211 */ /* 0x000fe200078fc2ff */
[----:B------:R-:W-:Y:S02]  /*06d0*/  IMAD R15, R6, R2, R7 ;  /* 0x00000002060f7224 */ /* 0x000fe400078e0207 */
[----:B------:R-:W-:Y:S01]  /*06e0*/  IMAD.MOV.U32 R2, RZ, RZ, RZ ;  /* 0x000000ffff027224 */ /* 0x000fe200078e00ff */
[----:B------:R-:W-:Y:S02]  /*06f0*/  VIMNMX R14, PT, PT, R3, 0x8, PT ;  /* 0x00000008030e7848 */ /* 0x000fe40003fe0100 */
[----:B------:R-:W-:Y:S02]  /*0700*/  IABS R6, R15 ;  /* 0x0000000f00067213 */ /* 0x000fe40000000000 */
[----:B------:R-:W-:-:S04]  /*0710*/  IABS R9, R14 ;  /* 0x0000000e00097213 */ /* 0x000fc80000000000 */
[----:B------:R-:W1:Y:S08]  /*0720*/  I2F.RP R0, R9 ;  /* 0x0000000900007306 */ /* 0x000e700000209400 */
[----:B-1----:R-:W1:Y:S02]  /*0730*/  MUFU.RCP R0, R0 ;  /* 0x0000000000007308 */ /* 0x002e640000001000 */
[----:B-1----:R-:W-:Y:S01]  /*0740*/  VIADD R3, R0, 0xffffffe ;  /* 0x0ffffffe00037836 */ /* 0x002fe20000000000 */
[----:B------:R-:W-:-:S05]  /*0750*/  IABS R0, R5 ;  /* 0x0000000500007213 */ /* 0x000fca0000000000 */
[----:B------:R-:W1:Y:S08]  /*0760*/  I2F.RP R10, R0 ;  /* 0x00000000000a7306 */ /* 0x000e700000209400 */
[----:B------:R-:W2:Y:S08]  /*0770*/  F2I.FTZ.U32.TRUNC.NTZ R3, R3 ;  /* 0x0000000300037305 */ /* 0x000eb0000021f000 */
[----:B-1----:R-:W1:Y:S01]  /*0780*/  MUFU.RCP R10, R10 ;  /* 0x0000000a000a7308 */ /* 0x002e620000001000 */
[----:B--2---:R-:W-:-:S04]  /*0790*/  IMAD.MOV R8, RZ, RZ, -R3 ;  /* 0x000000ffff087224 */ /* 0x004fc800078e0a03 */
[----:B------:R-:W-:Y:S01]  /*07a0*/  IMAD R7, R8, R9, RZ ;  /* 0x0000000908077224 */ /* 0x000fe200078e02ff */
[----:B------:R-:W-:-:S03]  /*07b0*/  IABS R8, R14 ;  /* 0x0000000e00087213 */ /* 0x000fc60000000000 */
[----:B------:R-:W-:Y:S01]  /*07c0*/  IMAD.HI.U32 R2, R3, R7, R2 ;  /* 0x0000000703027227 */ /* 0x000fe200078e0002 */
[----:B------:R-:W-:-:S03]  /*07d0*/  IABS R3, R4 ;  /* 0x0000000400037213 */ /* 0x000fc60000000000 */
[----:B------:R-:W-:Y:S01]  /*07e0*/  IMAD.MOV.U32 R7, RZ, RZ, R6 ;  /* 0x000000ffff077224 */ /* 0x000fe200078e0006 */
[----:B------:R-:W-:Y:S01]  /*07f0*/  IADD3 R6, PT, PT, RZ, -R8, RZ ;  /* 0x80000008ff067210 */ /* 0x000fe20007ffe0ff */
[----:B-1----:R-:W-:Y:S02]  /*0800*/  VIADD R8, R10, 0xffffffe ;  /* 0x0ffffffe0a087836 */ /* 0x002fe40000000000 */
[----:B------:R-:W-:-:S04]  /*0810*/  IMAD.HI.U32 R2, R2, R7, RZ ;  /* 0x0000000702027227 */ /* 0x000fc800078e00ff */
[----:B------:R-:W-:Y:S02]  /*0820*/  IMAD R6, R2, R6, R7 ;  /* 0x0000000602067224 */ /* 0x000fe400078e0207 */
[----:B------:R-:W1:Y:S03]  /*0830*/  I2F.RP R7, R3 ;  /* 0x0000000300077306 */ /* 0x000e660000209400 */
[----:B------:R-:W-:-:S05]  /*0840*/  ISETP.GT.U32.AND P1, PT, R9, R6, PT ;  /* 0x000000060900720c */ /* 0x000fca0003f24070 */
[----:B-1----:R-:W1:Y:S08]  /*0850*/  MUFU.RCP R7, R7 ;  /* 0x0000000700077308 */ /* 0x002e700000001000 */
[----:B------:R-:W-:Y:S02]  /*0860*/  @!P1 IMAD.IADD R6, R6, 0x1, -R9 ;  /* 0x0000000106069824 */ /* 0x000fe400078e0a09 */
[----:B------:R-:W-:Y:S01]  /*0870*/  @!P1 VIADD R2, R2, 0x1 ;  /* 0x0000000102029836 */ /* 0x000fe20000000000 */
[----:B------:R-:W-:-:S02]  /*0880*/  ISETP.NE.AND P1, PT, R14, RZ, PT ;  /* 0x000000ff0e00720c */ /* 0x000fc40003f25270 */
[----:B------:R-:W-:Y:S02]  /*0890*/  ISETP.GE.U32.AND P0, PT, R6, R9, PT ;  /* 0x000000090600720c */ /* 0x000fe40003f06070 */
[----:B------:R-:W-:Y:S01]  /*08a0*/  LOP3.LUT R6, R15, R14, RZ, 0x3c, !PT ;  /* 0x0000000e0f067212 */ /* 0x000fe200078e3cff */
[----:B------:R2:W3:Y:S03]  /*08b0*/  F2I.FTZ.U32.TRUNC.NTZ R9, R8 ;  /* 0x0000000800097305 */ /* 0x0004e6000021f000 */
[----:B------:R-:W-:Y:S02]  /*08c0*/  ISETP.GE.AND P2, PT, R6, RZ, PT ;  /* 0x000000ff0600720c */ /* 0x000fe40003f46270 */
[----:B-1----:R-:W-:Y:S01]  /*08d0*/  IADD3 R7, PT, PT, R7, 0xffffffe, RZ ;  /* 0x0ffffffe07077810 */ /* 0x002fe20007ffe0ff */
[----:B--2---:R-:W-:-:S04]  /*08e0*/  IMAD.MOV.U32 R8, RZ, RZ, RZ ;  /* 0x000000ffff087224 */ /* 0x004fc800078e00ff */
[----:B------:R-:W-:Y:S01]  /*08f0*/  @P0 IADD3 R2, PT, PT, R2, 0x1, RZ ;  /* 0x0000000102020810 */ /* 0x000fe20007ffe0ff */
[----:B------:R-:W1:Y:S04]  /*0900*/  F2I.FTZ.U32.TRUNC.NTZ R7, R7 ;  /* 0x0000000700077305 */ /* 0x000e68000021f000 */
[----:B------:R-:W-:Y:S02]  /*0910*/  IMAD.MOV.U32 R199, RZ, RZ, R2 ;  /* 0x000000ffffc77224 */ /* 0x000fe400078e0002 */
[----:B---3--:R-:W-:Y:S02]  /*0920*/  IMAD.MOV R13, RZ, RZ, -R9 ;  /* 0x000000ffff0d7224 */ /* 0x008fe400078e0a09 */
[----:B------:R-:W-:Y:S01]  /*0930*/  @!P2 IMAD.MOV R199, RZ, RZ, -R199 ;  /* 0x000000ffffc7a224 */ /* 0x000fe200078e0ac7 */
[----:B------:R-:W-:-:S05]  /*0940*/  @!P1 LOP3.LUT R199, RZ, R14, RZ, 0x33, !PT ;  /* 0x0000000effc79212 */ /* 0x000fca00078e33ff */
[----:B------:R-:W-:Y:S02]  /*0950*/  IMAD.SHL.U32 R198, R199, 0x80, RZ ;  /* 0x00000080c7c67824 */ /* 0x000fe400078e00ff */
[----:B------:R-:W-:-:S03]  /*0960*/  IMAD.MOV R199, RZ, RZ, -R199 ;  /* 0x000000ffffc77224 */ /* 0x000fc600078e0ac7 */
[----:B------:R-:W-:Y:S01]  /*0970*/  LOP3.LUT R10, R198, R11, RZ, 0xfc, !PT ;  /* 0x0000000bc60a7212 */ /* 0x000fe200078efcff */
[----:B------:R-:W-:Y:S02]  /*0980*/  IMAD R11, R13, R0, RZ ;  /* 0x000000000d0b7224 */ /* 0x000fe400078e02ff */
[----:B------:R-:W-:Y:S01]  /*0990*/  IMAD R199, R14, R199, R15 ;  /* 0x000000c70ec77224 */ /* 0x000fe200078e020f */
[----:B------:R-:W-:Y:S01]  /*09a0*/  IABS R13, R10 ;  /* 0x0000000a000d7213 */ /* 0x000fe20000000000 */
[----:B------:R-:W-:Y:S01]  /*09b0*/  IMAD.HI.U32 R11, R9, R11, R8 ;  /* 0x0000000b090b7227 */ /* 0x000fe200078e0008 */
[----:B------:R-:W-:Y:S02]  /*09c0*/  LOP3.LUT R16, R10, 0x7e, RZ, 0xfc, !PT ;  /* 0x0000007e0a107812 */ /* 0x000fe400078efcff */
[----:B------:R-:W-:Y:S01]  /*09d0*/  SHF.R.U32.HI R9, RZ, 0x5, R252 ;  /* 0x00000005ff097819 */ /* 0x000fe200000116fc */
[----:B-1----:R-:W-:Y:S01]  /*09e0*/  IMAD.MOV R8, RZ, RZ, -R7 ;  /* 0x000000ffff087224 */ /* 0x002fe200078e0a07 */
[----:B------:R-:W-:Y:S01]  /*09f0*/  IABS R17, R16 ;  /* 0x0000001000117213 */ /* 0x000fe20000000000 */
[----:B------:R-:W-:Y:S01]  /*0a00*/  IMAD.HI.U32 R2, R11, R13, RZ ;  /* 0x0000000d0b027227 */ /* 0x000fe200078e00ff */
[----:B------:R-:W-:-:S02]  /*0a10*/  R2UR UR16, R9 ;  /* 0x00000000091072ca */ /* 0x000fc400000e0000 */
[----:B------:R-:W-:Y:S01]  /*0a20*/  LOP3.LUT R18, R10, 0x2, RZ, 0xfc, !PT ;  /* 0x000000020a127812 */ /* 0x000fe200078efcff */
[----:B------:R-:W-:Y:S01]  /*0a30*/  IMAD R9, R8, R3, RZ ;  /* 0x0000000308097224 */ /* 0x000fe200078e02ff */
[----:B------:R-:W-:Y:S01]  /*0a40*/  IADD3 R6, PT, PT, -R2, RZ, RZ ;  /* 0x000000ff02067210 */ /* 0x000fe20007ffe1ff */
[C---:B------:R-:W-:Y:S01]  /*0a50*/  IMAD.HI.U32 R2, R11.reuse, R17, RZ ;  /* 0x000000110b027227 */ /* 0x040fe200078e00ff */
[----:B------:R-:W-:Y:S02]  /*0a60*/  IABS R8, R18 ;  /* 0x0000001200087213 */ /* 0x000fe40000000000 */
[----:B------:R-:W-:Y:S01]  /*0a70*/  IADD3 R199, PT, PT, R12, R199, RZ ;  /* 0x000000c70cc77210 */ /* 0x000fe20007ffe0ff */
[----:B------:R-:W-:Y:S01]  /*0a80*/  IMAD.MOV R2, RZ, RZ, -R2 ;  /* 0x000000ffff027224 */ /* 0x000fe200078e0a02 */
[----:B------:R-:W-:Y:S01]  /*0a90*/  LOP3.LUT R19, R10, 0x6, RZ, 0xfc, !PT ;  /* 0x000000060a137812 */ /* 0x000fe200078efcff */
[----:B------:R-:W-:Y:S01]  /*0aa0*/  IMAD R13, R0, R6, R13 ;  /* 0x00000006000d7224 */ /* 0x000fe200078e020d */
[----:B------:R-:W-:Y:S01]  /*0ab0*/  ISETP.GE.AND P5, PT, R18, RZ, PT ;  /* 0x000000ff1200720c */ /* 0x000fe20003fa6270 */
[C---:B------:R-:W-:Y:S01]  /*0ac0*/  IMAD R17, R0.reuse, R2, R17 ;  /* 0x0000000200117224 */ /* 0x040fe200078e0211 */
[----:B------:R-:W-:Y:S01]  /*0ad0*/  IABS R15, R19 ;  /* 0x00000013000f7213 */ /* 0x000fe20000000000 */
[----:B------:R-:W-:Y:S01]  /*0ae0*/  IMAD.MOV.U32 R6, RZ, RZ, RZ ;  /* 0x000000ffff067224 */ /* 0x000fe200078e00ff */
[C---:B------:R-:W-:Y:S01]  /*0af0*/  ISETP.GT.U32.AND P0, PT, R0.reuse, R13, PT ;  /* 0x0000000d0000720c */ /* 0x040fe20003f04070 */
[----:B------:R-:W-:Y:S01]  /*0b00*/  IMAD.HI.U32 R2, R11, R8, RZ ;  /* 0x000000080b027227 */ /* 0x000fe200078e00ff */
[----:B------:R-:W-:Y:S01]  /*0b10*/  ISETP.GT.U32.AND P2, PT, R0, R17, PT ;  /* 0x000000110000720c */ /* 0x000fe20003f44070 */
[----:B------:R-:W-:Y:S01]  /*0b20*/  USHF.L.U32 UR5, UR16, 0x15, URZ ;  /* 0x0000001510057899 */ /* 0x000fe200080006ff */
[C---:B------:R-:W-:Y:S01]  /*0b30*/  LOP3.LUT R18, R10.reuse, 0x8, RZ, 0xfc, !PT ;  /* 0x000000080a127812 */ /* 0x040fe200078efcff */
[----:B------:R-:W-:Y:S01]  /*0b40*/  IMAD.HI.U32 R9, R7, R9, R6 ;  /* 0x0000000907097227 */ /* 0x000fe200078e0006 */
[----:B------:R-:W-:Y:S01]  /*0b50*/  LOP3.LUT R6, R10, 0x4, RZ, 0xfc, !PT ;  /* 0x000000040a067812 */ /* 0x000fe200078efcff */
[----:B------:R-:W-:Y:S01]  /*0b60*/  ULOP3.LUT UR5, UR5, 0x600000, URZ, 0xc0, !UPT ;  /* 0x0060000005057892 */ /* 0x000fe2000f8ec0ff */
[----:B------:R-:W-:Y:S01]  /*0b70*/  IABS R14, R18 ;  /* 0x00000012000e7213 */ /* 0x000fe20000000000 */
[----:B------:R-:W-:Y:S01]  /*0b80*/  IMAD.MOV R7, RZ, RZ, -R2 ;  /* 0x000000ffff077224 */ /* 0x000fe200078e0a02 */
[----:B------:R-:W-:-:S02]  /*0b90*/  IABS R12, R6 ;  /* 0x00000006000c7213 */ /* 0x000fc40000000000 */
[----:B------:R-:W-:Y:S01]  /*0ba0*/  ISETP.GE.AND P1, PT, R6, RZ, PT ;  /* 0x000000ff0600720c */ /* 0x000fe20003f26270 */
[--C-:B------:R-:W-:Y:S01]  /*0bb0*/  @!P0 IMAD.IADD R13, R13, 0x1, -R0.reuse ;  /* 0x000000010d0d8824 */ /* 0x100fe200078e0a00 */
[----:B------:R-:W-:Y:S01]  /*0bc0*/  LOP3.LUT R22, R10, 0xa, RZ, 0xfc, !PT ;  /* 0x0000000a0a167812 */ /* 0x000fe200078efcff */
[----:B------:R-:W-:Y:S01]  /*0bd0*/  @!P2 IMAD.IADD R17, R17, 0x1, -R0 ;  /* 0x000000011111a824 */ /* 0x000fe200078e0a00 */
[----:B------:R-:W-:Y:S01]  /*0be0*/  ISETP.GE.AND P4, PT, R16, RZ, PT ;  /* 0x000000ff1000720c */ /* 0x000fe20003f86270 */
[C---:B------:R-:W-:Y:S01]  /*0bf0*/  IMAD.HI.U32 R2, R11.reuse, R12, RZ ;  /* 0x0000000c0b027227 */ /* 0x040fe200078e00ff */
[C---:B------:R-:W-:Y:S02]  /*0c00*/  ISETP.GT.U32.AND P3, PT, R0.reuse, R13, PT ;  /* 0x0000000d0000720c */ /* 0x040fe40003f64070 */
[C---:B------:R-:W-:Y:S01]  /*0c10*/  ISETP.GT.U32.AND P6, PT, R0.reuse, R17, PT ;  /* 0x000000110000720c */ /* 0x040fe20003fc4070 */
[----:B------:R-:W-:Y:S01]  /*0c20*/  IMAD R8, R0, R7, R8 ;  /* 0x0000000700087224 */ /* 0x000fe200078e0208 */
[----:B------:R-:W-:Y:S01]  /*0c30*/  IADD3 R7, PT, PT, -R2, RZ, RZ ;  /* 0x000000ff02077210 */ /* 0x000fe20007ffe1ff */
[----:B------:R-:W-:Y:S01]  /*0c40*/  IMAD.HI.U32 R6, R11, R15, RZ ;  /* 0x0000000f0b067227 */ /* 0x000fe200078e00ff */
[----:B------:R-:W-:-:S02]  /*0c50*/  IABS R16, R22 ;  /* 0x0000001600107213 */ /* 0x000fc40000000000 */
[----:B------:R-:W-:Y:S01]  /*0c60*/  ISETP.GT.U32.AND P2, PT, R0, R8, PT ;  /* 0x000000080000720c */ /* 0x000fe20003f44070 */
[----:B------:R-:W-:Y:S01]  /*0c70*/  IMAD.MOV R6, RZ, RZ, -R6 ;  /* 0x000000ffff067224 */ /* 0x000fe200078e0a06 */
[----:B------:R-:W-:Y:S01]  /*0c80*/  ISETP.GE.AND P0, PT, R10, RZ, PT ;  /* 0x000000ff0a00720c */ /* 0x000fe20003f06270 */
[----:B------:R-:W-:Y:S01]  /*0c90*/  IMAD R12, R0, R7, R12 ;  /* 0x00000007000c7224 */ /* 0x000fe200078e020c */
[----:B------:R-:W-:Y:S01]  /*0ca0*/  LOP3.LUT R23, R10, 0xe, RZ, 0xfc, !PT ;  /* 0x0000000e0a177812 */ /* 0x000fe200078efcff */
[----:B------:R-:W-:Y:S01]  /*0cb0*/  IMAD R15, R0, R6, R15 ;  /* 0x00000006000f7224 */ /* 0x000fe200078e020f */
[----:B------:R-:W-:Y:S01]  /*0cc0*/  LOP3.LUT R24, R10, 0x10, RZ, 0xfc, !PT ;  /* 0x000000100a187812 */ /* 0x000fe200078efcff */
[----:B------:R-:W-:Y:S01]  /*0cd0*/  @!P3 IMAD.IADD R13, R13, 0x1, -R0 ;  /* 0x000000010d0db824 */ /* 0x000fe200078e0a00 */
[----:B------:R-:W-:Y:S01]  /*0ce0*/  ISETP.GT.U32.AND P3, PT, R0, R12, PT ;  /* 0x0000000c0000720c */ /* 0x000fe20003f64070 */
[----:B------:R-:W-:Y:S01]  /*0cf0*/  IMAD.HI.U32 R2, R11, R14, RZ ;  /* 0x0000000e0b027227 */ /* 0x000fe200078e00ff */
[----:B------:R-:W-:-:S02]  /*0d00*/  @!P6 IADD3 R17, PT, PT, R17, -R0, RZ ;  /* 0x800000001111e210 */ /* 0x000fc40007ffe0ff */
[----:B------:R-:W-:Y:S01]  /*0d10*/  ISETP.GT.U32.AND P6, PT, R0, R15, PT ;  /* 0x0000000f0000720c */ /* 0x000fe20003fc4070 */
[----:B------:R-:W-:Y:S01]  /*0d20*/  IMAD.MOV.U32 R7, RZ, RZ, R13 ;  /* 0x000000ffff077224 */ /* 0x000fe200078e000d */
[----:B------:R-:W-:Y:S01]  /*0d30*/  IABS R20, R23 ;  /* 0x0000001700147213 */ /* 0x000fe20000000000 */
[----:B------:R-:W-:Y:S01]  /*0d40*/  @!P2 IMAD.IADD R8, R8, 0x1, -R0 ;  /* 0x000000010808a824 */ /* 0x000fe200078e0a00 */
[----:B------:R-:W-:Y:S01]  /*0d50*/  ISETP.GE.AND P2, PT, R18, RZ, PT ;  /* 0x000000ff1200720c */ /* 0x000fe20003f46270 */
[----:B------:R-:W-:Y:S01]  /*0d60*/  IMAD.MOV R13, RZ, RZ, -R2 ;  /* 0x000000ffff0d7224 */ /* 0x000fe200078e0a02 */
[----:B------:R-:W-:Y:S01]  /*0d70*/  LOP3.LUT R18, R10, 0xc, RZ, 0xfc, !PT ;  /* 0x0000000c0a127812 */ /* 0x000fe200078efcff */
[----:B------:R-:W-:Y:S01]  /*0d80*/  IMAD.HI.U32 R2, R11, R16, RZ ;  /* 0x000000100b027227 */ /* 0x000fe200078e00ff */
[----:B------:R-:W-:Y:S02]  /*0d90*/  IABS R21, R24 ;  /* 0x0000001800157213 */ /* 0x000fe40000000000 */
[----:B------:R-:W-:Y:S01]  /*0da0*/  @!P3 IADD3 R12, PT, PT, R12, -R0, RZ ;  /* 0x800000000c0cb210 */ /* 0x000fe20007ffe0ff */
[----:B------:R-:W-:Y:S01]  /*0db0*/  IMAD.MOV.U32 R6, RZ, RZ, R17 ;  /* 0x000000ffff067224 */ /* 0x000fe200078e0011 */
[C---:B------:R-:W-:Y:S01]  /*0dc0*/  ISETP.GT.U32.AND P3, PT, R0.reuse, R8, PT ;  /* 0x000000080000720c */ /* 0x040fe20003f64070 */
[----:B------:R-:W-:Y:S01]  /*0dd0*/  @!P6 IMAD.IADD R15, R15, 0x1, -R0 ;  /* 0x000000010f0fe824 */ /* 0x000fe200078e0a00 */
[C---:B------:R-:W-:Y:S01]  /*0de0*/  ISETP.GT.U32.AND P6, PT, R0.reuse, R12, PT ;  /* 0x0000000c0000720c */ /* 0x040fe20003fc4070 */
[----:B------:R-:W-:Y:S01]  /*0df0*/  IMAD R14, R0, R13, R14 ;  /* 0x0000000d000e7224 */ /* 0x000fe200078e020e */
[----:B------:R-:W-:Y:S01]  /*0e00*/  IADD3 R17, PT, PT, -R2, RZ, RZ ;  /* 0x000000ff02117210 */ /* 0x000fe20007ffe1ff */
[----:B------:R-:W-:Y:S01]  /*0e10*/  @!P4 IMAD.MOV R6, RZ, RZ, -R6 ;  /* 0x000000ffff06c224 */ /* 0x000fe200078e0a06 */
[----:B------:R-:W-:Y:S01]  /*0e20*/  IABS R2, R18 ;  /* 0x0000001200027213 */ /* 0x000fe20000000000 */
[----:B------:R-:W-:Y:S01]  /*0e30*/  @!P0 IMAD.MOV R7, RZ, RZ, -R7 ;  /* 0x000000ffff078224 */ /* 0x000fe200078e0a07 */
[C---:B------:R-:W-:Y:S01]  /*0e40*/  ISETP.GT.U32.AND P4, PT, R0.reuse, R15, PT ;  /* 0x0000000f0000720c */ /* 0x040fe20003f84070 */
[----:B------:R-:W-:Y:S01]  /*0e50*/  IMAD R17, R0, R17, R16 ;  /* 0x0000001100117224 */ /* 0x000fe200078e0210 */
[----:B------:R-:W-:Y:S01]  /*0e60*/  ISETP.GE.AND P0, PT, R19, RZ, PT ;  /* 0x000000ff1300720c */ /* 0x000fe20003f06270 */
[----:B------:R-:W-:Y:S01]  /*0e70*/  IMAD.MOV.U32 R16, RZ, RZ, R2 ;  /* 0x000000ffff107224 */ /* 0x000fe200078e0002 */
[----:B------:R-:W-:Y:S01]  /*0e80*/  LOP3.LUT R25, R10, 0x12, RZ, 0xfc, !PT ;  /* 0x000000120a197812 */ /* 0x000fe200078efcff */
[--C-:B------:R-:W-:Y:S01]  /*0e90*/  @!P3 IMAD.IADD R8, R8, 0x1, -R0.reuse ;  /* 0x000000010808b824 */ /* 0x100fe200078e0a00 */
[----:B------:R-:W-:Y:S01]  /*0ea0*/  ISETP.GT.U32.AND P3, PT, R0, R14, PT ;  /* 0x0000000e0000720c */ /* 0x000fe20003f64070 */
[----:B------:R-:W-:Y:S01]  /*0eb0*/  @!P6 IMAD.IADD R12, R12, 0x1, -R0 ;  /* 0x000000010c0ce824 */ /* 0x000fe200078e0a00 */
[----:B------:R-:W-:Y:S01]  /*0ec0*/  ISETP.GT.U32.AND P6, PT, R0, R17, PT ;  /* 0x000000110000720c */ /* 0x000fe20003fc4070 */
[----:B------:R-:W-:Y:S01]  /*0ed0*/  IMAD.HI.U32 R2, R11, R16, RZ ;  /* 0x000000100b027227 */ /* 0x000fe200078e00ff */
[----:B------:R-:W-:-:S02]  /*0ee0*/  LOP3.LUT R26, R10, 0x14, RZ, 0xfc, !PT ;  /* 0x000000140a1a7812 */ /* 0x000fc400078efcff */
[----:B------:R-:W-:Y:S01]  /*0ef0*/  @!P1 IADD3 R12, PT, PT, -R12, RZ, RZ ;  /* 0x000000ff0c0c9210 */ /* 0x000fe20007ffe1ff */
[----:B------:R-:W-:Y:S01]  /*0f00*/  IMAD.HI.U32 R13, R11, R20, RZ ;  /* 0x000000140b0d7227 */ /* 0x000fe200078e00ff */
[-C--:B------:R-:W-:Y:S02]  /*0f10*/  @!P4 IADD3 R15, PT, PT, R15, -R0.reuse, RZ ;  /* 0x800000000f0fc210 */ /* 0x080fe40007ffe0ff */
[C---:B------:R-:W-:Y:S01]  /*0f20*/  LOP3.LUT R27, R10.reuse, 0x16, RZ, 0xfc, !PT ;  /* 0x000000160a1b7812 */ /* 0x040fe200078efcff */
[----:B------:R-:W-:Y:S01]  /*0f30*/  IMAD.MOV R19, RZ, RZ, -R2 ;  /* 0x000000ffff137224 */ /* 0x000fe200078e0a02 */
[----:B------:R-:W-:Y:S01]  /*0f40*/  LOP3.LUT R28, R10, 0x18, RZ, 0xfc, !PT ;  /* 0x000000180a1c7812 */ /* 0x000fe200078efcff */
[----:B------:R-:W-:Y:S01]  /*0f50*/  @!P3 IMAD.IADD R14, R14, 0x1, -R0 ;  /* 0x000000010e0eb824 */ /* 0x000fe200078e0a00 */
[----:B------:R-:W-:Y:S01]  /*0f60*/  ISETP.GE.AND P3, PT, R18, RZ, PT ;  /* 0x000000ff1200720c */ /* 0x000fe20003f66270 */
[----:B------:R-:W-:Y:S01]  /*0f70*/  IMAD.MOV R13, RZ, RZ, -R13 ;  /* 0x000000ffff0d7224 */ /* 0x000fe200078e0a0d */
[----:B------:R-:W-:Y:S01]  /*0f80*/  @!P6 IADD3 R17, PT, PT, R17, -R0, RZ ;  /* 0x800000001111e210 */ /* 0x000fe20007ffe0ff */
[----:B------:R-:W-:Y:S01]  /*0f90*/  IMAD.HI.U32 R18, R11, R21, RZ ;  /* 0x000000150b127227 */ /* 0x000fe200078e00ff */
[----:B------:R-:W-:-:S02]  /*0fa0*/  ISETP.GE.AND P4, PT, R22, RZ, PT ;  /* 0x000000ff1600720c */ /* 0x000fc40003f86270 */
[C---:B------:R-:W-:Y:S01]  /*0fb0*/  ISETP.GT.U32.AND P6, PT, R0.reuse, R17, PT ;  /* 0x000000110000720c */ /* 0x040fe20003fc4070 */
[C---:B------:R-:W-:Y:S01]  /*0fc0*/  IMAD R16, R0.reuse, R19, R16 ;  /* 0x0000001300107224 */ /* 0x040fe200078e0210 */
[----:B------:R-:W-:Y:S01]  /*0fd0*/  IABS R22, R28 ;  /* 0x0000001c00167213 */ /* 0x000fe20000000000 */
[C---:B------:R-:W-:Y:S01]  /*0fe0*/  IMAD R19, R0.reuse, R13, R20 ;  /* 0x0000000d00137224 */ /* 0x040fe200078e0214 */
[----:B------:R-:W-:Y:S01]  /*0ff0*/  IABS R20, R26 ;  /* 0x0000001a00147213 */ /* 0x000fe20000000000 */
[----:B------:R-:W-:Y:S01]  /*1000*/  IMAD.MOV R18, RZ, RZ, -R18 ;  /* 0x000000ffff127224 */ /* 0x000fe200078e0a12 */
[----:B------:R-:W-:Y:S01]  /*1010*/  ISETP.GT.U32.AND P1, PT, R0, R16, PT ;  /* 0x000000100000720c */ /* 0x000fe20003f24070 */
[----:B------:R-:W-:Y:S01]  /*1020*/  IMAD.MOV.U32 R13, RZ, RZ, R15 ;  /* 0x000000ffff0d7224 */ /* 0x000fe200078e000f */
[----:B------:R-:W-:Y:S01]  /*1030*/  LOP3.LUT R29, R10, 0x1a, RZ, 0xfc, !PT ;  /* 0x0000001a0a1d7812 */ /* 0x000fe200078efcff */
[C---:B------:R-:W-:Y:S01]  /*1040*/  IMAD R18, R0.reuse, R18, R21 ;  /* 0x0000001200127224 */ /* 0x040fe200078e0215 */
[----:B------:R-:W-:Y:S01]  /*1050*/  IABS R21, R25 ;  /* 0x0000001900157213 */ /* 0x000fe20000000000 */
[----:B------:R-:W-:Y:S01]  /*1060*/  @!P0 IMAD.MOV R13, RZ, RZ, -R13 ;  /* 0x000000ffff0d8224 */ /* 0x000fe200078e0a0d */
[C---:B------:R-:W-:Y:S01]  /*1070*/  ISETP.GT.U32.AND P0, PT, R0.reuse, R19, PT ;  /* 0x000000130000720c */ /* 0x040fe20003f04070 */
[----:B------:R-:W-:Y:S01]  /*1080*/  @!P6 IMAD.IADD R17, R17, 0x1, -R0 ;  /* 0x000000011111e824 */ /* 0x000fe200078e0a00 */
[----:B------:R-:W-:Y:S01]  /*1090*/  ISETP.GT.U32.AND P6, PT, R0, R18, PT ;  /* 0x000000120000720c */ /* 0x000fe20003fc4070 */
[----:B------:R-:W-:Y:S01]  /*10a0*/  IMAD.HI.U32 R2, R11, R21, RZ ;  /* 0x000000150b027227 */ /* 0x000fe200078e00ff */
[----:B------:R-:W-:-:S02]  /*10b0*/  LOP3.LUT R30, R10, 0x22, RZ, 0xfc, !PT ;  /* 0x000000220a1e7812 */ /* 0x000fc400078efcff */
[----:B------:R-:W-:Y:S01]  /*10c0*/  LOP3.LUT R34, R10, 0x26, RZ, 0xfc, !PT ;  /* 0x000000260a227812 */ /* 0x000fe200078efcff */
[----:B------:R-:W-:Y:S01]  /*10d0*/  IMAD.MOV R15, RZ, RZ, -R2 ;  /* 0x000000ffff0f7224 */ /* 0x000fe200078e0a02 */
[----:B------:R-:W-:Y:S01]  /*10e0*/  @!P1 IADD3 R16, PT, PT, R16, -R0, RZ ;  /* 0x8000000010109210 */ /* 0x000fe20007ffe0ff */
[----:B------:R-:W-:Y:S01]  /*10f0*/  @!P5 IMAD.MOV R8, RZ, RZ, -R8 ;  /* 0x000000ffff08d224 */ /* 0x000fe200078e0a08 */
[----:B------:R-:W-:Y:S01]  /*1100*/  ISETP.GT.U32.AND P5, PT, R0, R14, PT ;  /* 0x0000000e0000720c */ /* 0x000fe20003fa4070 */
[----:B------:R-:W-:Y:S01]  /*1110*/  IMAD.HI.U32 R2, R11, R20, RZ ;  /* 0x000000140b027227 */ /* 0x000fe200078e00ff */
[----:B------:R-:W-:Y:S02]  /*1120*/  ISETP.GE.AND P1, PT, R24, RZ, PT ;  /* 0x000000ff1800720c */ /* 0x000fe40003f26270 */
[----:B------:R-:W-:Y:S01]  /*1130*/  IABS R24, R29 ;  /* 0x0000001d00187213 */ /* 0x000fe20000000000 */
[--C-:B------:R-:W-:Y:S01]  /*1140*/  @!P0 IMAD.IADD R19, R19, 0x1, -R0.reuse ;  /* 0x0000000113138824 */ /* 0x100fe200078e0a00 */
[----:B------:R-:W-:Y:S01]  /*1150*/  ISETP.GT.U32.AND P0, PT, R0, R16, PT ;  /* 0x000000100000720c */ /* 0x000fe20003f04070 */
[----:B------:R-:W-:Y:S01]  /*1160*/  @!P6 IMAD.IADD R18, R18, 0x1, -R0 ;  /* 0x000000011212e824 */ /* 0x000fe200078e0a00 */
[----:B------:R-:W-:Y:S01]  /*1170*/  LOP3.LUT R35, R10, 0x28, RZ, 0xfc, !PT ;  /* 0x000000280a237812 */ /* 0x000fe200078efcff */
[C---:B------:R-:W-:Y:S01]  /*1180*/  IMAD R21, R0.reuse, R15, R21 ;  /* 0x0000000f00157224 */ /* 0x040fe200078e0215 */
[----:B------:R-:W-:Y:S01]  /*1190*/  ISETP.GT.U32.AND P6, PT, R0, R19, PT ;  /* 0x000000130000720c */ /* 0x000fe20003fc4070 */
[----:B------:R-:W-:Y:S01]  /*11a0*/  IMAD.MOV R15, RZ, RZ, -R2 ;  /* 0x000000ffff0f7224 */ /* 0x000fe200078e0a02 */
[----:B------:R-:W-:Y:S01]  /*11b0*/  IABS R32, R34 ;  /* 0x0000002200207213 */ /* 0x000fe20000000000 */
[----:B------:R-:W-:Y:S01]  /*11c0*/  @!P5 IMAD.IADD R14, R14, 0x1, -R0 ;  /* 0x000000010e0ed824 */ /* 0x000fe200078e0a00 */
[----:B------:R-:W-:Y:S01]  /*11d0*/  ISETP.GE.AND P5, PT, R23, RZ, PT ;  /* 0x000000ff1700720c */ /* 0x000fe20003fa6270 */
[----:B------:R-:W-:Y:S01]  /*11e0*/  IMAD R20, R0, R15, R20 ;  /* 0x0000000f00147224 */ /* 0x000fe200078e0214 */
[----:B------:R-:W-:-:S02]  /*11f0*/  IABS R23, R27 ;  /* 0x0000001b00177213 */ /* 0x000fc40000000000 */
[----:B------:R-:W-:Y:S01]  /*1200*/  @!P2 IADD3 R14, PT, PT, -R14, RZ, RZ ;  /* 0x000000ff0e0ea210 */ /* 0x000fe20007ffe1ff */
[--C-:B------:R-:W-:Y:S01]  /*1210*/  @!P0 IMAD.IADD R16, R16, 0x1, -R0.reuse ;  /* 0x0000000110108824 */ /* 0x100fe200078e0a00 */
[C---:B------:R-:W-:Y:S01]  /*1220*/  ISETP.GT.U32.AND P2, PT, R0.reuse, R18, PT ;  /* 0x000000120000720c */ /* 0x040fe20003f44070 */
[----:B------:R-:W-:Y:S01]  /*1230*/  IMAD.HI.U32 R2, R11, R23, RZ ;  /* 0x000000170b027227 */ /* 0x000fe200078e00ff */
[----:B------:R-:W-:Y:S02]  /*1240*/  ISETP.GT.U32.AND P0, PT, R0, R21, PT ;  /* 0x000000150000720c */ /* 0x000fe40003f04070 */
[----:B------:R-:W-:Y:S01]  /*1250*/  @!P3 IADD3 R16, PT, PT, -R16, RZ, RZ ;  /* 0x000000ff1010b210 */ /* 0x000fe20007ffe1ff */
[----:B------:R-:W-:Y:S01]  /*1260*/  @!P6 IMAD.IADD R19, R19, 0x1, -R0 ;  /* 0x000000011313e824 */ /* 0x000fe200078e0a00 */
[----:B------:R-:W-:Y:S01]  /*1270*/  ISETP.GT.U32.AND P6, PT, R0, R20, PT ;  /* 0x000000140000720c */ /* 0x000fe20003fc4070 */
[----:B------:R-:W-:Y:S01]  /*1280*/  IMAD.MOV R15, RZ, RZ, -R2 ;  /* 0x000000ffff0f7224 */ /* 0x000fe200078e0a02 */
[----:B------:R-:W-:Y:S01]  /*1290*/  IABS R33, R35 ;  /* 0x0000002300217213 */ /* 0x000fe20000000000 */
[----:B------:R-:W-:Y:S01]  /*12a0*/  IMAD.HI.U32 R2, R11, R22, RZ ;  /* 0x000000160b027227 */ /* 0x000fe200078e00ff */
[----:B------:R-:W-:-:S02]  /*12b0*/  LOP3.LUT R36, R10, 0x2c, RZ, 0xfc, !PT ;  /* 0x0000002c0a247812 */ /* 0x000fc400078efcff */
[----:B------:R-:W-:Y:S01]  /*12c0*/  LOP3.LUT R37, R10, 0x2e, RZ, 0xfc, !PT ;  /* 0x0000002e0a257812 */ /* 0x000fe200078efcff */
[----:B------:R-:W-:Y:S01]  /*12d0*/  IMAD R23, R0, R15, R23 ;  /* 0x0000000f00177224 */ /* 0x000fe200078e0217 */
[----:B------:R-:W-:Y:S01]  /*12e0*/  @!P2 IADD3 R18, PT, PT, R18, -R0, RZ ;  /* 0x800000001212a210 */ /* 0x000fe20007ffe0ff */
[--C-:B------:R-:W-:Y:S01]  /*12f0*/  @!P0 IMAD.IADD R21, R21, 0x1, -R0.reuse ;  /* 0x0000000115158824 */ /* 0x100fe200078e0a00 */
[----:B------:R-:W-:Y:S01]  /*1300*/  ISETP.GE.AND P2, PT, R25, RZ, PT ;  /* 0x000000ff1900720c */ /* 0x000fe20003f46270 */
[----:B------:R-:W-:Y:S01]  /*1310*/  IMAD.MOV.U32 R15, RZ, RZ, R17 ;  /* 0x000000ffff0f7224 */ /* 0x000fe200078e0011 */
[----:B------:R-:W-:Y:S01]  /*1320*/  IADD3 R25, PT, PT, -R2, RZ, RZ ;  /* 0x000000ff02197210 */ /* 0x000fe20007ffe1ff */
[----:B------:R-:W-:Y:S01]  /*1330*/  @!P6 IMAD.IADD R20, R20, 0x1, -R0 ;  /* 0x000000011414e824 */ /* 0x000fe200078e0a00 */
[----:B------:R-:W-:Y:S01]  /*1340*/  ISETP.GE.AND P0, PT, R26, RZ, PT ;  /* 0x000000ff1a00720c */ /* 0x000fe20003f06270 */
[----:B------:R-:W-:Y:S01]  /*1350*/  IMAD.HI.U32 R2, R11, R24, RZ ;  /* 0x000000180b027227 */ /* 0x000fe200078e00ff */
[----:B------:R-:W-:-:S02]  /*1360*/  LOP3.LUT R26, R10, 0x1c, RZ, 0xfc, !PT ;  /* 0x0000001c0a1a7812 */ /* 0x000fc400078efcff */
[C---:B------:R-:W-:Y:S01]  /*1370*/  ISETP.GT.U32.AND P6, PT, R0.reuse, R20, PT ;  /* 0x000000140000720c */ /* 0x040fe20003fc4070 */
[C---:B------:R-:W-:Y:S01]  /*1380*/  IMAD R22, R0.reuse, R25, R22 ;  /* 0x0000001900167224 */ /* 0x040fe200078e0216 */
[C---:B------:R-:W-:Y:S01]  /*1390*/  ISETP.GT.U32.AND P3, PT, R0.reuse, R23, PT ;  /* 0x000000170000720c */ /* 0x040fe20003f64070 */
[----:B------:R-:W-:Y:S01]  /*13a0*/  @!P4 IMAD.MOV R15, RZ, RZ, -R15 ;  /* 0x000000ffff0fc224 */ /* 0x000fe200078e0a0f */
[----:B------:R-:W-:Y:S01]  /*13b0*/  ISETP.GT.U32.AND P4, PT, R0, R21, PT ;  /* 0x000000150000720c */ /* 0x000fe20003f84070 */
[----:B------:R-:W-:Y:S01]  /*13c0*/  IMAD.MOV.U32 R17, RZ, RZ, R19 ;  /* 0x000000ffff117224 */ /* 0x000fe200078e0013 */
[----:B------:R-:W-:Y:S01]  /*13d0*/  IADD3 R25, PT, PT, -R2, RZ, RZ ;  /* 0x000000ff02197210 */ /* 0x000fe20007ffe1ff */
[----:B------:R-:W-:Y:S01]  /*13e0*/  @!P1 IMAD.MOV R18, RZ, RZ, -R18 ;  /* 0x000000ffff129224 */ /* 0x000fe200078e0a12 */
[----:B------:R-:W-:Y:S01]  /*13f0*/  IABS R2, R26 ;  /* 0x0000001a00027213 */ /* 0x000fe20000000000 */
[----:B------:R-:W-:Y:S01]  /*1400*/  @!P5 IMAD.MOV R17, RZ, RZ, -R17 ;  /* 0x000000ffff11d224 */ /* 0x000fe200078e0a11 */
[----:B------:R-:W-:Y:S01]  /*1410*/  ISETP.GE.AND P5, PT, R27, RZ, PT ;  /* 0x000000ff1b00720c */ /* 0x000fe20003fa6270 */
[----:B------:R-:W-:Y:S01]  /*1420*/  IMAD R25, R0, R25, R24 ;  /* 0x0000001900197224 */ /* 0x000fe200078e0218 */
[----:B------:R-:W-:Y:S01]  /*1430*/  MOV R24, R2 ;  /* 0x0000000200187202 */ /* 0x000fe20000000f00 */
[--C-:B------:R-:W-:Y:S01]  /*1440*/  @!P6 IMAD.IADD R20, R20, 0x1, -R0.reuse ;  /* 0x000000011414e824 */ /* 0x100fe200078e0a00 */
[----:B------:R-:W-:Y:S01]  /*1450*/  ISETP.GT.U32.AND P6, PT, R0, R22, PT ;  /* 0x000000160000720c */ /* 0x000fe20003fc4070 */
[--C-:B------:R-:W-:Y:S01]  /*1460*/  @!P3 IMAD.IADD R23, R23, 0x1, -R0.reuse ;  /* 0x000000011717b824 */ /* 0x100fe200078e0a00 */
[----:B------:R-:W-:Y:S01]  /*1470*/  ISETP.GE.AND P1, PT, R28, RZ, PT ;  /* 0x000000ff1c00720c */ /* 0x000fe20003f26270 */
[----:B------:R-:W-:Y:S01]  /*1480*/  @!P4 IMAD.IADD R21, R21, 0x1, -R0 ;  /* 0x000000011515c824 */ /* 0x000fe200078e0a00 */
[----:B------:R-:W-:Y:S01]  /*1490*/  LOP3.LUT R28, R10, 0x20, RZ, 0xfc, !PT ;  /* 0x000000200a1c7812 */ /* 0x000fe200078efcff */
[----:B------:R-:W-:Y:S01]  /*14a0*/  IMAD.HI.U32 R2, R11, R24, RZ ;  /* 0x000000180b027227 */ /* 0x000fe200078e00ff */
[----:B------:R-:W-:-:S02]  /*14b0*/  ISETP.GT.U32.AND P3, PT, R0, R23, PT ;  /* 0x000000170000720c */ /* 0x000fc40003f64070 */
[----:B------:R-:W-:Y:S01]  /*14c0*/  ISETP.GE.AND P4, PT, R29, RZ, PT ;  /* 0x000000ff1d00720c */ /* 0x000fe20003f86270 */
[----:B------:R-:W-:Y:S01]  /*14d0*/  @!P0 IMAD.MOV R20, RZ, RZ, -R20 ;  /* 0x000000ffff148224 */ /* 0x000fe200078e0a14 */
[----:B------:R-:W-:Y:S01]  /*14e0*/  ISETP.GT.U32.AND P0, PT, R0, R25, PT ;  /* 0x000000190000720c */ /* 0x000fe20003f04070 */
[----:B------:R-:W-:Y:S01]  /*14f0*/  IMAD.MOV.U32 R19, RZ, RZ, R21 ;  /* 0x000000ffff137224 */ /* 0x000fe200078e0015 */
[----:B------:R-:W-:Y:S01]  /*1500*/  IADD3 R21, PT, PT, -R2, RZ, RZ ;  /* 0x000000ff02157210 */ /* 0x000fe20007ffe1ff */
[----:B------:R-:W-:Y:S01]  /*1510*/  @!P6 IMAD.IADD R22, R22, 0x1, -R0 ;  /* 0x000000011616e824 */ /* 0x000fe200078e0a00 */
[----:B------:R-:W-:Y:S01]  /*1520*/  IABS R29, R30 ;  /* 0x0000001e001d7213 */ /* 0x000fe20000000000 */
[----:B------:R-:W-:Y:S01]  /*1530*/  @!P2 IMAD.MOV R19, RZ, RZ, -R19 ;  /* 0x000000ffff13a224 */ /* 0x000fe200078e0a13 */
[----:B------:R-:W-:Y:S01]  /*1540*/  ISETP.GE.AND P2, PT, R26, RZ, PT ;  /* 0x000000ff1a00720c */ /* 0x000fe20003f46270 */
[C---:B------:R-:W-:Y:S01]  /*1550*/  IMAD R24, R0.reuse, R21, R24 ;  /* 0x0000001500187224 */ /* 0x040fe200078e0218 */
[----:B------:R-:W-:Y:S01]  /*1560*/  ISETP.GT.U32.AND P6, PT, R0, R22, PT ;  /* 0x000000160000720c */ /* 0x000fe20003fc4070 */
[----:B------:R-:W-:Y:S01]  /*1570*/  @!P3 IMAD.IADD R23, R23, 0x1, -R0 ;  /* 0x000000011717b824 */ /* 0x000fe200078e0a00 */
[----:B------:R-:W-:-:S02]  /*1580*/  LOP3.LUT R26, R10, 0x1e, RZ, 0xfc, !PT ;  /* 0x0000001e0a1a7812 */ /* 0x000fc400078efcff */
[----:B------:R-:W-:Y:S01]  /*1590*/  LOP3.LUT R38, R10, 0x30, RZ, 0xfc, !PT ;  /* 0x000000300a267812 */ /* 0x000fe200078efcff */
[----:B------:R-:W-:Y:S01]  /*15a0*/  @!P0 IMAD.IADD R25, R25, 0x1, -R0 ;  /* 0x0000000119198824 */ /* 0x000fe200078e0a00 */
[----:B------:R-:W-:Y:S01]  /*15b0*/  IABS R27, R26 ;  /* 0x0000001a001b7213 */ /* 0x000fe20000000000 */
[----:B------:R-:W-:Y:S01]  /*15c0*/  IMAD.MOV.U32 R21, RZ, RZ, R23 ;  /* 0x000000ffff157224 */ /* 0x000fe200078e0017 */
[----:B------:R-:W-:Y:S02]  /*15d0*/  ISETP.GE.AND P3, PT, R26, RZ, PT ;  /* 0x000000ff1a00720c */ /* 0x000fe40003f66270 */
[----:B------:R-:W-:Y:S01]  /*15e0*/  ISETP.GT.U32.AND P0, PT, R0, R25, PT ;  /* 0x000000190000720c */ /* 0x000fe20003f04070 */
[C---:B------:R-:W-:Y:S01]  /*15f0*/  IMAD.HI.U32 R2, R11.reuse, R27, RZ ;  /* 0x0000001b0b027227 */ /* 0x040fe200078e00ff */
[----:B------:R-:W-:Y:S02]  /*1600*/  IABS R26, R28 ;  /* 0x0000001c001a7213 */ /* 0x000fe40000000000 */
[----:B------:R-:W-:Y:S01]  /*1610*/  @!P6 IADD3 R22, PT, PT, R22, -R0, RZ ;  /* 0x800000001616e210 */ /* 0x000fe20007ffe0ff */
[----:B------:R-:W-:Y:S01]  /*1620*/  IMAD.MOV R2, RZ, RZ, -R2 ;  /* 0x000000ffff027224 */ /* 0x000fe200078e0a02 */
[----:B------:R-:W-:Y:S01]  /*1630*/  ISETP.GT.U32.AND P6, PT, R0, R24, PT ;  /* 0x000000180000720c */ /* 0x000fe20003fc4070 */
[----:B------:R-:W-:Y:S01]  /*1640*/  IMAD.HI.U32 R23, R11, R26, RZ ;  /* 0x0000001a0b177227 */ /* 0x000fe200078e00ff */
[----:B------:R-:W-:-:S02]  /*1650*/  @!P1 IADD3 R22, PT, PT, -R22, RZ, RZ ;  /* 0x000000ff16169210 */ /* 0x000fc40007ffe1ff */
[----:B------:R-:W-:Y:S01]  /*1660*/  ISETP.GE.AND P1, PT, R30, RZ, PT ;  /* 0x000000ff1e00720c */ /* 0x000fe20003f26270 */
[----:B------:R-:W-:Y:S01]  /*1670*/  IMAD R27, R0, R2, R27 ;  /* 0x00000002001b7224 */ /* 0x000fe200078e021b */
[C---:B------:R-:W-:Y:S01]  /*1680*/  LOP3.LUT R39, R10.reuse, 0x32, RZ, 0xfc, !PT ;  /* 0x000000320a277812 */ /* 0x040fe200078efcff */
[----:B------:R-:W-:Y:S01]  /*1690*/  IMAD.MOV R23, RZ, RZ, -R23 ;  /* 0x000000ffff177224 */ /* 0x000fe200078e0a17 */
[C---:B------:R-:W-:Y:S01]  /*16a0*/  LOP3.LUT R41, R10.reuse, 0x34, RZ, 0xfc, !PT ;  /* 0x000000340a297812 */ /* 0x040fe200078efcff */
[----:B------:R-:W-:Y:S01]  /*16b0*/  IMAD.HI.U32 R2, R11, R29, RZ ;  /* 0x0000001d0b027227 */ /* 0x000fe200078e00ff */
[C---:B------:R-:W-:Y:S02]  /*16c0*/  LOP3.LUT R42, R10.reuse, 0x36, RZ, 0xfc, !PT ;  /* 0x000000360a2a7812 */ /* 0x040fe400078efcff */
[----:B------:R-:W-:Y:S01]  /*16d0*/  LOP3.LUT R43, R10, 0x3a, RZ, 0xfc, !PT ;  /* 0x0000003a0a2b7812 */ /* 0x000fe200078efcff */
[--C-:B------:R-:W-:Y:S01]  /*16e0*/  @!P6 IMAD.IADD R24, R24, 0x1, -R0.reuse ;  /* 0x000000011818e824 */ /* 0x100fe200078e0a00 */
[----:B------:R-:W-:Y:S01]  /*16f0*/  IADD3 R2, PT, PT, -R2, RZ, RZ ;  /* 0x000000ff02027210 */ /* 0x000fe20007ffe1ff */
[----:B------:R-:W-:Y:S01]  /*1700*/  @!P0 IMAD.IADD R25, R25, 0x1, -R0 ;  /* 0x0000000119198824 */ /* 0x000fe200078e0a00 */
[C---:B------:R-:W-:Y:S01]  /*1710*/  ISETP.GT.U32.AND P0, PT, R0.reuse, R27, PT ;  /* 0x0000001b0000720c */ /* 0x040fe20003f04070 */
[C---:B------:R-:W-:Y:S01]  /*1720*/  IMAD R26, R0.reuse, R23, R26 ;  /* 0x00000017001a7224 */ /* 0x040fe200078e021a */
[C---:B------:R-:W-:Y:S01]  /*1730*/  ISETP.GT.U32.AND P6, PT, R0.reuse, R24, PT ;  /* 0x000000180000720c */ /* 0x040fe20003fc4070 */
[----:B------:R-:W-:Y:S01]  /*1740*/  IMAD.MOV.U32 R23, RZ, RZ, R25 ;  /* 0x000000ffff177224 */ /* 0x000fe200078e0019 */
[----:B------:R-:W-:Y:S01]  /*1750*/  IABS R40, R42 ;  /* 0x0000002a00287213 */ /* 0x000fe20000000000 */
[----:B------:R-:W-:Y:S01]  /*1760*/  IMAD R29, R0, R2, R29 ;  /* 0x00000002001d7224 */ /* 0x000fe200078e021d */
[----:B------:R-:W-:Y:S01]  /*1770*/  LOP3.LUT R44, R10, 0x3c, RZ, 0xfc, !PT ;  /* 0x0000003c0a2c7812 */ /* 0x000fe200078efcff */
[----:B------:R-:W-:Y:S01]  /*1780*/  @!P4 IMAD.MOV R23, RZ, RZ, -R23 ;  /* 0x000000ffff17c224 */ /* 0x000fe200078e0a17 */
[----:B------:R-:W-:Y:S01]  /*1790*/  ISETP.GT.U32.AND P4, PT, R0, R26, PT ;  /* 0x0000001a0000720c */ /* 0x000fe20003f84070 */
[----:B------:R-:W-:Y:S01]  /*17a0*/  @!P5 IMAD.MOV R21, RZ, RZ, -R21 ;  /* 0x000000ffff15d224 */ /* 0x000fe200078e0a15 */
[----:B------:R-:W-:Y:S01]  /*17b0*/  ISETP.GE.AND P5, PT, R28, RZ, PT ;  /* 0x000000ff1c00720c */ /* 0x000fe20003fa6270 */
[----:B------:R-:W-:Y:S01]  /*17c0*/  IMAD.HI.U32 R25, R11, R32, RZ ;  /* 0x000000200b197227 */ /* 0x000fe200078e00ff */
[----:B------:R-:W-:-:S02]  /*17d0*/  LOP3.LUT R28, R10, 0x24, RZ, 0xfc, !PT ;  /* 0x000000240a1c7812 */ /* 0x000fc400078efcff */
[----:B------:R-:W-:Y:S01]  /*17e0*/  LOP3.LUT R46, R10, 0x3e, RZ, 0xfc, !PT ;  /* 0x0000003e0a2e7812 */ /* 0x000fe200078efcff */
[--C-:B------:R-:W-:Y:S01]  /*17f0*/  @!P6 IMAD.IADD R24, R24, 0x1, -R0.reuse ;  /* 0x000000011818e824 */ /* 0x100fe200078e0a00 */
[----:B------:R-:W-:Y:S01]  /*1800*/  ISETP.GT.U32.AND P6, PT, R0, R29, PT ;  /* 0x0000001d0000720c */ /* 0x000fe20003fc4070 */
[----:B------:R-:W-:Y:S01]  /*1810*/  @!P0 IMAD.IADD R27, R27, 0x1, -R0 ;  /* 0x000000011b1b8824 */ /* 0x000fe200078e0a00 */
[----:B------:R-:W-:Y:S01]  /*1820*/  IABS R30, R28 ;  /* 0x0000001c001e7213 */ /* 0x000fe20000000000 */
[----:B------:R-:W-:Y:S01]  /*1830*/  @!P2 IMAD.MOV R24, RZ, RZ, -R24 ;  /* 0x000000ffff18a224 */ /* 0x000fe200078e0a18 */
[----:B------:R-:W-:Y:S01]  /*1840*/  ISETP.GE.AND P2, PT, R28, RZ, PT ;  /* 0x000000ff1c00720c */ /* 0x000fe20003f46270 */
[C---:B------:R-:W-:Y:S01]  /*1850*/  IMAD.HI.U32 R28, R11.reuse, R33, RZ ;  /* 0x000000210b1c7227 */ /* 0x040fe200078e00ff */
[----:B------:R-:W-:Y:S02]  /*1860*/  ISETP.GT.U32.AND P0, PT, R0, R27, PT ;  /* 0x0000001b0000720c */ /* 0x000fe40003f04070 */
[----:B------:R-:W-:Y:S01]  /*1870*/  @!P4 IADD3 R26, PT, PT, R26, -R0, RZ ;  /* 0x800000001a1ac210 */ /* 0x000fe20007ffe0ff */
[----:B------:R-:W-:Y:S01]  /*1880*/  IMAD.HI.U32 R2, R11, R30, RZ ;  /* 0x0000001e0b027227 */ /* 0x000fe200078e00ff */
[----:B------:R-:W-:-:S02]  /*1890*/  LOP3.LUT R47, R10, 0x40, RZ, 0xfc, !PT ;  /* 0x000000400a2f7812 */ /* 0x000fc400078efcff */
[----:B------:R-:W-:Y:S01]  /*18a0*/  ISETP.GT.U32.AND P4, PT, R0, R26, PT ;  /* 0x0000001a0000720c */ /* 0x000fe20003f84070 */
[----:B------:R-:W-:Y:S01]  /*18b0*/  @!P6 IMAD.IADD R29, R29, 0x1, -R0 ;  /* 0x000000011d1de824 */ /* 0x000fe200078e0a00 */
[C---:B------:R-:W-:Y:S01]  /*18c0*/  LOP3.LUT R48, R10.reuse, 0x42, RZ, 0xfc, !PT ;  /* 0x000000420a307812 */ /* 0x040fe200078efcff */
[----:B------:R-:W-:Y:S01]  /*18d0*/  IMAD.MOV R31, RZ, RZ, -R2 ;  /* 0x000000ffff1f7224 */ /* 0x000fe200078e0a02 */
[----:B------:R-:W-:Y:S01]  /*18e0*/  LOP3.LUT R49, R10, 0x44, RZ, 0xfc, !PT ;  /* 0x000000440a317812 */ /* 0x000fe200078efcff */
[----:B------:R-:W-:Y:S01]  /*18f0*/  IMAD.MOV R25, RZ, RZ, -R25 ;  /* 0x000000ffff197224 */ /* 0x000fe200078e0a19 */
[C---:B------:R-:W-:Y:S01]  /*1900*/  ISETP.GT.U32.AND P6, PT, R0.reuse, R29, PT ;  /* 0x0000001d0000720c */ /* 0x040fe20003fc4070 */
[----:B------:R-:W-:Y:S01]  /*1910*/  IMAD.MOV R2, RZ, RZ, -R28 ;  /* 0x000000ffff027224 */ /* 0x000fe200078e0a1c */
[----:B------:R-:W-:Y:S01]  /*1920*/  @!P0 IADD3 R27, PT, PT, R27, -R0, RZ ;  /* 0x800000001b1b8210 */ /* 0x000fe20007ffe0ff */
[----:B------:R-:W-:Y:S01]  /*1930*/  IMAD R28, R0, R31, R30 ;  /* 0x0000001f001c7224 */ /* 0x000fe200078e021e */
[----:B------:R-:W-:Y:S01]  /*1940*/  ISETP.GE.AND P0, PT, R34, RZ, PT ;  /* 0x000000ff2200720c */ /* 0x000fe20003f06270 */
[----:B------:R-:W-:Y:S01]  /*1950*/  IMAD R31, R0, R25, R32 ;  /* 0x00000019001f7224 */ /* 0x000fe200078e0220 */
[----:B------:R-:W-:Y:S01]  /*1960*/  MOV R25, R27 ;  /* 0x0000001b00197202 */ /* 0x000fe20000000f00 */
[--C-:B------:R-:W-:Y:S01]  /*1970*/  @!P4 IMAD.IADD R26, R26, 0x1, -R0.reuse ;  /* 0x000000011a1ac824 */ /* 0x100fe200078e0a00 */
[C---:B------:R-:W-:Y:S01]  /*1980*/  ISETP.GT.U32.AND P4, PT, R0.reuse, R28, PT ;  /* 0x0000001c0000720c */ /* 0x040fe20003f84070 */
[----:B------:R-:W-:Y:S01]  /*1990*/  IMAD R30, R0, R2, R33 ;  /* 0x00000002001e7224 */ /* 0x000fe200078e0221 */
[----:B------:R-:W-:Y:S01]  /*19a0*/  LOP3.LUT R2, R10, 0x2a, RZ, 0xfc, !PT ;  /* 0x0000002a0a027812 */ /* 0x000fe200078efcff */
[----:B------:R-:W-:Y:S01]  /*19b0*/  @!P3 IMAD.MOV R25, RZ, RZ, -R25 ;  /* 0x000000ffff19b224 */ /* 0x000fe200078e0a19 */
[C---:B------:R-:W-:Y:S01]  /*19c0*/  ISETP.GT.U32.AND P3, PT, R0.reuse, R31, PT ;  /* 0x0000001f0000720c */ /* 0x040fe20003f64070 */
[----:B------:R-:W-:Y:S01]  /*19d0*/  @!P6 IMAD.IADD R29, R29, 0x1, -R0 ;  /* 0x000000011d1de824 */ /* 0x000fe200078e0a00 */
[----:B------:R-:W-:Y:S01]  /*19e0*/  ISETP.GT.U32.AND P6, PT, R0, R30, PT ;  /* 0x0000001e0000720c */ /* 0x000fe20003fc4070 */
[----:B------:R-:W-:Y:S01]  /*19f0*/  @!P5 IMAD.MOV R26, RZ, RZ, -R26 ;  /* 0x000000ffff1ad224 */ /* 0x000fe200078e0a1a */
[----:B------:R-:W-:Y:S01]  /*1a00*/  IABS R33, R2 ;  /* 0x0000000200217213 */ /* 0x000fe20000000000 */
[----:B------:R-:W-:Y:S01]  /*1a10*/  IMAD.MOV.U32 R27, RZ, RZ, R29 ;  /* 0x000000ffff1b7224 */ /* 0x000fe200078e001d */
[----:B------:R-:W-:-:S02]  /*1a20*/  IABS R32, R36 ;  /* 0x0000002400207213 */ /* 0x000fc40000000000 */
[----:B------:R-:W-:Y:S01]  /*1a30*/  ISETP.GE.AND P5, PT, R35, RZ, PT ;  /* 0x000000ff2300720c */ /* 0x000fe20003fa6270 */
[----:B------:R-:W-:Y:S01]  /*1a40*/  @!P1 IMAD.MOV R27, RZ, RZ, -R27 ;  /* 0x000000ffff1b9224 */ /* 0x000fe200078e0a1b */
[----:B------:R-:W-:Y:S02]  /*1a50*/  @!P4 IADD3 R28, PT, PT, R28, -R0, RZ ;  /* 0x800000001c1cc210 */ /* 0x000fe40007ffe0ff */
[----:B------:R-:W-:Y:S01]  /*1a60*/  ISETP.GE.AND P4, PT, R2, RZ, PT ;  /* 0x000000ff0200720c */ /* 0x000fe20003f86270 */
[----:B------:R-:W-:Y:S01]  /*1a70*/  @!P3 IMAD.IADD R31, R31, 0x1, -R0 ;  /* 0x000000011f1fb824 */ /* 0x000fe200078e0a00 */
[----:B------:R-:W-:Y:S01]  /*1a80*/  ISETP.GT.U32.AND P3, PT, R0, R28, PT ;  /* 0x0000001c0000720c */ /* 0x000fe20003f64070 */
[C---:B------:R-:W-:Y:S01]  /*1a90*/  IMAD.HI.U32 R2, R11.reuse, R33, RZ ;  /* 0x000000210b027227 */ /* 0x040fe200078e00ff */
[----:B------:R-:W-:Y:S02]  /*1aa0*/  @!P6 IADD3 R30, PT, PT, R30, -R0, RZ ;  /* 0x800000001e1ee210 */ /* 0x000fe40007ffe0ff */
[----:B------:R-:W-:Y:S01]  /*1ab0*/  ISETP.GT.U32.AND P6, PT, R0, R31, PT ;  /* 0x0000001f0000720c */ /* 0x000fe20003fc4070 */
[----:B------:R-:W-:Y:S01]  /*1ac0*/  IMAD.MOV R29, RZ, RZ, -R2 ;  /* 0x000000ffff1d7224 */ /* 0x000fe200078e0a02 */
[----:B------:R-:W-:Y:S01]  /*1ad0*/  IABS R35, R37 ;  /* 0x0000002500237213 */ /* 0x000fe20000000000 */
[----:B------:R-:W-:Y:S01]  /*1ae0*/  IMAD.HI.U32 R2, R11, R32, RZ ;  /* 0x000000200b027227 */ /* 0x000fe200078e00ff */
[----:B------:R-:W-:-:S02]  /*1af0*/  IABS R34, R38 ;  /* 0x0000002600227213 */ /* 0x000fc40000000000 */
[C---:B------:R-:W-:Y:S01]  /*1b00*/  ISETP.GT.U32.AND P1, PT, R0.reuse, R30, PT ;  /* 0x0000001e0000720c */ /* 0x040fe20003f24070 */
[----:B------:R-:W-:Y:S01]  /*1b10*/  IMAD R33, R0, R29, R33 ;  /* 0x0000001d00217224 */ /* 0x000fe200078e0221 */
[----:B------:R-:W-:Y:S01]  /*1b20*/  IABS R45, R48 ;  /* 0x00000030002d7213 */ /* 0x000fe20000000000 */
[----:B------:R-:W-:Y:S01]  /*1b30*/  IMAD.MOV R29, RZ, RZ, -R2 ;  /* 0x000000ffff1d7224 */ /* 0x000fe200078e0a02 */
[----:B------:R-:W-:Y:S01]  /*1b40*/  LOP3.LUT R50, R10, 0x48, RZ, 0xfc, !PT ;  /* 0x000000480a327812 */ /* 0x000fe200078efcff */
[----:B------:R-:W-:Y:S01]  /*1b50*/  @!P3 IMAD.IADD R28, R28, 0x1, -R0 ;  /* 0x000000011c1cb824 */ /* 0x000fe200078e0a00 */
[C---:B------:R-:W-:Y:S01]  /*1b60*/  ISETP.GT.U32.AND P3, PT, R0.reuse, R33, PT ;  /* 0x000000210000720c */ /* 0x040fe20003f64070 */
[----:B------:R-:W-:Y:S01]  /*1b70*/  IMAD R32, R0, R29, R32 ;  /* 0x0000001d00207224 */ /* 0x000fe200078e0220 */
[----:B------:R-:W-:Y:S01]  /*1b80*/  @!P6 IADD3 R31, PT, PT, R31, -R0, RZ ;  /* 0x800000001f1fe210 */ /* 0x000fe20007ffe0ff */
[----:B------:R-:W-:Y:S01]  /*1b90*/  IMAD.HI.U32 R2, R11, R35, RZ ;  /* 0x000000230b027227 */ /* 0x000fe200078e00ff */
[----:B------:R-:W-:-:S02]  /*1ba0*/  LOP3.LUT R51, R10, 0x4a, RZ, 0xfc, !PT ;  /* 0x0000004a0a337812 */ /* 0x000fc400078efcff */
[----:B------:R-:W-:Y:S01]  /*1bb0*/  ISETP.GT.U32.AND P6, PT, R0, R32, PT ;  /* 0x000000200000720c */ /* 0x000fe20003fc4070 */
[----:B------:R-:W-:Y:S01]  /*1bc0*/  IMAD.MOV R29, RZ, RZ, -R2 ;  /* 0x000000ffff1d7224 */ /* 0x000fe200078e0a02 */
[C---:B------:R-:W-:Y:S01]  /*1bd0*/  LOP3.LUT R52, R10.reuse, 0x4e, RZ, 0xfc, !PT ;  /* 0x0000004e0a347812 */ /* 0x040fe200078efcff */
[----:B------:R-:W-:Y:S01]  /*1be0*/  IMAD.HI.U32 R2, R11, R34, RZ ;  /* 0x000000220b027227 */ /* 0x000fe200078e00ff */
[C---:B------:R-:W-:Y:S02]  /*1bf0*/  LOP3.LUT R54, R10.reuse, 0x52, RZ, 0xfc, !PT ;  /* 0x000000520a367812 */ /* 0x040fe400078efcff */
[----:B------:R-:W-:Y:S01]  /*1c00*/  LOP3.LUT R56, R10, 0x56, RZ, 0xfc, !PT ;  /* 0x000000560a387812 */ /* 0x000fe200078efcff */
[--C-:B------:R-:W-:Y:S01]  /*1c10*/  @!P3 IMAD.IADD R33, R33, 0x1, -R0.reuse ;  /* 0x000000012121b824 */ /* 0x100fe200078e0a00 */
[----:B------:R-:W-:Y:S01]  /*1c20*/  ISETP.GE.AND P3, PT, R37, RZ, PT ;  /* 0x000000ff2500720c */ /* 0x000fe20003f66270 */
[--C-:B------:R-:W-:Y:S01]  /*1c30*/  @!P1 IMAD.IADD R30, R30, 0x1, -R0.reuse ;  /* 0x000000011e1e9824 */ /* 0x100fe200078e0a00 */
[----:B------:R-:W-:Y:S01]  /*1c40*/  IADD3 R37, PT, PT, -R2, RZ, RZ ;  /* 0x000000ff02257210 */ /* 0x000fe20007ffe1ff */
[----:B------:R-:W-:Y:S01]  /*1c50*/  IMAD R35, R0, R29, R35 ;  /* 0x0000001d00237224 */ /* 0x000fe200078e0223 */
[----:B------:R-:W-:Y:S01]  /*1c60*/  ISETP.GE.AND P1, PT, R36, RZ, PT ;  /* 0x000000ff2400720c */ /* 0x000fe20003f26270 */
[----:B------:R-:W-:Y:S01]  /*1c70*/  @!P6 IMAD.IADD R32, R32, 0x1, -R0 ;  /* 0x000000012020e824 */ /* 0x000fe200078e0a00 */
[C---:B------:R-:W-:Y:S01]  /*1c80*/  ISETP.GT.U32.AND P6, PT, R0.reuse, R33, PT ;  /* 0x000000210000720c */ /* 0x040fe20003fc4070 */
[C---:B------:R-:W-:Y:S01]  /*1c90*/  IMAD R34, R0.reuse, R37, R34 ;  /* 0x0000002500227224 */ /* 0x040fe200078e0222 */
[----:B------:R-:W-:Y:S01]  /*1ca0*/  IABS R36, R39 ;  /* 0x0000002700247213 */ /* 0x000fe20000000000 */
[----:B------:R-:W-:Y:S01]  /*1cb0*/  IMAD.MOV.U32 R29, RZ, RZ, R31 ;  /* 0x000000ffff1d7224 */ /* 0x000fe200078e001f */
[----:B------:R-:W-:Y:S01]  /*1cc0*/  IABS R55, R54 ;  /* 0x0000003600377213 */ /* 0x000fe20000000000 */
[----:B------:R-:W-:Y:S01]  /*1cd0*/  @!P2 IMAD.MOV R28, RZ, RZ, -R28 ;  /* 0x000000ffff1ca224 */ /* 0x000fe200078e0a1c */
[----:B------:R-:W-:Y:S01]  /*1ce0*/  ISETP.GT.U32.AND P2, PT, R0, R32, PT ;  /* 0x000000200000720c */ /* 0x000fe20003f44070 */
[----:B------:R-:W-:Y:S01]  /*1cf0*/  IMAD.HI.U32 R2, R11, R36, RZ ;  /* 0x000000240b027227 */ /* 0x000fe200078e00ff */
[----:B------:R-:W-:-:S02]  /*1d00*/  @!P0 IADD3 R29, PT, PT, -R29, RZ, RZ ;  /* 0x000000ff1d1d8210 */ /* 0x000fc40007ffe1ff */
[C---:B------:R-:W-:Y:S01]  /*1d10*/  ISETP.GT.U32.AND P0, PT, R0.reuse, R35, PT ;  /* 0x000000230000720c */ /* 0x040fe20003f04070 */
[----:B------:R-:W-:Y:S01]  /*1d20*/  IMAD.MOV R37, RZ, RZ, -R2 ;  /* 0x000000ffff257224 */ /* 0x000fe200078e0a02 */
[----:B------:R-:W-:Y:S01]  /*1d30*/  IABS R59, R56 ;  /* 0x00000038003b7213 */ /* 0x000fe20000000000 */
[----:B------:R-:W-:Y:S01]  /*1d40*/  @!P6 IMAD.IADD R33, R33, 0x1, -R0 ;  /* 0x000000012121e824 */ /* 0x000fe200078e0a00 */
[----:B------:R-:W-:Y:S01]  /*1d50*/  ISETP.GT.U32.AND P6, PT, R0, R34, PT ;  /* 0x000000220000720c */ /* 0x000fe20003fc4070 */
[----:B------:R-:W-:Y:S01]  /*1d60*/  @!P5 IMAD.MOV R30, RZ, RZ, -R30 ;  /* 0x000000ffff1ed224 */ /* 0x000fe200078e0a1e */
[----:B------:R-:W-:Y:S01]  /*1d70*/  ISETP.GE.AND P5, PT, R38, RZ, PT ;  /* 0x000000ff2600720c */ /* 0x000fe20003fa6270 */
[----:B------:R-:W-:Y:S01]  /*1d80*/  IMAD R37, R0, R37, R36 ;  /* 0x0000002500257224 */ /* 0x000fe200078e0224 */
[----:B------:R-:W-:Y:S01]  /*1d90*/  IABS R38, R41 ;  /* 0x0000002900267213 */ /* 0x000fe20000000000 */
[----:B------:R-:W-:Y:S01]  /*1da0*/  IMAD.MOV.U32 R31, RZ, RZ, R33 ;  /* 0x000000ffff1f7224 */ /* 0x000fe200078e0021 */
[----:B------:R-:W-:Y:S01]  /*1db0*/  @!P2 IADD3 R32, PT, PT, R32, -R0, RZ ;  /* 0x800000002020a210 */ /* 0x000fe20007ffe0ff */
[----:B------:R-:W-:Y:S01]  /*1dc0*/  IMAD.HI.U32 R33, R11, R40, RZ ;  /* 0x000000280b217227 */ /* 0x000fe200078e00ff */
[----:B------:R-:W-:-:S02]  /*1dd0*/  ISETP.GE.AND P2, PT, R39, RZ, PT ;  /* 0x000000ff2700720c */ /* 0x000fc40003f46270 */
[----:B------:R-:W-:Y:S01]  /*1de0*/  LOP3.LUT R58, R10, 0x5c, RZ, 0xfc, !PT ;  /* 0x0000005c0a3a7812 */ /* 0x000fe200078efcff */
[----:B------:R-:W-:Y:S01]  /*1df0*/  @!P4 IMAD.MOV R31, RZ, RZ, -R31 ;  /* 0x000000ffff1fc224 */ /* 0x000fe200078e0a1f */
[----:B------:R-:W-:Y:S01]  /*1e00*/  ISETP.GT.U32.AND P4, PT, R0, R37, PT ;  /* 0x000000250000720c */ /* 0x000fe20003f84070 */
[----:B------:R-:W-:Y:S01]  /*1e10*/  @!P0 IMAD.IADD R35, R35, 0x1, -R0 ;  /* 0x0000000123238824 */ /* 0x000fe200078e0a00 */
[----:B------:R-:W-:Y:S01]  /*1e20*/  @!P6 IADD3 R34, PT, PT, R34, -R0, RZ ;  /* 0x800000002222e210 */ /* 0x000fe20007ffe0ff */
[----:B------:R-:W-:Y:S01]  /*1e30*/  IMAD.HI.U32 R2, R11, R38, RZ ;  /* 0x000000260b027227 */ /* 0x000fe200078e00ff */
[----:B------:R-:W-:Y:S02]  /*1e40*/  IADD3 R33, PT, PT, -R33, RZ, RZ ;  /* 0x000000ff21217210 */ /* 0x000fe40007ffe1ff */
[C---:B------:R-:W-:Y:S01]  /*1e50*/  ISETP.GT.U32.AND P6, PT, R0.reuse, R34, PT ;  /* 0x000000220000720c */ /* 0x040fe20003fc4070 */
[----:B------:R-:W-:Y:S01]  /*1e60*/  IMAD.MOV R39, RZ, RZ, -R2 ;  /* 0x000000ffff277224 */ /* 0x000fe200078e0a02 */
[C---:B------:R-:W-:Y:S01]  /*1e70*/  ISETP.GT.U32.AND P0, PT, R0.reuse, R35, PT ;  /* 0x000000230000720c */ /* 0x040fe20003f04070 */
[----:B------:R-:W-:Y:S01]  /*1e80*/  @!P1 IMAD.MOV R32, RZ, RZ, -R32 ;  /* 0x000000ffff209224 */ /* 0x000fe200078e0a20 */
[----:B------:R-:W-:Y:S01]  /*1e90*/  ISETP.GE.AND P1, PT, R41, RZ, PT ;  /* 0x000000ff2900720c */ /* 0x000fe20003f26270 */
[C---:B------:R-:W-:Y:S01]  /*1ea0*/  IMAD R36, R0.reuse, R39, R38 ;  /* 0x0000002700247224 */ /* 0x040fe200078e0226 */
[----:B------:R-:W-:Y:S01]  /*1eb0*/  IABS R41, R43 ;  /* 0x0000002b00297213 */ /* 0x000fe20000000000 */
[----:B------:R-:W-:Y:S01]  /*1ec0*/  @!P4 IMAD.IADD R37, R37, 0x1, -R0 ;  /* 0x000000012525c824 */ /* 0x000fe200078e0a00 */
[----:B------:R-:W-:Y:S01]  /*1ed0*/  IABS R63, R58 ;  /* 0x0000003a003f7213 */ /* 0x000fe20000000000 */
[----:B------:R-:W-:Y:S01]  /*1ee0*/  IMAD R38, R0, R33, R40 ;  /* 0x0000002100267224 */ /* 0x000fe200078e0228 */
[----:B------:R-:W-:-:S02]  /*1ef0*/  IABS R40, R44 ;  /* 0x0000002c00287213 */ /* 0x000fc40000000000 */
[----:B------:R-:W-:Y:S01]  /*1f00*/  ISETP.GT.U32.AND P4, PT, R0, R37, PT ;  /* 0x000000250000720c */ /* 0x000fe20003f84070 */
[--C-:B------:R-:W-:Y:S01]  /*1f10*/  @!P6 IMAD.IADD R34, R34, 0x1, -R0.reuse ;  /* 0x000000012222e824 */ /* 0x100fe200078e0a00 */
[----:B------:R-:W-:Y:S01]  /*1f20*/  ISETP.GT.U32.AND P6, PT, R0, R36, PT ;  /* 0x000000240000720c */ /* 0x000fe20003fc4070 */
[----:B------:R-:W-:Y:S01]  /*1f30*/  @!P0 IMAD.IADD R35, R35, 0x1, -R0 ;  /* 0x0000000123238824 */ /* 0x000fe200078e0a00 */
[----:B------:R-:W-:Y:S01]  /*1f40*/  ISETP.GE.AND P0, PT, R42, RZ, PT ;  /* 0x000000ff2a00720c */ /* 0x000fe20003f06270 */
[----:B------:R-:W-:Y:S01]  /*1f50*/  @!P5 IMAD.MOV R34, RZ, RZ, -R34 ;  /* 0x000000ffff22d224 */ /* 0x000fe200078e0a22 */
[C---:B------:R-:W-:Y:S01]  /*1f60*/  LOP3.LUT R42, R10.reuse, 0x38, RZ, 0xfc, !PT ;  /* 0x000000380a2a7812 */ /* 0x040fe200078efcff */
[----:B------:R-:W-:Y:S01]  /*1f70*/  IMAD.MOV.U32 R33, RZ, RZ, R35 ;  /* 0x000000ffff217224 */ /* 0x000fe200078e0023 */
[----:B------:R-:W-:Y:S01]  /*1f80*/  LOP3.LUT R60, R10, 0x6c, RZ, 0xfc, !PT ;  /* 0x0000006c0a3c7812 */ /* 0x000fe200078efcff */
[----:B------:R-:W-:Y:S01]  /*1f90*/  IMAD.HI.U32 R35, R11, R41, RZ ;  /* 0x000000290b237227 */ /* 0x000fe200078e00ff */
[----:B------:R-:W-:-:S02]  /*1fa0*/  IABS R39, R42 ;  /* 0x0000002a00277213 */ /* 0x000fc40000000000 */
[----:B------:R-:W-:Y:S01]  /*1fb0*/  @!P3 IADD3 R33, PT, PT, -R33, RZ, RZ ;  /* 0x000000ff2121b210 */ /* 0x000fe20007ffe1ff */
[----:B------:R-:W-:Y:S01]  /*1fc0*/  IMAD.MOV R35, RZ, RZ, -R35 ;  /* 0x000000ffff237224 */ /* 0x000fe200078e0a23 */
[----:B------:R-:W-:Y:S01]  /*1fd0*/  @!P4 IADD3 R37, PT, PT, R37, -R0, RZ ;  /* 0x800000002525c210 */ /* 0x000fe20007ffe0ff */
[----:B------:R-:W-:Y:S01]  /*1fe0*/  @!P6 IMAD.IADD R36, R36, 0x1, -R0 ;  /* 0x000000012424e824 */ /* 0x000fe200078e0a00 */
[C---:B------:R-:W-:Y:S01]  /*1ff0*/  ISETP.GT.U32.AND P3, PT, R0.reuse, R38, PT ;  /* 0x000000260000720c */ /* 0x040fe20003f64070 */
[----:B------:R-:W-:Y:S01]  /*2000*/  IMAD.HI.U32 R2, R11, R39, RZ ;  /* 0x000000270b027227 */ /* 0x000fe200078e00ff */
[----:B------:R-:W-:Y:S02]  /*2010*/  ISETP.GE.AND P4, PT, R43, RZ, PT ;  /* 0x000000ff2b00720c */ /* 0x000fe40003f86270 */
[C---:B------:R-:W-:Y:S01]  /*2020*/  ISETP.GT.U32.AND P6, PT, R0.reuse, R36, PT ;  /* 0x000000240000720c */ /* 0x040fe20003fc4070 */
[----:B------:R-:W-:Y:S01]  /*2030*/  IMAD.MOV R2, RZ, RZ, -R2 ;  /* 0x000000ffff027224 */ /* 0x000fe200078e0a02 */
[----:B------:R-:W-:Y:S01]  /*2040*/  IABS R43, R46 ;  /* 0x0000002e002b7213 */ /* 0x000fe20000000000 */
[----:B------:R-:W-:Y:S01]  /*2050*/  IMAD R41, R0, R35, R41 ;  /* 0x0000002300297224 */ /* 0x000fe200078e0229 */
[----:B------:R-:W-:Y:S01]  /*2060*/  ISETP.GE.AND P5, PT, R42, RZ, PT ;  /* 0x000000ff2a00720c */ /* 0x000fe20003fa6270 */
[----:B------:R-:W-:Y:S01]  /*2070*/  IMAD.MOV.U32 R35, RZ, RZ, R37 ;  /* 0x000000ffff237224 */ /* 0x000fe200078e0025 */
[----:B------:R-:W-:Y:S01]  /*2080*/  IABS R42, R47 ;  /* 0x0000002f002a7213 */ /* 0x000fe20000000000 */
[----:B------:R-:W-:Y:S01]  /*2090*/  IMAD R39, R0, R2, R39 ;  /* 0x0000000200277224 */ /* 0x000fe200078e0227 */
[----:B------:R-:W-:Y:S01]  /*20a0*/  IABS R79, R60 ;  /* 0x0000003c004f7213 */ /* 0x000fe20000000000 */
[----:B------:R-:W-:Y:S01]  /*20b0*/  IMAD.HI.U32 R2, R11, R40, RZ ;  /* 0x000000280b027227 */ /* 0x000fe200078e00ff */
[----:B------:R-:W-:-:S02]  /*20c0*/  @!P2 IADD3 R35, PT, PT, -R35, RZ, RZ ;  /* 0x000000ff2323a210 */ /* 0x000fc40007ffe1ff */
[----:B------:R-:W-:Y:S01]  /*20d0*/  ISETP.GT.U32.AND P2, PT, R0, R39, PT ;  /* 0x000000270000720c */ /* 0x000fe20003f44070 */
[----:B------:R-:W-:Y:S01]  /*20e0*/  @!P6 IMAD.IADD R36, R36, 0x1, -R0 ;  /* 0x000000012424e824 */ /* 0x000fe200078e0a00 */
[----:B------:R-:W-:Y:S01]  /*20f0*/  ISETP.GT.U32.AND P6, PT, R0, R41, PT ;  /* 0x000000290000720c */ /* 0x000fe20003fc4070 */
[----:B------:R-:W-:Y:S01]  /*2100*/  IMAD.MOV R37, RZ, RZ, -R2 ;  /* 0x000000ffff257224 */ /* 0x000fe200078e0a02 */
[C---:B------:R-:W-:Y:S01]  /*2110*/  LOP3.LUT R62, R10.reuse, 0x6e, RZ, 0xfc, !PT ;  /* 0x0000006e0a3e7812 */ /* 0x040fe200078efcff */
[----:B------:R-:W-:Y:S01]  /*2120*/  IMAD.HI.U32 R2, R11, R43, RZ ;  /* 0x0000002b0b027227 */ /* 0x000fe200078e00ff */
[----:B------:R-:W-:Y:S02]  /*2130*/  LOP3.LUT R64, R10, 0x70, RZ, 0xfc, !PT ;  /* 0x000000700a407812 */ /* 0x000fe400078efcff */
[----:B------:R-:W-:Y:S01]  /*2140*/  IABS R81, R62 ;  /* 0x0000003e00517213 */ /* 0x000fe20000000000 */
[----:B------:R-:W-:Y:S01]  /*2150*/  IMAD R40, R0, R37, R40 ;  /* 0x0000002500287224 */ /* 0x000fe200078e0228 */
[----:B------:R-:W-:Y:S01]  /*2160*/  IABS R83, R64 ;  /* 0x0000004000537213 */ /* 0x000fe20000000000 */
[----:B------:R-:W-:Y:S01]  /*2170*/  @!P3 IMAD.IADD R38, R38, 0x1, -R0 ;  /* 0x000000012626b824 */ /* 0x000fe200078e0a00 */
[----:B------:R-:W-:Y:S01]  /*2180*/  LOP3.LUT R66, R10, 0x72, RZ, 0xfc, !PT ;  /* 0x000000720a427812 */ /* 0x000fe200078efcff */
[----:B------:R-:W-:Y:S01]  /*2190*/  IMAD.MOV R2, RZ, RZ, -R2 ;  /* 0x000000ffff027224 */ /* 0x000fe200078e0a02 */
[----:B------:R-:W-:Y:S01]  /*21a0*/  @!P2 IADD3 R39, PT, PT, R39, -R0, RZ ;  /* 0x800000002727a210 */ /* 0x000fe20007ffe0ff */
[----:B------:R-:W-:Y:S01]  /*21b0*/  @!P6 IMAD.IADD R41, R41, 0x1, -R0 ;  /* 0x000000012929e824 */ /* 0x000fe200078e0a00 */
[C---:B------:R-:W-:Y:S01]  /*21c0*/  ISETP.GT.U32.AND P2, PT, R0.reuse, R40, PT ;  /* 0x000000280000720c */ /* 0x040fe20003f44070 */
[----:B------:R-:W-:Y:S01]  /*21d0*/  IMAD.HI.U32 R37, R11, R42, RZ ;  /* 0x0000002a0b257227 */ /* 0x000fe200078e00ff */
[----:B------:R-:W-:-:S02]  /*21e0*/  ISETP.GT.U32.AND P6, PT, R0, R39, PT ;  /* 0x000000270000720c */ /* 0x000fc40003fc4070 */
[C---:B------:R-:W-:Y:S01]  /*21f0*/  ISETP.GT.U32.AND P3, PT, R0.reuse, R38, PT ;  /* 0x000000260000720c */ /* 0x040fe20003f64070 */
[----:B------:R-:W-:Y:S01]  /*2200*/  IMAD R43, R0, R2, R43 ;  /* 0x00000002002b7224 */ /* 0x000fe200078e022b */
[----:B------:R-:W-:Y:S01]  /*2210*/  IABS R85, R66 ;  /* 0x0000004200557213 */ /* 0x000fe20000000000 */
[----:B------:R-:W-:Y:S01]  /*2220*/  IMAD.MOV R37, RZ, RZ, -R37 ;  /* 0x000000ffff257224 */ /* 0x000fe200078e0a25 */
[C---:B------:R-:W-:Y:S01]  /*2230*/  LOP3.LUT R68, R10.reuse, 0x74, RZ, 0xfc, !PT ;  /* 0x000000740a447812 */ /* 0x040fe200078efcff */
[----:B------:R-:W-:Y:S01]  /*2240*/  @!P1 IMAD.MOV R36, RZ, RZ, -R36 ;  /* 0x000000ffff249224 */ /* 0x000fe200078e0a24 */
[----:B------:R-:W-:Y:S01]  /*2250*/  LOP3.LUT R70, R10, 0x76, RZ, 0xfc, !PT ;  /* 0x000000760a467812 */ /* 0x000fe200078efcff */
[----:B------:R-:W-:Y:S01]  /*2260*/  IMAD R42, R0, R37, R42 ;  /* 0x00000025002a7224 */ /* 0x000fe200078e022a */
[----:B------:R-:W-:Y:S01]  /*2270*/  IABS R87, R68 ;  /* 0x0000004400577213 */ /* 0x000fe20000000000 */
[----:B------:R-:W-:Y:S01]  /*2280*/  IMAD.HI.U32 R2, R11, R45, RZ ;  /* 0x0000002d0b027227 */ /* 0x000fe200078e00ff */
[----:B------:R-:W-:-:S02]  /*2290*/  @!P2 IADD3 R40, PT, PT, R40, -R0, RZ ;  /* 0x800000002828a210 */ /* 0x000fc40007ffe0ff */
[C---:B------:R-:W-:Y:S01]  /*22a0*/  ISETP.GT.U32.AND P2, PT, R0.reuse, R41, PT ;  /* 0x000000290000720c */ /* 0x040fe20003f44070 */
[--C-:B------:R-:W-:Y:S01]  /*22b0*/  @!P6 IMAD.IADD R39, R39, 0x1, -R0.reuse ;  /* 0x000000012727e824 */ /* 0x100fe200078e0a00 */
[----:B------:R-:W-:Y:S01]  /*22c0*/  ISETP.GT.U32.AND P6, PT, R0, R43, PT ;  /* 0x0000002b0000720c */ /* 0x000fe20003fc4070 */
[----:B------:R-:W-:Y:S01]  /*22d0*/  @!P3 IMAD.IADD R38, R38, 0x1, -R0 ;  /* 0x000000012626b824 */ /* 0x000fe200078e0a00 */
[----:B------:R-:W-:Y:S01]  /*22e0*/  ISETP.GT.U32.AND P1, PT, R0, R40, PT ;  /* 0x000000280000720c */ /* 0x000fe20003f24070 */
[----:B------:R-:W-:Y:S01]  /*22f0*/  IMAD.MOV.U32 R37, RZ, RZ, R39 ;  /* 0x000000ffff257224 */ /* 0x000fe200078e0027 */
[----:B------:R-:W-:Y:S01]  /*2300*/  ISETP.GE.AND P3, PT, R44, RZ, PT ;  /* 0x000000ff2c00720c */ /* 0x000fe20003f66270 */
[----:B------:R-:W-:Y:S01]  /*2310*/  IMAD.MOV R2, RZ, RZ, -R2 ;  /* 0x000000ffff027224 */ /* 0x000fe200078e0a02 */
[----:B------:R-:W-:Y:S01]  /*2320*/  IABS R44, R49 ;  /* 0x00000031002c7213 */ /* 0x000fe20000000000 */
[----:B------:R-:W-:Y:S01]  /*2330*/  @!P5 IMAD.MOV R37, RZ, RZ, -R37 ;  /* 0x000000ffff25d224 */ /* 0x000fe200078e0a25 */
[C---:B------:R-:W-:Y:S01]  /*2340*/  ISETP.GT.U32.AND P5, PT, R0.reuse, R42, PT ;  /* 0x0000002a0000720c */ /* 0x040fe20003fa4070 */
[----:B------:R-:W-:Y:S01]  /*2350*/  IMAD R45, R0, R2, R45 ;  /* 0x00000002002d7224 */ /* 0x000fe200078e022d */
[----:B------:R-:W-:Y:S01]  /*2360*/  @!P0 IADD3 R38, PT, PT, -R38, RZ, RZ ;  /* 0x000000ff26268210 */ /* 0x000fe20007ffe1ff */
[----:B------:R-:W-:Y:S01]  /*2370*/  IMAD.HI.U32 R39, R11, R44, RZ ;  /* 0x0000002c0b277227 */ /* 0x000fe200078e00ff */
[----:B------:R-:W-:-:S02]  /*2380*/  ISETP.GE.AND P0, PT, R46, RZ, PT ;  /* 0x000000ff2e00720c */ /* 0x000fc40003f06270 */
[----:B------:R-:W-:Y:S01]  /*2390*/  IABS R46, R50 ;  /* 0x00000032002e7213 */ /* 0x000fe20000000000 */
[--C-:B------:R-:W-:Y:S01]  /*23a0*/  @!P6 IMAD.IADD R43, R43, 0x1, -R0.reuse ;  /* 0x000000012b2be824 */ /* 0x100fe200078e0a00 */
[----:B------:R-:W-:Y:S01]  /*23b0*/  IADD3 R39, PT, PT, -R39, RZ, RZ ;  /* 0x000000ff27277210 */ /* 0x000fe20007ffe1ff */
[--C-:B------:R-:W-:Y:S01]  /*23c0*/  @!P1 IMAD.IADD R40, R40, 0x1, -R0.reuse ;  /* 0x0000000128289824 */ /* 0x100fe200078e0a00 */
[----:B------:R-:W-:Y:S01]  /*23d0*/  ISETP.GE.AND P1, PT, R48, RZ, PT ;  /* 0x000000ff3000720c */ /* 0x000fe20003f26270 */
[----:B------:R-:W-:Y:S01]  /*23e0*/  @!P2 IMAD.IADD R41, R41, 0x1, -R0 ;  /* 0x000000012929a824 */ /* 0x000fe200078e0a00 */
[----:B------:R-:W-:Y:S01]  /*23f0*/  LOP3.LUT R48, R10, 0x46, RZ, 0xfc, !PT ;  /* 0x000000460a307812 */ /* 0x000fe200078efcff */
[C---:B------:R-:W-:Y:S01]  /*2400*/  IMAD R44, R0.reuse, R39, R44 ;  /* 0x00000027002c7224 */ /* 0x040fe200078e022c */
[----:B------:R-:W-:Y:S01]  /*2410*/  ISETP.GT.U32.AND P6, PT, R0, R43, PT ;  /* 0x0000002b0000720c */ /* 0x000fe20003fc4070 */
[----:B------:R-:W-:Y:S01]  /*2420*/  IMAD.MOV.U32 R39, RZ, RZ, R41 ;  /* 0x000000ffff277224 */ /* 0x000fe200078e0029 */
[----:B------:R-:W-:Y:S01]  /*2430*/  ISETP.GE.AND P2, PT, R47, RZ, PT ;  /* 0x000000ff2f00720c */ /* 0x000fe20003f46270 */
[----:B------:R-:W-:Y:S01]  /*2440*/  IMAD.HI.U32 R41, R11, R46, RZ ;  /* 0x0000002e0b297227 */ /* 0x000fe200078e00ff */
[----:B------:R-:W-:-:S02]  /*2450*/  IABS R47, R48 ;  /* 0x00000030002f7213 */ /* 0x000fc40000000000 */
[----:B------:R-:W-:Y:S01]  /*2460*/  @!P5 IADD3 R42, PT, PT, R42, -R0, RZ ;  /* 0x800000002a2ad210 */ /* 0x000fe20007ffe0ff */
[----:B------:R-:W-:Y:S01]  /*2470*/  IMAD.MOV R41, RZ, RZ, -R41 ;  /* 0x000000ffff297224 */ /* 0x000fe200078e0a29 */
[----:B------:R-:W-:Y:S01]  /*2480*/  ISETP.GT.U32.AND P5, PT, R0, R45, PT ;  /* 0x0000002d0000720c */ /* 0x000fe20003fa4070 */
[----:B------:R-:W-:Y:S01]  /*2490*/  IMAD.HI.U32 R2, R11, R47, RZ ;  /* 0x0000002f0b027227 */ /* 0x000fe200078e00ff */
[----:B------:R-:W-:Y:S02]  /*24a0*/  IABS R89, R70 ;  /* 0x0000004600597213 */ /* 0x000fe40000000000 */
[----:B------:R-:W-:Y:S01]  /*24b0*/  LOP3.LUT R72, R10, 0x78, RZ, 0xfc, !PT ;  /* 0x000000780a487812 */ /* 0x000fe200078efcff */
[----:B------:R-:W-:Y:S01]  /*24c0*/  @!P6 IMAD.IADD R43, R43, 0x1, -R0 ;  /* 0x000000012b2be824 */ /* 0x000fe200078e0a00 */
[----:B------:R-:W-:Y:S01]  /*24d0*/  IADD3 R2, PT, PT, -R2, RZ, RZ ;  /* 0x000000ff02027210 */ /* 0x000fe20007ffe1ff */
[C---:B------:R-:W-:Y:S01]  /*24e0*/  IMAD R46, R0.reuse, R41, R46 ;  /* 0x00000029002e7224 */ /* 0x040fe200078e022e */
[----:B------:R-:W-:Y:S01]  /*24f0*/  ISETP.GE.AND P6, PT, R49, RZ, PT ;  /* 0x000000ff3100720c */ /* 0x000fe20003fc6270 */
[----:B------:R-:W-:Y:S01]  /*2500*/  @!P3 IMAD.MOV R40, RZ, RZ, -R40 ;  /* 0x000000ffff28b224 */ /* 0x000fe200078e0a28 */
[C---:B------:R-:W-:Y:S01]  /*2510*/  ISETP.GT.U32.AND P3, PT, R0.reuse, R44, PT ;  /* 0x0000002c0000720c */ /* 0x040fe20003f64070 */
[----:B------:R-:W-:Y:S01]  /*2520*/  IMAD R47, R0, R2, R47 ;  /* 0x00000002002f7224 */ /* 0x000fe200078e022f */
[----:B------:R-:W-:Y:S01]  /*2530*/  IABS R49, R51 ;  /* 0x0000003300317213 */ /* 0x000fe20000000000 */
[----:B------:R-:W-:Y:S01]  /*2540*/  @!P5 IMAD.IADD R45, R45, 0x1, -R0 ;  /* 0x000000012d2dd824 */ /* 0x000fe200078e0a00 */
[----:B------:R-:W-:Y:S01]  /*2550*/  LOP3.LUT R74, R10, 0x7a, RZ, 0xfc, !PT ;  /* 0x0000007a0a4a7812 */ /* 0x000fe200078efcff */
[----:B------:R-:W-:Y:S01]  /*2560*/  IMAD.MOV.U32 R41, RZ, RZ, R43 ;  /* 0x000000ffff297224 */ /* 0x000fe200078e002b */
[----:B------:R-:W-:Y:S01]  /*2570*/  IABS R91, R72 ;  /* 0x00000048005b7213 */ /* 0x000fe20000000000 */
[----:B------:R-:W-:Y:S01]  /*2580*/  @!P4 IMAD.MOV R39, RZ, RZ, -R39 ;  /* 0x000000ffff27c224 */ /* 0x000fe200078e0a27 */
[C---:B------:R-:W-:Y:S01]  /*2590*/  ISETP.GT.U32.AND P4, PT, R0.reuse, R42, PT ;  /* 0x0000002a0000720c */ /* 0x040fe20003f84070 */
[----:B------:R-:W-:Y:S01]  /*25a0*/  @!P0 IMAD.MOV R41, RZ, RZ, -R41 ;  /* 0x000000ffff298224 */ /* 0x000fe200078e0a29 */
[C---:B------:R-:W-:Y:S01]  /*25b0*/  ISETP.GT.U32.AND P5, PT, R0.reuse, R45, PT ;  /* 0x0000002d0000720c */ /* 0x040fe20003fa4070 */
[----:B------:R-:W-:Y:S01]  /*25c0*/  IMAD.HI.U32 R2, R11, R49, RZ ;  /* 0x000000310b027227 */ /* 0x000fe200078e00ff */
[----:B------:R-:W-:-:S02]  /*25d0*/  ISETP.GT.U32.AND P0, PT, R0, R47, PT ;  /* 0x0000002f0000720c */ /* 0x000fc40003f04070 */
[----:B------:R-:W-:Y:S01]  /*25e0*/  @!P3 IADD3 R44, PT, PT, R44, -R0, RZ ;  /* 0x800000002c2cb210 */ /* 0x000fe20007ffe0ff */
[----:B------:R-:W-:Y:S01]  /*25f0*/  IMAD.MOV R2, RZ, RZ, -R2 ;  /* 0x000000ffff027224 */ /* 0x000fe200078e0a02 */
[----:B------:R-:W-:Y:S02]  /*2600*/  IABS R93, R74 ;  /* 0x0000004a005d7213 */ /* 0x000fe40000000000 */
[C---:B------:R-:W-:Y:S01]  /*2610*/  ISETP.GT.U32.AND P3, PT, R0.reuse, R44, PT ;  /* 0x0000002c0000720c */ /* 0x040fe20003f64070 */
[----:B------:R-:W-:Y:S02]  /*2620*/  IMAD R49, R0, R2, R49 ;  /* 0x0000000200317224 */ /* 0x000fe400078e0231 */
[--C-:B------:R-:W-:Y:S01]  /*2630*/  @!P4 IMAD.IADD R42, R42, 0x1, -R0.reuse ;  /* 0x000000012a2ac824 */ /* 0x100fe200078e0a00 */
[----:B------:R-:W-:Y:S01]  /*2640*/  ISETP.GE.AND P4, PT, R48, RZ, PT ;  /* 0x000000ff3000720c */ /* 0x000fe20003f86270 */
[--C-:B------:R-:W-:Y:S01]  /*2650*/  @!P5 IMAD.IADD R45, R45, 0x1, -R0.reuse ;  /* 0x000000012d2dd824 */ /* 0x100fe200078e0a00 */
[C---:B------:R-:W-:Y:S01]  /*2660*/  ISETP.GT.U32.AND P5, PT, R0.reuse, R46, PT ;  /* 0x0000002e0000720c */ /* 0x040fe20003fa4070 */
[----:B------:R-:W-:Y:S01]  /*2670*/  @!P0 IMAD.IADD R47, R47, 0x1, -R0 ;  /* 0x000000012f2f8824 */ /* 0x000fe200078e0a00 */
[----:B------:R-:W-:-:S02]  /*2680*/  ISETP.GT.U32.AND P0, PT, R0, R49, PT ;  /* 0x000000310000720c */ /* 0x000fc40003f04070 */
[----:B------:R-:W-:Y:S02]  /*2690*/  @!P2 IADD3 R42, PT, PT, -R42, RZ, RZ ;  /* 0x000000ff2a2aa210 */ /* 0x000fe40007ffe1ff */
[----:B------:R-:W-:Y:S01]  /*26a0*/  ISETP.GE.AND P2, PT, R50, RZ, PT ;  /* 0x000000ff3200720c */ /* 0x000fe20003f46270 */
[--C-:B------:R-:W-:Y:S01]  /*26b0*/  @!P3 IMAD.IADD R44, R44, 0x1, -R0.reuse ;  /* 0x000000012c2cb824 */ /* 0x100fe200078e0a00 */
[----:B------:R-:W-:Y:S02]  /*26c0*/  LOP3.LUT R50, R10, 0x4c, RZ, 0xfc, !PT ;  /* 0x0000004c0a327812 */ /* 0x000fe400078efcff */
[----:B------:R-:W-:Y:S02]  /*26d0*/  ISETP.GE.AND P3, PT, R51, RZ, PT ;  /* 0x000000ff3300720c */ /* 0x000fe40003f66270 */
[----:B------:R-:W-:Y:S01]  /*26e0*/  IABS R48, R50 ;  /* 0x0000003200307213 */ /* 0x000fe20000000000 */
[--C-:B------:R-:W-:Y:S01]  /*26f0*/  @!P5 IMAD.IADD R46, R46, 0x1, -R0.reuse ;  /* 0x000000012e2ed824 */ /* 0x100fe200078e0a00 */
[----:B------:R-:W-:Y:S01]  /*2700*/  IABS R51, R52 ;  /* 0x0000003400337213 */ /* 0x000fe20000000000 */
[----:B------:R-:W-:Y:S01]  /*2710*/  @!P0 IMAD.IADD R49, R49, 0x1, -R0 ;  /* 0x0000000131318824 */ /* 0x000fe200078e0a00 */
[----:B------:R-:W-:Y:S01]  /*2720*/  ISETP.GT.U32.AND P5, PT, R0, R47, PT ;  /* 0x0000002f0000720c */ /* 0x000fe20003fa4070 */
[----:B------:R-:W-:Y:S01]  /*2730*/  IMAD.HI.U32 R2, R11, R48, RZ ;  /* 0x000000300b027227 */ /* 0x000fe200078e00ff */
[----:B------:R-:W-:-:S02]  /*2740*/  MOV R43, R45 ;  /* 0x0000002d002b7202 */ /* 0x000fc40000000f00 */
[----:B------:R-:W-:Y:S01]  /*2750*/  ISETP.GT.U32.AND P0, PT, R0, R49, PT ;  /* 0x000000310000720c */ /* 0x000fe20003f04070 */
[----:B------:R-:W-:Y:S01]  /*2760*/  IMAD.MOV R45, RZ, RZ, -R2 ;  /* 0x000000ffff2d7224 */ /* 0x000fe200078e0a02 */
[----:B------:R-:W-:Y:S01]  /*2770*/  @!P6 IADD3 R44, PT, PT, -R44, RZ, RZ ;  /* 0x000000ff2c2ce210 */ /* 0x000fe20007ffe1ff */
[----:B------:R-:W-:Y:S01]  /*2780*/  IMAD.HI.U32 R2, R11, R51, RZ ;  /* 0x000000330b027227 */ /* 0x000fe200078e00ff */
[----:B------:R-:W-:Y:S02]  /*2790*/  ISETP.GE.AND P6, PT, R50, RZ, PT ;  /* 0x000000ff3200720c */ /* 0x000fe40003fc6270 */
[----:B------:R-:W-:Y:S01]  /*27a0*/  LOP3.LUT R50, R10, 0x50, RZ, 0xfc, !PT ;  /* 0x000000500a327812 */ /* 0x000fe200078efcff */
[----:B------:R-:W-:Y:S01]  /*27b0*/  @!P1 IMAD.MOV R43, RZ, RZ, -R43 ;  /* 0x000000ffff2b9224 */ /* 0x000fe200078e0a2b */
[C---:B------:R-:W-:Y:S01]  /*27c0*/  ISETP.GT.U32.AND P1, PT, R0.reuse, R46, PT ;  /* 0x0000002e0000720c */ /* 0x040fe20003f24070 */
[----:B------:R-:W-:Y:S01]  /*27d0*/  IMAD R48, R0, R45, R48 ;  /* 0x0000002d00307224 */ /* 0x000fe200078e0230 */
[----:B------:R-:W-:Y:S01]  /*27e0*/  IABS R53, R50 ;  /* 0x0000003200357213 */ /* 0x000fe20000000000 */
[----:B------:R-:W-:-:S02]  /*27f0*/  IMAD.MOV R2, RZ, RZ, -R2 ;  /* 0x000000ffff027224 */ /* 0x000fc400078e0a02 */
[--C-:B------:R-:W-:Y:S01]  /*2800*/  @!P5 IMAD.IADD R47, R47, 0x1, -R0.reuse ;  /* 0x000000012f2fd824 */ /* 0x100fe200078e0a00 */
[C---:B------:R-:W-:Y:S01]  /*2810*/  ISETP.GT.U32.AND P5, PT, R0.reuse, R48, PT ;  /* 0x000000300000720c */ /* 0x040fe20003fa4070 */
[C---:B------:R-:W-:Y:S02]  /*2820*/  IMAD R51, R0.reuse, R2, R51 ;  /* 0x0000000200337224 */ /* 0x040fe400078e0233 */
[----:B------:R-:W-:Y:S02]  /*2830*/  @!P0 IMAD.IADD R49, R49, 0x1, -R0 ;  /* 0x0000000131318824 */ /* 0x000fe400078e0a00 */
[C---:B------:R-:W-:Y:S01]  /*2840*/  IMAD.HI.U32 R2, R11.reuse, R53, RZ ;  /* 0x000000350b027227 */ /* 0x040fe200078e00ff */
[----:B------:R-:W-:Y:S02]  /*2850*/  ISETP.GT.U32.AND P0, PT, R0, R51, PT ;  /* 0x000000330000720c */ /* 0x000fe40003f04070 */
[----:B------:R-:W-:Y:S01]  /*2860*/  @!P1 IADD3 R46, PT, PT, R46, -R0, RZ ;  /* 0x800000002e2e9210 */ /* 0x000fe20007ffe0ff */
[----:B------:R-:W-:Y:S01]  /*2870*/  IMAD.MOV R45, RZ, RZ, -R2 ;  /* 0x000000ffff2d7224 */ /* 0x000fe200078e0a02 */
[----:B------:R-:W-:Y:S01]  /*2880*/  ISETP.GE.AND P1, PT, R52, RZ, PT ;  /* 0x000000ff3400720c */ /* 0x000fe20003f26270 */
[----:B------:R-:W-:Y:S01]  /*2890*/  IMAD.HI.U32 R2, R11, R55, RZ ;  /* 0x000000370b027227 */ /* 0x000fe200078e00ff */
[----:B------:R-:W-:-:S03]  /*28a0*/  LOP3.LUT R52, R10, 0x54, RZ, 0xfc, !PT ;  /* 0x000000540a347812 */ /* 0x000fc600078efcff */
[--C-:B------:R-:W-:Y:S01]  /*28b0*/  @!P5 IMAD.IADD R48, R48, 0x1, -R0.reuse ;  /* 0x000000013030d824 */ /* 0x100fe200078e0a00 */
[----:B------:R-:W-:Y:S01]  /*28c0*/  IABS R57, R52 ;  /* 0x0000003400397213 */ /* 0x000fe20000000000 */
[C---:B------:R-:W-:Y:S01]  /*28d0*/  IMAD R53, R0.reuse, R45, R53 ;  /* 0x0000002d00357224 */ /* 0x040fe200078e0235 */
[----:B------:R-:W-:Y:S01]  /*28e0*/  MOV R45, R47 ;  /* 0x0000002f002d7202 */ /* 0x000fe20000000f00 */
[----:B------:R-:W-:Y:S01]  /*28f0*/  @!P0 IMAD.IADD R51, R51, 0x1, -R0 ;  /* 0x0000000133338824 */ /* 0x000fe200078e0a00 */
[----:B------:R-:W-:Y:S01]  /*2900*/  ISETP.GT.U32.AND P0, PT, R0, R48, PT ;  /* 0x000000300000720c */ /* 0x000fe20003f04070 */
[----:B------:R-:W-:Y:S01]  /*2910*/  IMAD.HI.U32 R47, R11, R57, RZ ;  /* 0x000000390b2f7227 */ /* 0x000fe200078e00ff */
[----:B------:R-:W-:-:S03]  /*2920*/  ISETP.GE.AND P5, PT, R50, RZ, PT ;  /* 0x000000ff3200720c */ /* 0x000fc60003fa6270 */
[----:B------:R-:W-:Y:S01]  /*2930*/  @!P2 IMAD.MOV R46, RZ, RZ, -R46 ;  /* 0x000000ffff2ea224 */ /* 0x000fe200078e0a2e */
[C---:B------:R-:W-:Y:S01]  /*2940*/  ISETP.GT.U32.AND P2, PT, R0.reuse, R53, PT ;  /* 0x000000350000720c */ /* 0x040fe20003f44070 */
[----:B------:R-:W-:Y:S01]  /*2950*/  IMAD.MOV R2, RZ, RZ, -R2 ;  /* 0x000000ffff027224 */ /* 0x000fe200078e0a02 */
[----:B------:R-:W-:Y:S01]  /*2960*/  IADD3 R50, PT, PT, -R47, RZ, RZ ;  /* 0x000000ff2f327210 */ /* 0x000fe20007ffe1ff */
[----:B------:R-:W-:Y:S01]  /*2970*/  @!P4 IMAD.MOV R45, RZ, RZ, -R45 ;  /* 0x000000ffff2dc224 */ /* 0x000fe200078e0a2d */
[C---:B------:R-:W-:Y:S01]  /*2980*/  ISETP.GT.U32.AND P4, PT, R0.reuse, R51, PT ;  /* 0x000000330000720c */ /* 0x040fe20003f84070 */
[C---:B------:R-:W-:Y:S02]  /*2990*/  IMAD R55, R0.reuse, R2, R55 ;  /* 0x0000000200377224 */ /* 0x040fe400078e0237 */
[----:B------:R-:W-:Y:S01]  /*29a0*/  IMAD R57, R0, R50, R57 ;  /* 0x0000003200397224 */ /* 0x000fe200078e0239 */
[----:B------:R-:W-:Y:S01]  /*29b0*/  @!P0 IADD3 R48, PT, PT, R48, -R0, RZ ;  /* 0x8000000030308210 */ /* 0x000fe20007ffe0ff */
[----:B------:R-:W-:Y:S01]  /*29c0*/  IMAD.HI.U32 R2, R11, R59, RZ ;  /* 0x0000003b0b027227 */ /* 0x000fe200078e00ff */
[----:B------:R-:W-:-:S03]  /*29d0*/  ISETP.GT.U32.AND P0, PT, R0, R55, PT ;  /* 0x000000370000720c */ /* 0x000fc60003f04070 */
[----:B------:R-:W-:Y:S01]  /*29e0*/  @!P2 IMAD.IADD R53, R53, 0x1, -R0 ;  /* 0x000000013535a824 */ /* 0x000fe200078e0a00 */
[----:B------:R-:W-:Y:S01]  /*29f0*/  ISETP.GT.U32.AND P2, PT, R0, R57, PT ;  /* 0x000000390000720c */ /* 0x000fe20003f44070 */
[----:B------:R-:W-:Y:S02]  /*2a00*/  IMAD.MOV R2, RZ, RZ, -R2 ;  /* 0x000000ffff027224 */ /* 0x000fe400078e0a02 */
[--C-:B------:R-:W-:Y:S01]  /*2a10*/  @!P4 IMAD.IADD R51, R51, 0x1, -R0.reuse ;  /* 0x000000013333c824 */ /* 0x100fe200078e0a00 */
[----:B------:R-:W-:Y:S01]  /*2a20*/  ISETP.GE.AND P4, PT, R52, RZ, PT ;  /* 0x000000ff3400720c */ /* 0x000fe20003f86270 */
[----:B------:R-:W-:Y:S01]  /*2a30*/  IMAD R59, R0, R2, R59 ;  /* 0x00000002003b7224 */ /* 0x000fe200078e023b */
[----:B------:R-:W-:Y:S01]  /*2a40*/  LOP3.LUT R52, R10, 0x58, RZ, 0xfc, !PT ;  /* 0x000000580a347812 */ /* 0x000fe200078efcff */
[----:B------:R-:W-:Y:S02]  /*2a50*/  IMAD.MOV.U32 R47, RZ, RZ, R49 ;  /* 0x000000ffff2f7224 */ /* 0x000fe400078e0031 */
[----:B------:R-:W-:Y:S01]  /*2a60*/  @!P0 IADD3 R55, PT, PT, R55, -R0, RZ ;  /* 0x8000000037378210 */ /* 0x000fe20007ffe0ff */
[----:B------:R-:W-:Y:S01]  /*2a70*/  IMAD.MOV.U32 R49, RZ, RZ, R51 ;  /* 0x000000ffff317224 */ /* 0x000fe200078e0033 */
[----:B------:R-:W-:Y:S01]  /*2a80*/  IABS R50, R52 ;  /* 0x0000003400327213 */ /* 0x000fe20000000000 */
[----:B------:R-:W-:Y:S01]  /*2a90*/  @!P3 IMAD.MOV R47, RZ, RZ, -R47 ;  /* 0x000000ffff2fb224 */ /* 0x000fe200078e0a2f */
[C---:B------:R-:W-:Y:S01]  /*2aa0*/  ISETP.GT.U32.AND P0, PT, R0.reuse, R53, PT ;  /* 0x000000350000720c */ /* 0x040fe20003f04070 */
[----:B------:R-:W-:Y:S01]  /*2ab0*/  @!P2 IMAD.IADD R57, R57, 0x1, -R0 ;  /* 0x000000013939a824 */ /* 0x000fe200078e0a00 */
[----:B------:R-:W-:Y:S01]  /*2ac0*/  ISETP.GT.U32.AND P2, PT, R0, R55, PT ;  /* 0x000000370000720c */ /* 0x000fe20003f44070 */
[----:B------:R-:W-:Y:S01]  /*2ad0*/  IMAD.HI.U32 R2, R11, R50, RZ ;  /* 0x000000320b027227 */ /* 0x000fe200078e00ff */
[----:B------:R-:W-:-:S02]  /*2ae0*/  ISETP.GE.AND P3, PT, R54, RZ, PT ;  /* 0x000000ff3600720c */ /* 0x000fc40003f66270 */
[----:B------:R-:W-:Y:S01]  /*2af0*/  LOP3.LUT R54, R10, 0x5a, RZ, 0xfc, !PT ;  /* 0x0000005a0a367812 */ /* 0x000fe200078efcff */
[----:B------:R-:W-:Y:S01]  /*2b00*/  @!P6 IMAD.MOV R48, RZ, RZ, -R48 ;  /* 0x000000ffff30e224 */ /* 0x000fe200078e0a30 */
[----:B------:R-:W-:Y:S01]  /*2b10*/  IADD3 R51, PT, PT, -R2, RZ, RZ ;  /* 0x000000ff02337210 */ /* 0x000fe20007ffe1ff */
[----:B------:R-:W-:Y:S01]  /*2b20*/  @!P1 IMAD.MOV R49, RZ, RZ, -R49 ;  /* 0x000000ffff319224 */ /* 0x000fe200078e0a31 */
[----:B------:R-:W-:Y:S02]  /*2b30*/  IABS R61, R54 ;  /* 0x00000036003d7213 */ /* 0x000fe40000000000 */
[C---:B------:R-:W-:Y:S01]  /*2b40*/  ISETP.GT.U32.AND P6, PT, R0.reuse, R57, PT ;  /* 0x000000390000720c */ /* 0x040fe20003fc4070 */
[C---:B------:R-:W-:Y:S01]  /*2b50*/  IMAD R51, R0.reuse, R51, R50 ;  /* 0x0000003300337224 */ /* 0x040fe200078e0232 */
[C---:B------:R-:W-:Y:S01]  /*2b60*/  ISETP.GT.U32.AND P1, PT, R0.reuse, R59, PT ;  /* 0x0000003b0000720c */ /* 0x040fe20003f24070 */
[--C-:B------:R-:W-:Y:S02]  /*2b70*/  @!P2 IMAD.IADD R55, R55, 0x1, -R0.reuse ;  /* 0x000000013737a824 */ /* 0x100fe400078e0a00 */
[----:B------:R-:W-:Y:S01]  /*2b80*/  @!P0 IMAD.IADD R53, R53, 0x1, -R0 ;  /* 0x0000000135358824 */ /* 0x000fe200078e0a00 */
[----:B------:R-:W-:Y:S01]  /*2b90*/  ISETP.GT.U32.AND P2, PT, R0, R51, PT ;  /* 0x000000330000720c */ /* 0x000fe20003f44070 */
[----:B------:R-:W-:Y:S01]  /*2ba0*/  IMAD.HI.U32 R2, R11, R61, RZ ;  /* 0x0000003d0b027227 */ /* 0x000fe200078e00ff */
[----:B------:R-:W-:-:S02]  /*2bb0*/  ISETP.GE.AND P0, PT, R56, RZ, PT ;  /* 0x000000ff3800720c */ /* 0x000fc40003f06270 */
[----:B------:R-:W-:Y:S01]  /*2bc0*/  LOP3.LUT R56, R10, 0x5e, RZ, 0xfc, !PT ;  /* 0x0000005e0a387812 */ /* 0x000fe200078efcff */
[----:B------:R-:W-:Y:S02]  /*2bd0*/  IMAD.MOV R2, RZ, RZ, -R2 ;  /* 0x000000ffff027224 */ /* 0x000fe400078e0a02 */
[----:B------:R-:W-:Y:S01]  /*2be0*/  IMAD.HI.U32 R50, R11, R63, RZ ;  /* 0x0000003f0b327227 */ /* 0x000fe200078e00ff */
[----:B------:R-:W-:Y:S02]  /*2bf0*/  IABS R65, R56 ;  /* 0x0000003800417213 */ /* 0x000fe40000000000 */
[----:B------:R-:W-:Y:S01]  /*2c00*/  @!P6 IADD3 R57, PT, PT, R57, -R0, RZ ;  /* 0x800000003939e210 */ /* 0x000fe20007ffe0ff */
[----:B------:R-:W-:Y:S01]  /*2c10*/  IMAD R61, R0, R2, R61 ;  /* 0x00000002003d7224 */ /* 0x000fe200078e023d */
[----:B------:R-:W-:Y:S01]  /*2c20*/  ISETP.GE.AND P6, PT, R52, RZ, PT ;  /* 0x000000ff3400720c */ /* 0x000fe20003fc6270 */
[----:B------:R-:W-:Y:S01]  /*2c30*/  IMAD.MOV R50, RZ, RZ, -R50 ;  /* 0x000000ffff327224 */ /* 0x000fe200078e0a32 */
[----:B------:R-:W-:Y:S01]  /*2c40*/  @!P2 IADD3 R51, PT, PT, R51, -R0, RZ ;  /* 0x800000003333a210 */ /* 0x000fe20007ffe0ff */
[----:B------:R-:W-:Y:S01]  /*2c50*/  IMAD.HI.U32 R2, R11, R65, RZ ;  /* 0x000000410b027227 */ /* 0x000fe200078e00ff */
[----:B------:R-:W-:-:S02]  /*2c60*/  LOP3.LUT R52, R10, 0x60, RZ, 0xfc, !PT ;  /* 0x000000600a347812 */ /* 0x000fc400078efcff */
[C---:B------:R-:W-:Y:S01]  /*2c70*/  ISETP.GT.U32.AND P2, PT, R0.reuse, R51, PT ;  /* 0x000000330000720c */ /* 0x040fe20003f44070 */
[C---:B------:R-:W-:Y:S01]  /*2c80*/  IMAD R63, R0.reuse, R50, R63 ;  /* 0x00000032003f7224 */ /* 0x040fe200078e023f */
[----:B------:R-:W-:Y:S01]  /*2c90*/  @!P4 IADD3 R57, PT, PT, -R57, RZ, RZ ;  /* 0x000000ff3939c210 */ /* 0x000fe20007ffe1ff */
[----:B------:R-:W-:Y:S01]  /*2ca0*/  IMAD.MOV R2, RZ, RZ, -R2 ;  /* 0x000000ffff027224 */ /* 0x000fe200078e0a02 */
[----:B------:R-:W-:Y:S01]  /*2cb0*/  IABS R67, R52 ;  /* 0x0000003400437213 */ /* 0x000fe20000000000 */
[----:B------:R-:W-:Y:S01]  /*2cc0*/  @!P3 IMAD.MOV R55, RZ, RZ, -R55 ;  /* 0x000000ffff37b224 */ /* 0x000fe200078e0a37 */
[C---:B------:R-:W-:Y:S01]  /*2cd0*/  ISETP.GT.U32.AND P3, PT, R0.reuse, R61, PT ;  /* 0x0000003d0000720c */ /* 0x040fe20003f64070 */
[C---:B------:R-:W-:Y:S01]  /*2ce0*/  IMAD R65, R0.reuse, R2, R65 ;  /* 0x0000000200417224 */ /* 0x040fe200078e0241 */
[----:B------:R-:W-:Y:S01]  /*2cf0*/  ISETP.GT.U32.AND P4, PT, R0, R63, PT ;  /* 0x0000003f0000720c */ /* 0x000fe20003f84070 */
[--C-:B------:R-:W-:Y:S01]  /*2d00*/  @!P1 IMAD.IADD R59, R59, 0x1, -R0.reuse ;  /* 0x000000013b3b9824 */ /* 0x100fe200078e0a00 */
[----:B------:R-:W-:Y:S01]  /*2d10*/  ISETP.GE.AND P1, PT, R54, RZ, PT ;  /* 0x000000ff3600720c */ /* 0x000fe20003f26270 */
[----:B------:R-:W-:Y:S01]  /*2d20*/  @!P5 IMAD.MOV R53, RZ, RZ, -R53 ;  /* 0x000000ffff35d224 */ /* 0x000fe200078e0a35 */
[----:B------:R-:W-:Y:S01]  /*2d30*/  LOP3.LUT R54, R10, 0x62, RZ, 0xfc, !PT ;  /* 0x000000620a367812 */ /* 0x000fe200078efcff */
[----:B------:R-:W-:Y:S01]  /*2d40*/  @!P2 IMAD.IADD R51, R51, 0x1, -R0 ;  /* 0x000000013333a824 */ /* 0x000fe200078e0a00 */
[C---:B------:R-:W-:Y:S01]  /*2d50*/  ISETP.GT.U32.AND P2, PT, R0.reuse, R65, PT ;  /* 0x000000410000720c */ /* 0x040fe20003f44070 */
[----:B------:R-:W-:Y:S01]  /*2d60*/  IMAD.HI.U32 R2, R11, R67, RZ ;  /* 0x000000430b027227 */ /* 0x000fe200078e00ff */
[----:B------:R-:W-:-:S02]  /*2d70*/  ISETP.GT.U32.AND P5, PT, R0, R59, PT ;  /* 0x0000003b0000720c */ /* 0x000fc40003fa4070 */
[----:B------:R-:W-:Y:S01]  /*2d80*/  IABS R69, R54 ;  /* 0x0000003600457213 */ /* 0x000fe20000000000 */
[----:B------:R-:W-:Y:S01]  /*2d90*/  IMAD.MOV R2, RZ, RZ, -R2 ;  /* 0x000000ffff027224 */ /* 0x000fe200078e0a02 */
[----:B------:R-:W-:Y:S01]  /*2da0*/  @!P3 IADD3 R61, PT, PT, R61, -R0, RZ ;  /* 0x800000003d3db210 */ /* 0x000fe20007ffe0ff */
[----:B------:R-:W-:Y:S01]  /*2db0*/  @!P4 IMAD.IADD R63, R63, 0x1, -R0 ;  /* 0x000000013f3fc824 */ /* 0x000fe200078e0a00 */
[----:B------:R-:W-:Y:S01]  /*2dc0*/  ISETP.GE.AND P3, PT, R56, RZ, PT ;  /* 0x000000ff3800720c */ /* 0x000fe20003f66270 */
[C---:B------:R-:W-:Y:S01]  /*2dd0*/  IMAD R67, R0.reuse, R2, R67 ;  /* 0x0000000200437224 */ /* 0x040fe200078e0243 */
[----:B------:R-:W-:Y:S01]  /*2de0*/  ISETP.GT.U32.AND P4, PT, R0, R61, PT ;  /* 0x0000003d0000720c */ /* 0x000fe20003f84070 */
[----:B------:R-:W-:Y:S01]  /*2df0*/  IMAD.HI.U32 R2, R11, R69, RZ ;  /* 0x000000450b027227 */ /* 0x000fe200078e00ff */
[----:B------:R-:W-:-:S03]  /*2e00*/  LOP3.LUT R56, R10, 0x68, RZ, 0xfc, !PT ;  /* 0x000000680a387812 */ /* 0x000fc600078efcff */
[--C-:B------:R-:W-:Y:S01]  /*2e10*/  @!P2 IMAD.IADD R65, R65, 0x1, -R0.reuse ;  /* 0x000000014141a824 */ /* 0x100fe200078e0a00 */
[----:B------:R-:W-:Y:S01]  /*2e20*/  ISETP.GT.U32.AND P2, PT, R0, R63, PT ;  /* 0x0000003f0000720c */ /* 0x000fe20003f44070 */
[--C-:B------:R-:W-:Y:S01]  /*2e30*/  @!P5 IMAD.IADD R59, R59, 0x1, -R0.reuse ;  /* 0x000000013b3bd824 */ /* 0x100fe200078e0a00 */
[----:B------:R-:W-:Y:S01]  /*2e40*/  ISETP.GE.AND P5, PT, R58, RZ, PT ;  /* 0x000000ff3a00720c */ /* 0x000fe20003fa6270 */
[----:B------:R-:W-:Y:S01]  /*2e50*/  @!P6 IMAD.MOV R51, RZ, RZ, -R51 ;  /* 0x000000ffff33e224 */ /* 0x000fe200078e0a33 */
[----:B------:R-:W-:Y:S01]  /*2e60*/  LOP3.LUT R58, R10, 0x64, RZ, 0xfc, !PT ;  /* 0x000000640a3a7812 */ /* 0x000fe200078efcff */
[----:B------:R-:W-:Y:S01]  /*2e70*/  @!P0 IMAD.MOV R59, RZ, RZ, -R59 ;  /* 0x000000ffff3b8224 */ /* 0x000fe200078e0a3b */
[----:B------:R-:W-:Y:S01]  /*2e80*/  IADD3 R50, PT, PT, -R2, RZ, RZ ;  /* 0x000000ff02327210 */ /* 0x000fe20007ffe1ff */
[----:B------:R-:W-:Y:S01]  /*2e90*/  @!P4 IMAD.IADD R61, R61, 0x1, -R0 ;  /* 0x000000013d3dc824 */ /* 0x000fe200078e0a00 */
[----:B------:R-:W-:Y:S02]  /*2ea0*/  IABS R71, R58 ;  /* 0x0000003a00477213 */ /* 0x000fe40000000000 */
[C---:B------:R-:W-:Y:S01]  /*2eb0*/  ISETP.GT.U32.AND P4, PT, R0.reuse, R67, PT ;  /* 0x000000430000720c */ /* 0x040fe20003f84070 */
[C---:B------:R-:W-:Y:S01]  /*2ec0*/  IMAD R69, R0.reuse, R50, R69 ;  /* 0x0000003200457224 */ /* 0x040fe200078e0245 */
[----:B------:R-:W-:Y:S01]  /*2ed0*/  ISETP.GT.U32.AND P0, PT, R0, R65, PT ;  /* 0x000000410000720c */ /* 0x000fe20003f04070 */
[----:B------:R-:W-:Y:S01]  /*2ee0*/  IMAD.HI.U32 R2, R11, R71, RZ ;  /* 0x000000470b027227 */ /* 0x000fe200078e00ff */
[----:B------:R-:W-:-:S02]  /*2ef0*/  @!P2 IADD3 R63, PT, PT, R63, -R0, RZ ;  /* 0x800000003f3fa210 */ /* 0x000fc40007ffe0ff */
[----:B------:R-:W-:Y:S01]  /*2f00*/  ISETP.GT.U32.AND P2, PT, R0, R69, PT ;  /* 0x000000450000720c */ /* 0x000fe20003f44070 */
[----:B------:R-:W-:Y:S01]  /*2f10*/  IMAD.MOV R2, RZ, RZ, -R2 ;  /* 0x000000ffff027224 */ /* 0x000fe200078e0a02 */
[----:B------:R-:W-:Y:S01]  /*2f20*/  ISETP.GE.AND P6, PT, R52, RZ, PT ;  /* 0x000000ff3400720c */ /* 0x000fe20003fc6270 */
[----:B------:R-:W-:Y:S01]  /*2f30*/  @!P5 IMAD.MOV R63, RZ, RZ, -R63 ;  /* 0x000000ffff3fd224 */ /* 0x000fe200078e0a3f */
[----:B------:R-:W-:Y:S01]  /*2f40*/  LOP3.LUT R52, R10, 0x66, RZ, 0xfc, !PT ;  /* 0x000000660a347812 */ /* 0x000fe200078efcff */
[C---:B------:R-:W-:Y:S01]  /*2f50*/  IMAD R71, R0.reuse, R2, R71 ;  /* 0x0000000200477224 */ /* 0x040fe200078e0247 */
[----:B------:R-:W-:Y:S01]  /*2f60*/  IABS R75, R56 ;  /* 0x00000038004b7213 */ /* 0x000fe20000000000 */
[--C-:B------:R-:W-:Y:S01]  /*2f70*/  @!P4 IMAD.IADD R67, R67, 0x1, -R0.reuse ;  /* 0x000000014343c824 */ /* 0x100fe200078e0a00 */
[----:B------:R-:W-:Y:S01]  /*2f80*/  IABS R73, R52 ;  /* 0x0000003400497213 */ /* 0x000fe20000000000 */
[----:B------:R-:W-:Y:S01]  /*2f90*/  @!P0 IMAD.IADD R65, R65, 0x1, -R0 ;  /* 0x0000000141418824 */ /* 0x000fe200078e0a00 */
[----:B------:R-:W-:Y:S01]  /*2fa0*/  ISETP.GT.U32.AND P4, PT, R0, R71, PT ;  /* 0x000000470000720c */ /* 0x000fe20003f84070 */
[----:B------:R-:W-:Y:S01]  /*2fb0*/  IMAD.HI.U32 R50, R11, R75, RZ ;  /* 0x0000004b0b327227 */ /* 0x000fe200078e00ff */
[----:B------:R-:W-:-:S02]  /*2fc0*/  ISETP.GE.AND P5, PT, R58, RZ, PT ;  /* 0x000000ff3a00720c */ /* 0x000fc40003fa6270 */
[----:B------:R-:W-:Y:S01]  /*2fd0*/  @!P3 IADD3 R65, PT, PT, -R65, RZ, RZ ;  /* 0x000000ff4141b210 */ /* 0x000fe20007ffe1ff */
[----:B------:R-:W-:Y:S01]  /*2fe0*/  @!P2 IMAD.IADD R69, R69, 0x1, -R0 ;  /* 0x000000014545a824 */ /* 0x000fe200078e0a00 */
[----:B------:R-:W-:Y:S01]  /*2ff0*/  LOP3.LUT R58, R10, 0x6a, RZ, 0xfc, !PT ;  /* 0x0000006a0a3a7812 */ /* 0x000fe200078efcff */
[----:B------:R-:W-:Y:S01]  /*3000*/  IMAD.HI.U32 R2, R11, R73, RZ ;  /* 0x000000490b027227 */ /* 0x000fe200078e00ff */
[----:B------:R-:W-:Y:S02]  /*3010*/  ISETP.GE.AND P0, PT, R54, RZ, PT ;  /* 0x000000ff3600720c */ /* 0x000fe40003f06270 */
[----:B------:R-:W-:Y:S01]  /*3020*/  ISETP.GT.U32.AND P2, PT, R0, R69, PT ;  /* 0x000000450000720c */ /* 0x000fe20003f44070 */
[----:B------:R-:W-:Y:S01]  /*3030*/  IMAD.MOV R2, RZ, RZ, -R2 ;  /* 0x000000ffff027224 */ /* 0x000fe200078e0a02 */
[----:B------:R-:W-:Y:S01]  /*3040*/  IABS R77, R58 ;  /* 0x0000003a004d7213 */ /* 0x000fe20000000000 */
[----:B------:R-:W-:Y:S01]  /*3050*/  @!P4 IMAD.IADD R71, R71, 0x1, -R0 ;  /* 0x000000014747c824 */ /* 0x000fe200078e0a00 */
[----:B------:R-:W-:Y:S01]  /*3060*/  ISETP.GE.AND P4, PT, R52, RZ, PT ;  /* 0x000000ff3400720c */ /* 0x000fe20003f86270 */
[C---:B------:R-:W-:Y:S01]  /*3070*/  IMAD R73, R0.reuse, R2, R73 ;  /* 0x0000000200497224 */ /* 0x040fe200078e0249 */
[----:B------:R-:W-:Y:S01]  /*3080*/  @!P1 IADD3 R61, PT, PT, -R61, RZ, RZ ;  /* 0x000000ff3d3d9210 */ /* 0x000fe20007ffe1ff */
[----:B------:R-:W-:Y:S01]  /*3090*/  IMAD.MOV R50, RZ, RZ, -R50 ;  /* 0x000000ffff327224 */ /* 0x000fe200078e0a32 */
[C---:B------:R-:W-:Y:S01]  /*30a0*/  ISETP.GT.U32.AND P3, PT, R0.reuse, R71, PT ;  /* 0x000000470000720c */ /* 0x040fe20003f64070 */
[----:B------:R-:W-:Y:S01]  /*30b0*/  IMAD.HI.U32 R2, R11, R77, RZ ;  /* 0x0000004d0b027227 */ /* 0x000fe200078e00ff */
[----:B------:R-:W-:-:S03]  /*30c0*/  ISETP.GT.U32.AND P1, PT, R0, R67, PT ;  /* 0x000000430000720c */ /* 0x000fc60003f24070 */
[----:B------:R-:W-:Y:S01]  /*30d0*/  @!P2 IMAD.IADD R69, R69, 0x1, -R0 ;  /* 0x000000014545a824 */ /* 0x000fe200078e0a00 */
[C---:B------:R-:W-:Y:S01]  /*30e0*/  ISETP.GT.U32.AND P2, PT, R0.reuse, R73, PT ;  /* 0x000000490000720c */ /* 0x040fe20003f44070 */
[C---:B------:R-:W-:Y:S02]  /*30f0*/  IMAD R75, R0.reuse, R50, R75 ;  /* 0x00000032004b7224 */ /* 0x040fe400078e024b */
[----:B------:R-:W-:Y:S02]  /*3100*/  IMAD.MOV R2, RZ, RZ, -R2 ;  /* 0x000000ffff027224 */ /* 0x000fe400078e0a02 */
[----:B------:R-:W-:Y:S02]  /*3110*/  IMAD.HI.U32 R50, R11, R79, RZ ;  /* 0x0000004f0b327227 */ /* 0x000fe400078e00ff */
[----:B------:R-:W-:Y:S02]  /*3120*/  @!P3 IADD3 R71, PT, PT, R71, -R0, RZ ;  /* 0x800000004747b210 */ /* 0x000fe40007ffe0ff */
[C---:B------:R-:W-:Y:S01]  /*3130*/  ISETP.GT.U32.AND P3, PT, R0.reuse, R75, PT ;  /* 0x0000004b0000720c */ /* 0x040fe20003f64070 */
[----:B------:R-:W-:Y:S01]  /*3140*/  IMAD R77, R0, R2, R77 ;  /* 0x00000002004d7224 */ /* 0x000fe200078e024d */
[----:B------:R-:W-:Y:S01]  /*3150*/  IADD3 R50, PT, PT, -R50, RZ, RZ ;  /* 0x000000ff32327210 */ /* 0x000fe20007ffe1ff */
[----:B------:R-:W-:Y:S01]  /*3160*/  IMAD.HI.U32 R52, R11, R81, RZ ;  /* 0x000000510b347227 */ /* 0x000fe200078e00ff */
[----:B------:R-:W-:-:S03]  /*3170*/  @!P5 IADD3 R71, PT, PT, -R71, RZ, RZ ;  /* 0x000000ff4747d210 */ /* 0x000fc60007ffe1ff */
[----:B------:R-:W-:Y:S02]  /*3180*/  @!P2 IMAD.IADD R73, R73, 0x1, -R0 ;  /* 0x000000014949a824 */ /* 0x000fe400078e0a00 */
[C---:B------:R-:W-:Y:S02]  /*3190*/  IMAD R79, R0.reuse, R50, R79 ;  /* 0x00000032004f7224 */ /* 0x040fe400078e024f */
[----:B------:R-:W-:Y:S01]  /*31a0*/  IMAD.MOV R52, RZ, RZ, -R52 ;  /* 0x000000ffff347224 */ /* 0x000fe200078e0a34 */
[C---:B------:R-:W-:Y:S01]  /*31b0*/  ISETP.GT.U32.AND P2, PT, R0.reuse, R73, PT ;  /* 0x000000490000720c */ /* 0x040fe20003f44070 */
[----:B------:R-:W-:Y:S02]  /*31c0*/  @!P3 IMAD.IADD R75, R75, 0x1, -R0 ;  /* 0x000000014b4bb824 */ /* 0x000fe400078e0a00 */
[C---:B------:R-:W-:Y:S02]  /*31d0*/  IMAD R81, R0.reuse, R52, R81 ;  /* 0x0000003400517224 */ /* 0x040fe400078e0251 */
[----:B------:R-:W-:Y:S01]  /*31e0*/  IMAD.HI.U32 R54, R11, R83, RZ ;  /* 0x000000530b367227 */ /* 0x000fe200078e00ff */
[----:B------:R-:W-:-:S03]  /*31f0*/  ISETP.GT.U32.AND P3, PT, R0, R75, PT ;  /* 0x0000004b0000720c */ /* 0x000fc60003f64070 */
[----:B------:R-:W-:Y:S02]  /*3200*/  IMAD.MOV R54, RZ, RZ, -R54 ;  /* 0x000000ffff367224 */ /* 0x000fe400078e0a36 */
[----:B------:R-:W-:-:S04]  /*3210*/  IMAD.HI.U32 R2, R11, R85, RZ ;  /* 0x000000550b027227 */ /* 0x000fc800078e00ff */
[----:B------:R-:W-:Y:S01]  /*3220*/  @!P2 IMAD.IADD R73, R73, 0x1, -R0 ;  /* 0x000000014949a824 */ /* 0x000fe200078e0a00 */
[C---:B------:R-:W-:Y:S01]  /*3230*/  ISETP.GT.U32.AND P2, PT, R0.reuse, R77, PT ;  /* 0x0000004d0000720c */ /* 0x040fe20003f44070 */
[C---:B------:R-:W-:Y:S02]  /*3240*/  IMAD R83, R0.reuse, R54, R83 ;  /* 0x0000003600537224 */ /* 0x040fe400078e0253 */
[----:B------:R-:W-:Y:S01]  /*3250*/  @!P3 IADD3 R75, PT, PT, R75, -R0, RZ ;  /* 0x800000004b4bb210 */ /* 0x000fe20007ffe0ff */
[----:B------:R-:W-:Y:S01]  /*3260*/  IMAD.MOV R2, RZ, RZ, -R2 ;  /* 0x000000ffff027224 */ /* 0x000fe200078e0a02 */
[----:B------:R-:W-:Y:S01]  /*3270*/  ISETP.GT.U32.AND P3, PT, R0, R79, PT ;  /* 0x0000004f0000720c */ /* 0x000fe20003f64070 */
[----:B------:R-:W-:-:S04]  /*3280*/  IMAD.HI.U32 R50, R11, R87, RZ ;  /* 0x000000570b327227 */ /* 0x000fc800078e00ff */
[----:B------:R-:W-:Y:S01]  /*3290*/  IMAD R85, R0, R2, R85 ;  /* 0x0000000200557224 */ /* 0x000fe200078e0255 */
[----:B------:R-:W-:Y:S01]  /*32a0*/  IADD3 R50, PT, PT, -R50, RZ, RZ ;  /* 0x000000ff32327210 */ /* 0x000fe20007ffe1ff */
[----:B------:R-:W-:Y:S01]  /*32b0*/  IMAD.HI.U32 R52, R11, R89, RZ ;  /* 0x000000590b347227 */ /* 0x000fe200078e00ff */
[----:B------:R-:W-:-:S03]  /*32c0*/  LOP3.LUT R2, R252, 0x7f, RZ, 0xc0, !PT ;  /* 0x0000007ffc027812 */ /* 0x000fc600078ec0ff */
[--C-:B------:R-:W-:Y:S02]  /*32d0*/  @!P2 IMAD.IADD R77, R77, 0x1, -R0.reuse ;  /* 0x000000014d4da824 */ /* 0x100fe400078e0a00 */
[----:B------:R-:W-:Y:S02]  /*32e0*/  @!P3 IMAD.IADD R79, R79, 0x1, -R0 ;  /* 0x000000014f4fb824 */ /* 0x000fe400078e0a00 */
[----:B------:R-:W-:Y:S01]  /*32f0*/  IMAD.MOV R52, RZ, RZ, -R52 ;  /* 0x000000ffff347224 */ /* 0x000fe200078e0a34 */
[C---:B------:R-:W-:Y:S01]  /*3300*/  ISETP.GT.U32.AND P2, PT, R0.reuse, R77, PT ;  /* 0x0000004d0000720c */ /* 0x040fe20003f44070 */
[C---:B------:R-:W-:Y:S01]  /*3310*/  IMAD R87, R0.reuse, R50, R87 ;  /* 0x0000003200577224 */ /* 0x040fe200078e0257 */
[C---:B------:R-:W-:Y:S01]  /*3320*/  ISETP.GT.U32.AND P3, PT, R0.reuse, R79, PT ;  /* 0x0000004f0000720c */ /* 0x040fe20003f64070 */
[----:B------:R-:W-:Y:S02]  /*3330*/  IMAD R89, R0, R52, R89 ;  /* 0x0000003400597224 */ /* 0x000fe400078e0259 */
[----:B------:R-:W-:-:S04]  /*3340*/  IMAD.HI.U32 R54, R11, R91, RZ ;  /* 0x0000005b0b367227 */ /* 0x000fc800078e00ff */
[----:B------:R-:W-:Y:S01]  /*3350*/  @!P1 IMAD.IADD R67, R67, 0x1, -R0 ;  /* 0x0000000143439824 */ /* 0x000fe200078e0a00 */
[----:B------:R-:W-:Y:S01]  /*3360*/  ISETP.GE.AND P1, PT, R56, RZ, PT ;  /* 0x000000ff3800720c */ /* 0x000fe20003f26270 */
[----:B------:R-:W-:Y:S01]  /*3370*/  IMAD.MOV R54, RZ, RZ, -R54 ;  /* 0x000000ffff367224 */ /* 0x000fe200078e0a36 */
[----:B------:R-:W-:Y:S01]  /*3380*/  LOP3.LUT R56, R10, 0x7c, RZ, 0xfc, !PT ;  /* 0x0000007c0a387812 */ /* 0x000fe200078efcff */
[----:B------:R-:W-:Y:S01]  /*3390*/  @!P2 IMAD.IADD R77, R77, 0x1, -R0 ;  /* 0x000000014d4da824 */ /* 0x000fe200078e0a00 */
[C---:B------:R-:W-:Y:S01]  /*33a0*/  ISETP.GT.U32.AND P2, PT, R0.reuse, R81, PT ;  /* 0x000000510000720c */ /* 0x040fe20003f44070 */
[----:B------:R-:W-:Y:S01]  /*33b0*/  IMAD.HI.U32 R50, R11, R93, RZ ;  /* 0x0000005d0b327227 */ /* 0x000fe200078e00ff */
[----:B------:R-:W-:Y:S02]  /*33c0*/  @!P3 IADD3 R79, PT, PT, R79, -R0, RZ ;  /* 0x800000004f4fb210 */ /* 0x000fe40007ffe0ff */
[C---:B------:R-:W-:Y:S01]  /*33d0*/  ISETP.GT.U32.AND P3, PT, R0.reuse, R83, PT ;  /* 0x000000530000720c */ /* 0x040fe20003f64070 */
[----:B------:R-:W-:Y:S01]  /*33e0*/  IMAD R91, R0, R54, R91 ;  /* 0x00000036005b7224 */ /* 0x000fe200078e025b */
[----:B------:R-:W-:Y:S01]  /*33f0*/  IABS R54, R56 ;  /* 0x0000003800367213 */ /* 0x000fe20000000000 */
[----:B------:R-:W-:-:S02]  /*3400*/  IMAD.MOV R50, RZ, RZ, -R50 ;  /* 0x000000ffff327224 */ /* 0x000fc400078e0a32 */
[----:B------:R-:W-:Y:S01]  /*3410*/  IMAD R199, R199, 0x100, R2 ;  /* 0x00000100c7c77824 */ /* 0x000fe200078e0202 */
[----:B------:R-:W-:Y:S01]  /*3420*/  @!P1 IADD3 R75, PT, PT, -R75, RZ, RZ ;  /* 0x000000ff4b4b9210 */ /* 0x000fe20007ffe1ff */
[C---:B------:R-:W-:Y:S02]  /*3430*/  IMAD R93, R0.reuse, R50, R93 ;  /* 0x00000032005d7224 */ /* 0x040fe400078e025d */
[----:B------:R-:W-:Y:S01]  /*3440*/  @!P2 IMAD.IADD R81, R81, 0x1, -R0 ;  /* 0x000000015151a824 */ /* 0x000fe200078e0a00 */
[C---:B------:R-:W-:Y:S01]  /*3450*/  ISETP.GT.U32.AND P2, PT, R0.reuse, R85, PT ;  /* 0x000000550000720c */ /* 0x040fe20003f44070 */
[----:B------:R-:W-:Y:S01]  /*3460*/  VIADD R200, R199, 0x80 ;  /* 0x00000080c7c87836 */ /* 0x000fe20000000000 */
[----:B------:R-:W-:Y:S01]  /*3470*/  IABS R50, R199 ;  /* 0x000000c700327213 */ /* 0x000fe20000000000 */
[----:B------:R-:W-:Y:S01]  /*3480*/  @!P0 IMAD.MOV R69, RZ, RZ, -R69 ;  /* 0x000000ffff458224 */ /* 0x000fe200078e0a45 */
[----:B------:R-:W-:Y:S01]  /*3490*/  @!P3 IADD3 R83, PT, PT, R83, -R0, RZ ;  /* 0x800000005353b210 */ /* 0x000fe20007ffe0ff */
[----:B------:R-:W-:Y:S01]  /*34a0*/  IMAD.HI.U32 R11, R11, R54, RZ ;  /* 0x000000360b0b7227 */ /* 0x000fe200078e00ff */
[----:B------:R-:W-:-:S02]  /*34b0*/  ISETP.GT.U32.AND P3, PT, R0, R87, PT ;  /* 0x000000570000720c */ /* 0x000fc40003f64070 */
[----:B------:R-:W-:Y:S01]  /*34c0*/  IABS R52, R200 ;  /* 0x000000c800347213 */ /* 0x000fe20000000000 */
[----:B------:R-:W-:Y:S02]  /*34d0*/  IMAD.MOV R11, RZ, RZ, -R11 ;  /* 0x000000ffff0b7224 */ /* 0x000fe400078e0a0b */
[----:B------:R-:W-:-:S04]  /*34e0*/  IMAD.HI.U32 R10, R9, R50, RZ ;  /* 0x00000032090a7227 */ /* 0x000fc800078e00ff */
[----:B------:R-:W-:Y:S01]  /*34f0*/  @!P2 IMAD.IADD R85, R85, 0x1, -R0 ;  /* 0x000000015555a824 */ /* 0x000fe200078e0a00 */
[C---:B------:R-:W-:Y:S01]  /*3500*/  ISETP.GT.U32.AND P2, PT, R0.reuse, R89, PT ;  /* 0x000000590000720c */ /* 0x040fe20003f44070 */
[C---:B------:R-:W-:Y:S02]  /*3510*/  IMAD R11, R0.reuse, R11, R54 ;  /* 0x0000000b000b7224 */ /* 0x040fe400078e0236 */
[----:B------:R-:W-:Y:S01]  /*3520*/  @!P3 IADD3 R87, PT, PT, R87, -R0, RZ ;  /* 0x800000005757b210 */ /* 0x000fe20007ffe0ff */
[----:B------:R-:W-:Y:S01]  /*3530*/  IMAD.MOV R10, RZ, RZ, -R10 ;  /* 0x000000ffff0a7224 */ /* 0x000fe200078e0a0a */
[C---:B------:R-:W-:Y:S01]  /*3540*/  ISETP.GT.U32.AND P3, PT, R0.reuse, R83, PT ;  /* 0x000000530000720c */ /* 0x040fe20003f64070 */
[----:B------:R-:W-:Y:S01]  /*3550*/  IMAD.HI.U32 R9, R9, R52, RZ ;  /* 0x0000003409097227 */ /* 0x000fe200078e00ff */
[----:B------:R-:W-:-:S03]  /*3560*/  ISETP.GT.U32.AND P0, PT, R0, R85, PT ;  /* 0x000000550000720c */ /* 0x000fc60003f04070 */
[----:B------:R-:W-:Y:S01]  /*3570*/  IMAD R10, R3, R10, R50 ;  /* 0x0000000a030a7224 */ /* 0x000fe200078e0232 */
[----:B------:R-:W-:Y:S01]  /*3580*/  IADD3 R9, PT, PT, -R9, RZ, RZ ;  /* 0x000000ff09097210 */ /* 0x000fe20007ffe1ff */
[----:B------:R-:W-:Y:S01]  /*3590*/  @!P6 IMAD.MOV R67, RZ, RZ, -R67 ;  /* 0x000000ffff43e224 */ /* 0x000fe200078e0a43 */
[C---:B------:R-:W-:Y:S01]  /*35a0*/  ISETP.GT.U32.AND P6, PT, R0.reuse, R81, PT ;  /* 0x000000510000720c */ /* 0x040fe20003fc4070 */
[----:B------:R-:W-:Y:S01]  /*35b0*/  @!P2 IMAD.IADD R89, R89, 0x1, -R0 ;  /* 0x000000015959a824 */ /* 0x000fe200078e0a00 */
[C---:B------:R-:W-:Y:S01]  /*35c0*/  ISETP.GT.U32.AND P2, PT, R0.reuse, R87, PT ;  /* 0x000000570000720c */ /* 0x040fe20003f44070 */
[----:B------:R-:W-:Y:S02]  /*35d0*/  IMAD R50, R3, R9, R52 ;  /* 0x0000000903327224 */ /* 0x000fe400078e0234 */
[--C-:B------:R-:W-:Y:S01]  /*35e0*/  @!P3 IMAD.IADD R83, R83, 0x1, -R0.reuse ;  /* 0x000000015353b824 */ /* 0x100fe200078e0a00 */
[C---:B------:R-:W-:Y:S01]  /*35f0*/  ISETP.GT.U32.AND P5, PT, R0.reuse, R89, PT ;  /* 0x000000590000720c */ /* 0x040fe20003fa4070 */
[----:B------:R-:W-:Y:S01]  /*3600*/  @!P0 IMAD.IADD R85, R85, 0x1, -R0 ;  /* 0x0000000155558824 */ /* 0x000fe200078e0a00 */
[C---:B------:R-:W-:Y:S01]  /*3610*/  ISETP.GT.U32.AND P3, PT, R0.reuse, R93, PT ;  /* 0x0000005d0000720c */ /* 0x040fe20003f64070 */
[----:B------:R-:W-:Y:S01]  /*3620*/  @!P4 IMAD.MOV R73, RZ, RZ, -R73 ;  /* 0x000000ffff49c224 */ /* 0x000fe200078e0a49 */
[----:B------:R-:W-:-:S02]  /*3630*/  ISETP.GT.U32.AND P0, PT, R0, R11, PT ;  /* 0x0000000b0000720c */ /* 0x000fc40003f04070 */
[----:B------:R-:W-:Y:S01]  /*3640*/  ISETP.GE.AND P4, PT, R62, RZ, PT ;  /* 0x000000ff3e00720c */ /* 0x000fe20003f86270 */
[--C-:B------:R-:W-:Y:S01]  /*3650*/  @!P6 IMAD.IADD R81, R81, 0x1, -R0.reuse ;  /* 0x000000015151e824 */ /* 0x100fe200078e0a00 */
[----:B------:R-:W-:Y:S01]  /*3660*/  ISETP.GT.U32.AND P6, PT, R0, R91, PT ;  /* 0x0000005b0000720c */ /* 0x000fe20003fc4070 */
[----:B------:R-:W-:Y:S01]  /*3670*/  @!P2 IMAD.IADD R87, R87, 0x1, -R0 ;  /* 0x000000015757a824 */ /* 0x000fe200078e0a00 */
[----:B------:R-:W-:-:S03]  /*3680*/  ISETP.GE.AND P2, PT, R58, RZ, PT ;  /* 0x000000ff3a00720c */ /* 0x000fc60003f46270 */
[--C-:B------:R-:W-:Y:S01]  /*3690*/  @!P5 IMAD.IADD R89, R89, 0x1, -R0.reuse ;  /* 0x000000015959d824 */ /* 0x100fe200078e0a00 */
[----:B------:R-:W-:Y:S01]  /*36a0*/  ISETP.GT.U32.AND P5, PT, R3, R10, PT ;  /* 0x0000000a0300720c */ /* 0x000fe20003fa4070 */
[--C-:B------:R-:W-:Y:S01]  /*36b0*/  @!P3 IMAD.IADD R93, R93, 0x1, -R0.reuse ;  /* 0x000000015d5db824 */ /* 0x100fe200078e0a00 */
[----:B------:R-:W-:Y:S01]  /*36c0*/  ISETP.GT.U32.AND P3, PT, R3, R50, PT ;  /* 0x000000320300720c */ /* 0x000fe20003f64070 */
[----:B------:R-:W-:Y:S02]  /*36d0*/  @!P0 IMAD.IADD R11, R11, 0x1, -R0 ;  /* 0x000000010b0b8824 */ /* 0x000fe400078e0a00 */
[----:B------:R-:W-:Y:S01]  /*36e0*/  @!P4 IMAD.MOV R81, RZ, RZ, -R81 ;  /* 0x000000ffff51c224 */ /* 0x000fe200078e0a51 */
[----:B------:R-:W-:Y:S02]  /*36f0*/  ISETP.GT.U32.AND P0, PT, R0, R93, PT ;  /* 0x0000005d0000720c */ /* 0x000fe40003f04070 */
[----:B------:R-:W-:Y:S01]  /*3700*/  @!P6 IADD3 R91, PT, PT, R91, -R0, RZ ;  /* 0x800000005b5be210 */ /* 0x000fe20007ffe0ff */
[----:B------:R-:W-:Y:S01]  /*3710*/  @!P2 IMAD.MOV R77, RZ, RZ, -R77 ;  /* 0x000000ffff4da224 */ /* 0x000fe200078e0a4d */
[----:B------:R-:W-:-:S02]  /*3720*/  ISETP.GE.AND P6, PT, R60, RZ, PT ;  /* 0x000000ff3c00720c */ /* 0x000fc40003fc6270 */
[----:B------:R-:W-:Y:S01]  /*3730*/  ISETP.GT.U32.AND P1, PT, R0, R91, PT ;  /* 0x0000005b0000720c */ /* 0x000fe20003f24070 */
[--C-:B------:R-:W-:Y:S01]  /*3740*/  @!P5 IMAD.IADD R10, R10, 0x1, -R3.reuse ;  /* 0x000000010a0ad824 */ /* 0x100fe200078e0a03 */
[----:B------:R-:W-:Y:S01]  /*3750*/  ISETP.GT.U32.AND P5, PT, R0, R11, PT ;  /* 0x0000000b0000720c */ /* 0x000fe20003fa4070 */
[----:B------:R-:W-:Y:S01]  /*3760*/  @!P3 IMAD.IADD R50, R50, 0x1, -R3 ;  /* 0x000000013232b824 */ /* 0x000fe200078e0a03 */
[----:B------:R-:W-:Y:S02]  /*3770*/  ISETP.GE.AND P3, PT, R64, RZ, PT ;  /* 0x000000ff4000720c */ /* 0x000fe40003f66270 */
[----:B------:R-:W-:Y:S01]  /*3780*/  ISETP.GT.U32.AND P2, PT, R3, R10, PT ;  /* 0x0000000a0300720c */ /* 0x000fe20003f44070 */
[----:B------:R-:W-:Y:S01]  /*3790*/  @!P0 IMAD.IADD R93, R93, 0x1, -R0 ;  /* 0x000000015d5d8824 */ /* 0x000fe200078e0a00 */
[----:B------:R-:W-:Y:S02]  /*37a0*/  ISETP.GT.U32.AND P4, PT, R3, R50, PT ;  /* 0x000000320300720c */ /* 0x000fe40003f84070 */
[----:B------:R-:W-:-:S02]  /*37b0*/  ISETP.GE.AND P0, PT, R199, RZ, PT ;  /* 0x000000ffc700720c */ /* 0x000fc40003f06270 */
[----:B------:R-:W-:Y:S01]  /*37c0*/  @!P6 IADD3 R79, PT, PT, -R79, RZ, RZ ;  /* 0x000000ff4f4fe210 */ /* 0x000fe20007ffe1ff */
[----:B------:R-:W-:Y:S01]  /*37d0*/  @!P1 IMAD.IADD R91, R91, 0x1, -R0 ;  /* 0x000000015b5b9824 */ /* 0x000fe200078e0a00 */
[----:B------:R-:W-:Y:S02]  /*37e0*/  ISETP.GE.AND P6, PT, R66, RZ, PT ;  /* 0x000000ff4200720c */ /* 0x000fe40003fc6270 */
[----:B------:R-:W-:Y:S01]  /*37f0*/  @!P5 IADD3 R11, PT, PT, R11, -R0, RZ ;  /* 0x800000000b0bd210 */ /* 0x000fe20007ffe0ff */
[----:B------:R-:W-:Y:S01]  /*3800*/  @!P3 IMAD.MOV R83, RZ, RZ, -R83 ;  /* 0x000000ffff53b224 */ /* 0x000fe200078e0a53 */
[----:B------:R-:W-:Y:S01]  /*3810*/  ISETP.GE.AND P5, PT, R200, RZ, PT ;  /* 0x000000ffc800720c */ /* 0x000fe20003fa6270 */
[--C-:B------:R-:W-:Y:S01]  /*3820*/  @!P2 IMAD.IADD R10, R10, 0x1, -R3.reuse ;  /* 0x000000010a0aa824 */ /* 0x100fe200078e0a03 */
[----:B------:R-:W-:Y:S01]  /*3830*/  ISETP.GE.AND P1, PT, R68, RZ, PT ;  /* 0x000000ff4400720c */ /* 0x000fe20003f26270 */
[----:B------:R-:W-:Y:S01]  /*3840*/  @!P4 IMAD.IADD R50, R50, 0x1, -R3 ;  /* 0x000000013232c824 */ /* 0x000fe200078e0a03 */
[----:B------:R-:W-:Y:S01]  /*3850*/  ISETP.GE.AND P2, PT, R72, RZ, PT ;  /* 0x000000ff4800720c */ /* 0x000fe20003f46270 */
[----:B------:R-:W-:Y:S01]  /*3860*/  IMAD R0, R78, UR7, RZ ;  /* 0x000000074e007c24 */ /* 0x000fe2000f8e02ff */
[----:B------:R-:W-:Y:S01]  /*3870*/  ISETP.GE.AND P4, PT, R74, RZ, PT ;  /* 0x000000ff4a00720c */ /* 0x000fe20003f86270 */
[----:B------:R-:W-:Y:S01]  /*3880*/  IMAD.SHL.U32 R74, R252, 0x200, RZ ;  /* 0x00000200fc4a7824 */ /* 0x000fe200078e00ff */
[----:B------:R-:W-:Y:S01]  /*3890*/  ISETP.GE.AND P3, PT, R70, RZ, PT ;  /* 0x000000ff4600720c */ /* 0x000fe20003f66270 */
[----:B------:R-:W-:Y:S01]  /*38a0*/  @!P6 IMAD.MOV R85, RZ, RZ, -R85 ;  /* 0x000000ffff55e224 */ /* 0x000fe200078e0a55 */
[----:B------:R-:W-:-:S02]  /*38b0*/  @!P0 IADD3 R10, PT, PT, -R10, RZ, RZ ;  /* 0x000000ff0a0a8210 */ /* 0x000fc40007ffe1ff */
[----:B------:R-:W-:Y:S01]  /*38c0*/  ISETP.NE.AND P0, PT, R4, RZ, PT ;  /* 0x000000ff0400720c */ /* 0x000fe20003f05270 */
[----:B------:R-:W-:Y:S01]  /*38d0*/  @!P5 IMAD.MOV R50, RZ, RZ, -R50 ;  /* 0x000000ffff32d224 */ /* 0x000fe200078e0a32 */
[----:B------:R-:W-:Y:S01]  /*38e0*/  ISETP.GE.AND P5, PT, R56, RZ, PT ;  /* 0x000000ff3800720c */ /* 0x000fe20003fa6270 */
[----:B------:R-:W-:Y:S01]  /*38f0*/  @!P1 IMAD.MOV R87, RZ, RZ, -R87 ;  /* 0x000000ffff579224 */ /* 0x000fe200078e0a57 */
[----:B------:R-:W-:Y:S01]  /*3900*/  LOP3.LUT R3, RZ, R4, RZ, 0x33, !PT ;  /* 0x00000004ff037212 */ /* 0x000fe200078e33ff */
[----:B------:R-:W-:Y:S01]  /*3910*/  @!P2 IMAD.MOV R91, RZ, RZ, -R91 ;  /* 0x000000ffff5ba224 */ /* 0x000fe200078e0a5b */
[----:B------:R-:W-:Y:S01]  /*3920*/  SHF.R.S32.HI R78, RZ, 0x6, R252 ;  /* 0x00000006ff4e7819 */ /* 0x000fe200000114fc */
[----:B------:R-:W-:Y:S01]  /*3930*/  @!P4 IMAD.MOV R93, RZ, RZ, -R93 ;  /* 0x000000ffff5dc224 */ /* 0x000fe200078e0a5d */
[C---:B------:R-:W-:Y:S02]  /*3940*/  SEL R4, R3.reuse, R10, !P0 ;  /* 0x0000000a03047207 */ /* 0x040fe40004000000 */
[----:B------:R-:W-:-:S02]  /*3950*/  SEL R3, R3, R50, !P0 ;  /* 0x0000003203037207 */ /* 0x000fc40004000000 */
[----:B------:R-:W-:Y:S01]  /*3960*/  ISETP.NE.AND P0, PT, R5, RZ, PT ;  /* 0x000000ff0500720c */ /* 0x000fe20003f05270 */
[----:B----4-:R-:W-:Y:S01]  /*3970*/  IMAD R4, R4, UR4, RZ ;  /* 0x0000000404047c24 */ /* 0x010fe2000f8e02ff */
[----:B------:R-:W-:Y:S01]  /*3980*/  LOP3.LUT R5, RZ, R5, RZ, 0x33, !PT ;  /* 0x00000005ff057212 */ /* 0x000fe200078e33ff */
[----:B------:R-:W-:Y:S01]  /*3990*/  @!P5 IMAD.MOV R11, RZ, RZ, -R11 ;  /* 0x000000ffff0bd224 */ /* 0x000fe200078e0a0b */
[----:B------:R-:W-:Y:S02]  /*39a0*/  @!P3 IADD3 R89, PT, PT, -R89, RZ, RZ ;  /* 0x000000ff5959b210 */ /* 0x000fe40007ffe1ff */
[C---:B------:R-:W-:Y:S02]  /*39b0*/  SEL R10, R5.reuse, R16, !P0 ;  /* 0x00000010050a7207 */ /* 0x040fe40004000000 */
[C---:B------:R-:W-:Y:S02]  /*39c0*/  SEL R16, R5.reuse, R20, !P0 ;  /* 0x0000001405107207 */ /* 0x040fe40004000000 */
[C---:B------:R-:W-:Y:S01]  /*39d0*/  SEL R104, R5.reuse, R75, !P0 ;  /* 0x0000004b05687207 */ /* 0x040fe20004000000 */
[----:B------:R-:W-:Y:S01]  /*39e0*/  IMAD R10, R10, UR11, RZ ;  /* 0x0000000b0a0a7c24 */ /* 0x000fe2000f8e02ff */
[C---:B------:R-:W-:Y:S01]  /*39f0*/  SEL R106, R5.reuse, R79, !P0 ;  /* 0x0000004f056a7207 */ /* 0x040fe20004000000 */
[----:B------:R-:W-:Y:S01]  /*3a00*/  IMAD R16, R16, UR11, RZ ;  /* 0x0000000b10107c24 */ /* 0x000fe2000f8e02ff */
[----:B------:R-:W-:-:S02]  /*3a10*/  SEL R107, R5, R81, !P0 ;  /* 0x00000051056b7207 */ /* 0x000fc40004000000 */
[C---:B------:R-:W-:Y:S02]  /*3a20*/  SEL R108, R5.reuse, R83, !P0 ;  /* 0x00000053056c7207 */ /* 0x040fe40004000000 */
[----:B------:R-:W-:Y:S01]  /*3a30*/  SEL R9, R5, R7, !P0 ;  /* 0x0000000705097207 */ /* 0x000fe20004000000 */
[----:B------:R-:W-:Y:S01]  /*3a40*/  IMAD R7, R3, UR4, RZ ;  /* 0x0000000403077c24 */ /* 0x000fe2000f8e02ff */
[C---:B------:R-:W-:Y:S01]  /*3a50*/  SEL R8, R5.reuse, R8, !P0 ;  /* 0x0000000805087207 */ /* 0x040fe20004000000 */
[----:B------:R-:W-:Y:S01]  /*3a60*/  UIADD3 UR4, UPT, UPT, UR9, 0x98000, URZ ;  /* 0x0009800009047890 */ /* 0x000fe2000fffe0ff */
[C---:B------:R-:W-:Y:S02]  /*3a70*/  SEL R12, R5.reuse, R12, !P0 ;  /* 0x0000000c050c7207 */ /* 0x040fe40004000000 */
[C---:B------:R-:W-:Y:S02]  /*3a80*/  SEL R13, R5.reuse, R13, !P0 ;  /* 0x0000000d050d7207 */ /* 0x040fe40004000000 */
[----:B------:R-:W-:-:S02]  /*3a90*/  SEL R14, R5, R14, !P0 ;  /* 0x0000000e050e7207 */ /* 0x000fc40004000000 */
[C---:B------:R-:W-:Y:S02]  /*3aa0*/  SEL R15, R5.reuse, R15, !P0 ;  /* 0x0000000f050f7207 */ /* 0x040fe40004000000 */
[C---:B------:R-:W-:Y:S02]  /*3ab0*/  SEL R17, R5.reuse, R17, !P0 ;  /* 0x0000001105117207 */ /* 0x040fe40004000000 */
[C---:B------:R-:W-:Y:S02]  /*3ac0*/  SEL R18, R5.reuse, R18, !P0 ;  /* 0x0000001205127207 */ /* 0x040fe40004000000 */
[C---:B------:R-:W-:Y:S02]  /*3ad0*/  SEL R19, R5.reuse, R19, !P0 ;  /* 0x0000001305137207 */ /* 0x040fe40004000000 */
[C---:B------:R-:W-:Y:S02]  /*3ae0*/  SEL R21, R5.reuse, R21, !P0 ;  /* 0x0000001505157207 */ /* 0x040fe40004000000 */
[----:B------:R-:W-:-:S02]  /*3af0*/  SEL R22, R5, R22, !P0 ;  /* 0x0000001605167207 */ /* 0x000fc40004000000 */
[C---:B------:R-:W-:Y:S02]  /*3b00*/  SEL R23, R5.reuse, R23, !P0 ;  /* 0x0000001705177207 */ /* 0x040fe40004000000 */
[C---:B------:R-:W-:Y:S02]  /*3b10*/  SEL R24, R5.reuse, R24, !P0 ;  /* 0x0000001805187207 */ /* 0x040fe40004000000 */
[C---:B------:R-:W-:Y:S02]  /*3b20*/  SEL R25, R5.reuse, R25, !P0 ;  /* 0x0000001905197207 */ /* 0x040fe40004000000 */
[C---:B------:R-:W-:Y:S02]  /*3b30*/  SEL R26, R5.reuse, R26, !P0 ;  /* 0x0000001a051a7207 */ /* 0x040fe40004000000 */
[----:B------:R-:W-:Y:S01]  /*3b40*/  SEL R20, R5, R27, !P0 ;  /* 0x0000001b05147207 */ /* 0x000fe20004000000 */
[----:B------:R-:W-:Y:S01]  /*3b50*/  IMAD R25, R25, UR11, RZ ;  /* 0x0000000b19197c24 */ /* 0x000fe2000f8e02ff */
[C---:B------:R-:W-:Y:S01]  /*3b60*/  SEL R28, R5.reuse, R28, !P0 ;  /* 0x0000001c051c7207 */ /* 0x040fe20004000000 */
[----:B------:R-:W-:Y:S01]  /*3b70*/  IMAD R27, R26, UR11, RZ ;  /* 0x0000000b1a1b7c24 */ /* 0x000fe2000f8e02ff */
[C---:B------:R-:W-:Y:S01]  /*3b80*/  SEL R50, R5.reuse, R29, !P0 ;  /* 0x0000001d05327207 */ /* 0x040fe20004000000 */
[----:B------:R-:W-:Y:S01]  /*3b90*/  IMAD R29, R20, UR11, RZ ;  /* 0x0000000b141d7c24 */ /* 0x000fe2000f8e02ff */
[----:B------:R-:W-:-:S02]  /*3ba0*/  SEL R30, R5, R30, !P0 ;  /* 0x0000001e051e7207 */ /* 0x000fc40004000000 */
[C---:B------:R-:W-:Y:S01]  /*3bb0*/  SEL R52, R5.reuse, R31, !P0 ;  /* 0x0000001f05347207 */ /* 0x040fe20004000000 */
[----:B------:R-:W-:Y:S01]  /*3bc0*/  IMAD R31, R28, UR11, RZ ;  /* 0x0000000b1c1f7c24 */ /* 0x000fe2000f8e02ff */
[C---:B------:R-:W-:Y:S02]  /*3bd0*/  SEL R32, R5.reuse, R32, !P0 ;  /* 0x0000002005207207 */ /* 0x040fe40004000000 */
[C---:B------:R-:W-:Y:S01]  /*3be0*/  SEL R54, R5.reuse, R33, !P0 ;  /* 0x0000002105367207 */ /* 0x040fe20004000000 */
[----:B------:R-:W-:Y:S01]  /*3bf0*/  IMAD R33, R50, UR11, RZ ;  /* 0x0000000b32217c24 */ /* 0x000fe2000f8e02ff */
[C---:B------:R-:W-:Y:S02]  /*3c00*/  SEL R34, R5.reuse, R34, !P0 ;  /* 0x0000002205227207 */ /* 0x040fe40004000000 */
[C---:B------:R-:W-:Y:S01]  /*3c10*/  SEL R56, R5.reuse, R35, !P0 ;  /* 0x0000002305387207 */ /* 0x040fe20004000000 */
[----:B------:R-:W-:Y:S01]  /*3c20*/  IMAD R35, R30, UR11, RZ ;  /* 0x0000000b1e237c24 */ /* 0x000fe2000f8e02ff */
[----:B------:R-:W-:-:S02]  /*3c30*/  SEL R36, R5, R36, !P0 ;  /* 0x0000002405247207 */ /* 0x000fc40004000000 */
[C---:B------:R-:W-:Y:S02]  /*3c40*/  SEL R38, R5.reuse, R38, !P0 ;  /* 0x0000002605267207 */ /* 0x040fe40004000000 */
[C---:B------:R-:W-:Y:S01]  /*3c50*/  SEL R58, R5.reuse, R37, !P0 ;  /* 0x00000025053a7207 */ /* 0x040fe20004000000 */
[----:B------:R-:W-:Y:S01]  /*3c60*/  IMAD R37, R52, UR11, RZ ;  /* 0x0000000b34257c24 */ /* 0x000fe2000f8e02ff */
[C---:B------:R-:W-:Y:S01]  /*3c70*/  SEL R60, R5.reuse, R39, !P0 ;  /* 0x00000027053c7207 */ /* 0x040fe20004000000 */
[----:B------:R-:W-:Y:S01]  /*3c80*/  IMAD R39, R32, UR11, RZ ;  /* 0x0000000b20277c24 */ /* 0x000fe2000f8e02ff */
[C---:B------:R-:W-:Y:S02]  /*3c90*/  SEL R40, R5.reuse, R40, !P0 ;  /* 0x0000002805287207 */ /* 0x040fe40004000000 */
        /* <DEDUP_REMOVED lines=32> */
[----:B------:R-:W-:-:S02]  /*3ea0*/  SEL R101, R5, R69, !P0 ;  /* 0x0000004505657207 */ /* 0x000fc40004000000 */
[C---:B------:R-:W-:Y:S02]  /*3eb0*/  SEL R102, R5.reuse, R71, !P0 ;  /* 0x0000004705667207 */ /* 0x040fe40004000000 */
[C---:B------:R-:W-:Y:S02]  /*3ec0*/  SEL R103, R5.reuse, R73, !P0 ;  /* 0x0000004905677207 */ /* 0x040fe40004000000 */
[C---:B------:R-:W-:Y:S02]  /*3ed0*/  SEL R105, R5.reuse, R77, !P0 ;  /* 0x0000004d05697207 */ /* 0x040fe40004000000 */
        /* <DEDUP_REMOVED lines=10> */
[----:B------:R-:W-:Y:S01]  /*3f80*/  SEL R79, R5, R11, !P0 ;  /* 0x0000000b054f7207 */ /* 0x000fe20004000000 */
[----:B------:R-:W-:Y:S01]  /*3f90*/  IMAD R11, R17, UR11, RZ ;  /* 0x0000000b110b7c24 */ /* 0x000fe2000f8e02ff */
[----:B------:R-:W-:Y:S01]  /*3fa0*/  SEL R75, R5, R6, !P0 ;  /* 0x00000006054b7207 */ /* 0x000fe20004000000 */
[----:B------:R-:W-:Y:S01]  /*3fb0*/  VIADD R6, R133, 0xfffffffc ;  /* 0xfffffffc85067836 */ /* 0x000fe20000000000 */
[C---:B------:R-:W-:Y:S01]  /*3fc0*/  LEA R76, P0, R4.reuse, UR12, 0x2 ;  /* 0x0000000c044c7c11 */ /* 0x040fe2000f8010ff */
[----:B------:R-:W-:Y:S01]  /*3fd0*/  IMAD R17, R21, UR11, RZ ;  /* 0x0000000b15117c24 */ /* 0x000fe2000f8e02ff */
[----:B------:R-:W-:Y:S01]  /*3fe0*/  IADD3 R5, PT, PT, R133, -0x1, RZ ;  /* 0xffffffff85057810 */ /* 0x000fe20007ffe0ff */
[----:B------:R-:W-:Y:S01]  /*3ff0*/  IMAD R21, R23, UR11, RZ ;  /* 0x0000000b17157c24 */ /* 0x000fe2000f8e02ff */
[----:B------:R-:W-:Y:S01]  /*4000*/  LEA.HI.X.SX32 R77, R4, UR13, 0x2, P0 ;  /* 0x0000000d044d7c11 */ /* 0x000fe200080f16ff */
[----:B------:R-:W-:Y:S01]  /*4010*/  VIADD R4, R133, 0xfffffffe ;  /* 0xfffffffe85047836 */ /* 0x000fe20000000000 */
[----:B------:R-:W-:Y:S01]  /*4020*/  ISETP.GE.U32.AND P0, PT, R5, 0x7fffffc0, PT ;  /* 0x7fffffc00500780c */ /* 0x000fe20003f06070 */
[C---:B------:R-:W-:Y:S01]  /*4030*/  VIADD R5, R133.reuse, 0xfffffffd ;  /* 0xfffffffd85057836 */ /* 0x040fe20000000000 */
[----:B------:R-:W-:Y:S01]  /*4040*/  LEA R3, P2, R0, UR14, 0x2 ;  /* 0x0000000e00037c11 */ /* 0x000fe2000f8410ff */
[----:B------:R-:W-:Y:S01]  /*4050*/  IMAD R23, R24, UR11, RZ ;  /* 0x0000000b18177c24 */ /* 0x000fe2000f8e02ff */
[----:B------:R-:W-:Y:S01]  /*4060*/  ISETP.GE.U32.AND P5, PT, R4, 0x7fffffbf, PT ;  /* 0x7fffffbf0400780c */ /* 0x000fe20003fa6070 */
[----:B------:R-:W-:Y:S01]  /*4070*/  IMAD R94, R98, UR11, RZ ;  /* 0x0000000b625e7c24 */ /* 0x000fe2000f8e02ff */
[----:B------:R-:W-:Y:S01]  /*4080*/  IADD3 R4, PT, PT, R133, -0x5, RZ ;  /* 0xfffffffb85047810 */ /* 0x000fe20007ffe0ff */
[----:B------:R-:W-:Y:S01]  /*4090*/  IMAD R89, R92, UR11, RZ ;  /* 0x0000000b5c597c24 */ /* 0x000fe2000f8e02ff */
[----:B------:R-:W-:Y:S01]  /*40a0*/  ISETP.GE.U32.AND P3, PT, R5, 0x7fffffbe, PT ;  /* 0x7fffffbe0500780c */ /* 0x000fe20003f66070 */
[----:B------:R-:W-:Y:S01]  /*40b0*/  IMAD R5, R8, UR11, RZ ;  /* 0x0000000b08057c24 */ /* 0x000fe2000f8e02ff */
[----:B------:R-:W-:Y:S01]  /*40c0*/  ISETP.GE.U32.AND P4, PT, R4, 0x7fffffbc, PT ;  /* 0x7fffffbc0400780c */ /* 0x000fe20003f86070 */
[----:B------:R-:W-:Y:S01]  /*40d0*/  IMAD R4, R9, UR11, RZ ;  /* 0x0000000b09047c24 */ /* 0x000fe2000f8e02ff */
[----:B------:R-:W-:Y:S01]  /*40e0*/  LEA R160, P1, R7, UR12, 0x2 ;  /* 0x0000000c07a07c11 */ /* 0x000fe2000f8210ff */
[----:B------:R-:W-:Y:S01]  /*40f0*/  IMAD R8, R14, UR11, RZ ;  /* 0x0000000b0e087c24 */ /* 0x000fe2000f8e02ff */
[----:B------:R-:W-:Y:S01]  /*4100*/  LEA.HI.X.SX32 R0, R0, UR15, 0x2, P2 ;  /* 0x0000000f00007c11 */ /* 0x000fe200090f16ff */
[----:B------:R-:W-:Y:S01]  /*4110*/  IMAD R9, R15, UR11, RZ ;  /* 0x0000000b0f097c24 */ /* 0x000fe2000f8e02ff */
[----:B------:R-:W-:Y:S01]  /*4120*/  ISETP.GE.U32.AND P6, PT, R6, 0x7fffffbd, PT ;  /* 0x7fffffbd0600780c */ /* 0x000fe20003fc6070 */
[----:B------:R-:W-:Y:S01]  /*4130*/  IMAD R6, R12, UR11, RZ ;  /* 0x0000000b0c067c24 */ /* 0x000fe2000f8e02ff */
[----:B------:R-:W-:Y:S01]  /*4140*/  LEA.HI.X.SX32 R161, R7, UR13, 0x2, P1 ;  /* 0x0000000d07a17c11 */ /* 0x000fe200088f16ff */
[----:B------:R-:W-:Y:S01]  /*4150*/  IMAD R7, R13, UR11, RZ ;  /* 0x0000000b0d077c24 */ /* 0x000fe2000f8e02ff */
[-C--:B------:R-:W-:Y:S01]  /*4160*/  LEA R68, P2, R4, R3.reuse, 0x2 ;  /* 0x0000000304447211 */ /* 0x080fe200078410ff */
[----:B------:R-:W-:Y:S01]  /*4170*/  IMAD R13, R18, UR11, RZ ;  /* 0x0000000b120d7c24 */ /* 0x000fe2000f8e02ff */
[-C--:B------:R-:W-:Y:S01]  /*4180*/  LEA R70, P1, R5, R3.reuse, 0x2 ;  /* 0x0000000305467211 */ /* 0x080fe200078210ff */
[----:B------:R-:W-:Y:S01]  /*4190*/  IMAD R15, R19, UR11, RZ ;  /* 0x0000000b130f7c24 */ /* 0x000fe2000f8e02ff */
[-C--:B------:R-:W-:Y:S01]  /*41a0*/  LEA.HI.X.SX32 R69, R4, R0.reuse, 0x2, P2 ;  /* 0x0000000004457211 */ /* 0x080fe200010f16ff */
        /* <DEDUP_REMOVED lines=31> */
[----:B------:R-:W-:Y:S01]  /*43a0*/  LEA.HI.X.SX32 R11, R13, R0, 0x2, P2 ;  /* 0x000000000d0b7211 */ /* 0x000fe200010f16ff */
[----:B------:R-:W-:Y:S01]  /*43b0*/  UMOV UR12, 0x1 ;  /* 0x00000001000c7882 */ /* 0x000fe20000000000 */
[----:B------:R-:W-:-:S02]  /*43c0*/  LEA R14, P2, R16, R3, 0x2 ;  /* 0x00000003100e7211 */ /* 0x000fc400078410ff */
[-C--:B------:R-:W-:Y:S02]  /*43d0*/  LEA.HI.X.SX32 R13, R15, R0.reuse, 0x2, P1 ;  /* 0x000000000f0d7211 */ /* 0x080fe400008f16ff */
[-C--:B------:R-:W-:Y:S02]  /*43e0*/  LEA R238, P1, R17, R3.reuse, 0x2 ;  /* 0x0000000311ee7211 */ /* 0x080fe400078210ff */
[-C--:B------:R-:W-:Y:S02]  /*43f0*/  LEA.HI.X.SX32 R15, R16, R0.reuse, 0x2, P2 ;  /* 0x00000000100f7211 */ /* 0x080fe400010f16ff */
[-C--:B------:R-:W-:Y:S02]  /*4400*/  LEA R16, P2, R19, R3.reuse, 0x2 ;  /* 0x0000000313107211 */ /* 0x080fe400078410ff */
[----:B------:R-:W-:Y:S02]  /*4410*/  LEA.HI.X.SX32 R239, R17, R0, 0x2, P1 ;  /* 0x0000000011ef7211 */ /* 0x000fe400008f16ff */
        /* <DEDUP_REMOVED lines=50> */
[-C--:B------:R-:W-:Y:S01]  /*4740*/  LEA.HI.X.SX32 R67, R85, R0.reuse, 0x2, P1 ;  /* 0x0000000055437211 */ /* 0x080fe200008f16ff */
[----:B------:R-:W-:Y:S01]  /*4750*/  IMAD R85, R104, UR11, RZ ;  /* 0x0000000b68557c24 */ /* 0x000fe2000f8e02ff */
[CC--:B------:R-:W-:Y:S02]  /*4760*/  LEA R110, P1, R87.reuse, R3.reuse, 0x2 ;  /* 0x00000003576e7211 */ /* 0x0c0fe400078210ff */
[-C--:B------:R-:W-:Y:S02]  /*4770*/  LEA R112, P2, R86, R3.reuse, 0x2 ;  /* 0x0000000356707211 */ /* 0x080fe400078410ff */
[-C--:B------:R-:W-:Y:S01]  /*4780*/  LEA.HI.X.SX32 R111, R87, R0.reuse, 0x2, P1 ;  /* 0x00000000576f7211 */ /* 0x080fe200008f16ff */
[----:B------:R-:W-:Y:S01]  /*4790*/  IMAD R87, R106, UR11, RZ ;  /* 0x0000000b6a577c24 */ /* 0x000fe2000f8e02ff */
[----:B------:R-:W-:Y:S01]  /*47a0*/  LEA.HI.X.SX32 R113, R86, R0, 0x2, P2 ;  /* 0x0000000056717211 */ /* 0x000fe200010f16ff */
[----:B------:R-:W-:Y:S01]  /*47b0*/  IMAD R86, R105, UR11, RZ ;  /* 0x0000000b69567c24 */ /* 0x000fe2000f8e02ff */
[----:B------:R-:W-:Y:S01]  /*47c0*/  LEA R102, P2, R88, R3, 0x2 ;  /* 0x0000000358667211 */ /* 0x000fe200078410ff */
[----:B------:R1:W-:Y:S01]  /*47d0*/  STL.64 [R1+0xd8], R110 ;  /* 0x0000d86e01007387 */ /* 0x0003e20000100a00 */
[----:B------:R-:W-:-:S02]  /*47e0*/  SGXT R78, R78, 0x1 ;  /* 0x000000014e4e781a */ /* 0x000fc40000000200 */
[-C--:B------:R-:W-:Y:S01]  /*47f0*/  LEA.HI.X.SX32 R103, R88, R0.reuse, 0x2, P2 ;  /* 0x0000000058677211 */ /* 0x080fe200010f16ff */
[----:B------:R2:W-:Y:S01]  /*4800*/  STL.64 [R1+0xd0], R112 ;  /* 0x0000d07001007387 */ /* 0x0005e20000100a00 */
[-C--:B------:R-:W-:Y:S01]  /*4810*/  LEA R100, P2, R90, R3.reuse, 0x2 ;  /* 0x000000035a647211 */ /* 0x080fe200078410ff */
[----:B------:R-:W-:Y:S01]  /*4820*/  IMAD R88, R107, UR11, RZ ;  /* 0x0000000b6b587c24 */ /* 0x000fe2000f8e02ff */
[----:B------:R-:W-:Y:S01]  /*4830*/  LOP3.LUT R78, R78, 0x90, RZ, 0xc0, !PT ;  /* 0x000000904e4e7812 */ /* 0x000fe200078ec0ff */
[----:B------:R-:W-:Y:S01]  /*4840*/  STL.64 [R1+0xe8], R102 ;  /* 0x0000e86601007387 */ /* 0x000fe20000100a00 */
[----:B------:R-:W-:Y:S02]  /*4850*/  LEA.HI.X.SX32 R101, R90, R0, 0x2, P2 ;  /* 0x000000005a657211 */ /* 0x000fe400010f16ff */
[----:B-1----:R-:W-:-:S04]  /*4860*/  LEA R110, P1, R89, R3, 0x2 ;  /* 0x00000003596e7211 */ /* 0x002fc800078210ff */
[-C--:B------:R-:W-:Y:S01]  /*4870*/  LEA.HI.X.SX32 R111, R89, R0.reuse, 0x2, P1 ;  /* 0x00000000596f7211 */ /* 0x080fe200008f16ff */
[----:B------:R-:W-:Y:S01]  /*4880*/  IMAD R89, R108, UR11, RZ ;  /* 0x0000000b6c597c24 */ /* 0x000fe2000f8e02ff */
[C---:B--2---:R-:W-:Y:S01]  /*4890*/  LEA R112, P1, R91.reuse, R3, 0x2 ;  /* 0x000000035b707211 */ /* 0x044fe200078210ff */
[----:B------:R-:W-:Y:S02]  /*48a0*/  UIADD3 UR11, UPT, UPT, UR10, UR5, URZ ;  /* 0x000000050a0b7290 */ /* 0x000fe4000fffe0ff */
[----:B------:R-:W-:Y:S01]  /*48b0*/  STL.64 [R1+0xf0], R110 ;  /* 0x0000f06e01007387 */ /* 0x000fe20000100a00 */
[----:B------:R-:W-:-:S03]  /*48c0*/  LEA.HI.X.SX32 R113, R91, R0, 0x2, P1 ;  /* 0x000000005b717211 */ /* 0x000fc600008f16ff */
[----:B------:R1:W-:Y:S04]  /*48d0*/  STL.64 [R1+0xf8], R100 ;  /* 0x0000f86401007387 */ /* 0x0003e80000100a00 */
[----:B------:R2:W-:Y:S01]  /*48e0*/  STL.64 [R1+0x108], R112 ;  /* 0x0001087001007387 */ /* 0x0005e20000100a00 */
[CC--:B-1----:R-:W-:Y:S02]  /*48f0*/  LEA R100, P2, R92.reuse, R3.reuse, 0x2 ;  /* 0x000000035c647211 */ /* 0x0c2fe400078410ff */
[-C--:B--2---:R-:W-:Y:S02]  /*4900*/  LEA R112, P1, R93, R3.reuse, 0x2 ;  /* 0x000000035d707211 */ /* 0x084fe400078210ff */
[----:B------:R-:W-:Y:S02]  /*4910*/  LEA.HI.X.SX32 R101, R92, R0, 0x2, P2 ;  /* 0x000000005c657211 */ /* 0x000fe400010f16ff */
[----:B------:R-:W-:-:S02]  /*4920*/  LEA R104, P2, R94, R3, 0x2 ;  /* 0x000000035e687211 */ /* 0x000fc400078410ff */
[-C--:B------:R-:W-:Y:S01]  /*4930*/  LEA.HI.X.SX32 R113, R93, R0.reuse, 0x2, P1 ;  /* 0x000000005d717211 */ /* 0x080fe200008f16ff */
[----:B------:R-:W-:Y:S01]  /*4940*/  STL.64 [R1+0x110], R100 ;  /* 0x0001106401007387 */ /* 0x000fe20000100a00 */
[-C--:B------:R-:W-:Y:S02]  /*4950*/  LEA.HI.X.SX32 R105, R94, R0.reuse, 0x2, P2 ;  /* 0x000000005e697211 */ /* 0x080fe400010f16ff */
[CC--:B------:R-:W-:Y:S01]  /*4960*/  LEA R114, P1, R95.reuse, R3.reuse, 0x2 ;  /* 0x000000035f727211 */ /* 0x0c0fe200078210ff */
[----:B------:R-:W-:Y:S03]  /*4970*/  STL.64 [R1+0x118], R112 ;  /* 0x0001187001007387 */ /* 0x000fe60000100a00 */
[----:B------:R-:W-:Y:S01]  /*4980*/  LEA.HI.X.SX32 R115, R95, R0, 0x2, P1 ;  /* 0x000000005f737211 */ /* 0x000fe200008f16ff */
[----:B------:R1:W-:Y:S01]  /*4990*/  STL.64 [R1+0x128], R104 ;  /* 0x0001286801007387 */ /* 0x0003e20000100a00 */
[----:B------:R-:W-:-:S03]  /*49a0*/  LEA R106, P1, R97, R3, 0x2 ;  /* 0x00000003616a7211 */ /* 0x000fc600078210ff */
[----:B------:R-:W-:Y:S01]  /*49b0*/  STL.64 [R1+0x130], R114 ;  /* 0x0001307201007387 */ /* 0x000fe20000100a00 */
[----:B------:R-:W-:Y:S02]  /*49c0*/  LEA.HI.X.SX32 R107, R97, R0, 0x2, P1 ;  /* 0x00000000616b7211 */ /* 0x000fe400008f16ff */
[----:B------:R-:W-:-:S04]  /*49d0*/  LEA R90, P1, R99, R3, 0x2 ;  /* 0x00000003635a7211 */ /* 0x000fc800078210ff */
[----:B------:R-:W-:Y:S02]  /*49e0*/  LEA.HI.X.SX32 R91, R99, R0, 0x2, P1 ;  /* 0x00000000635b7211 */ /* 0x000fe400008f16ff */
[----:B-1----:R-:W-:-:S04]  /*49f0*/  LEA R104, P2, R96, R3, 0x2 ;  /* 0x0000000360687211 */ /* 0x002fc800078410ff */
[----:B------:R-:W-:Y:S02]  /*4a00*/  LEA.HI.X.SX32 R105, R96, R0, 0x2, P2 ;  /* 0x0000000060697211 */ /* 0x000fe400010f16ff */
[----:B------:R-:W-:-:S03]  /*4a10*/  LEA R92, P2, R98, R3, 0x2 ;  /* 0x00000003625c7211 */ /* 0x000fc600078410ff */
[----:B------:R-:W-:Y:S01]  /*4a20*/  STL.64 [R1+0x138], R104 ;  /* 0x0001386801007387 */ /* 0x000fe20000100a00 */
[-C--:B------:R-:W-:Y:S02]  /*4a30*/  LEA.HI.X.SX32 R93, R98, R0.reuse, 0x2, P2 ;  /* 0x00000000625d7211 */ /* 0x080fe400010f16ff */
[CC--:B------:R-:W-:Y:S01]  /*4a40*/  LEA R94, P2, R85.reuse, R3.reuse, 0x2 ;  /* 0x00000003555e7211 */ /* 0x0c0fe200078410ff */
[----:B------:R-:W-:Y:S03]  /*4a50*/  STL.64 [R1+0x148], R106 ;  /* 0x0001486a01007387 */ /* 0x000fe60000100a00 */
[----:B------:R-:W-:Y:S01]  /*4a60*/  LEA.HI.X.SX32 R95, R85, R0, 0x2, P2 ;  /* 0x00000000555f7211 */ /* 0x000fe200010f16ff */
[----:B------:R1:W-:Y:S04]  /*4a70*/  STL.64 [R1+0x150], R92 ;  /* 0x0001505c01007387 */ /* 0x0003e80000100a00 */
[----:B------:R2:W-:Y:S04]  /*4a80*/  STL.64 [R1+0x158], R90 ;  /* 0x0001585a01007387 */ /* 0x0005e80000100a00 */
[----:B------:R-:W-:Y:S01]  /*4a90*/  STL.64 [R1+0x168], R94 ;  /* 0x0001685e01007387 */ /* 0x000fe20000100a00 */
[----:B-1----:R-:W-:-:S02]  /*4aa0*/  LEA R92, P1, R86, R3, 0x2 ;  /* 0x00000003565c7211 */ /* 0x002fc400078210ff */
[CC--:B--2---:R-:W-:Y:S02]  /*4ab0*/  LEA R90, P2, R87.reuse, R3.reuse, 0x2 ;  /* 0x00000003575a7211 */ /* 0x0c4fe400078410ff */
[-C--:B------:R-:W-:Y:S02]  /*4ac0*/  LEA.HI.X.SX32 R93, R86, R0.reuse, 0x2, P1 ;  /* 0x00000000565d7211 */ /* 0x080fe400008f16ff */
[-C--:B------:R-:W-:Y:S02]  /*4ad0*/  LEA.HI.X.SX32 R91, R87, R0.reuse, 0x2, P2 ;  /* 0x00000000575b7211 */ /* 0x080fe400010f16ff */
[CC--:B------:R-:W-:Y:S01]  /*4ae0*/  LEA R96, P1, R88.reuse, R3.reuse, 0x2 ;  /* 0x0000000358607211 */ /* 0x0c0fe200078210ff */
[----:B------:R-:W-:Y:S03]  /*4af0*/  STL.64 [R1+0x170], R92 ;  /* 0x0001705c01007387 */ /* 0x000fe60000100a00 */
[----:B------:R-:W-:Y:S01]  /*4b00*/  LEA.HI.X.SX32 R97, R88, R0, 0x2, P1 ;  /* 0x0000000058617211 */ /* 0x000fe200008f16ff */
[----:B------:R1:W-:Y:S01]  /*4b10*/  STL.64 [R1+0x178], R90 ;  /* 0x0001785a01007387 */ /* 0x0003e20000100a00 */
[----:B------:R-:W-:-:S03]  /*4b20*/  LEA R86, P1, R84, R3, 0x2 ;  /* 0x0000000354567211 */ /* 0x000fc600078210ff */
[----:B------:R2:W-:Y:S01]  /*4b30*/  STL.64 [R1+0x188], R96 ;  /* 0x0001886001007387 */ /* 0x0005e20000100a00 */
[----:B------:R-:W-:Y:S02]  /*4b40*/  LEA.HI.X.SX32 R87, R84, R0, 0x2, P1 ;  /* 0x0000000054577211 */ /* 0x000fe400008f16ff */
[----:B-1----:R-:W-:-:S04]  /*4b50*/  LEA R90, P2, R89, R3, 0x2 ;  /* 0x00000003595a7211 */ /* 0x002fc800078410ff */
[-C--:B------:R-:W-:Y:S02]  /*4b60*/  LEA.HI.X.SX32 R91, R89, R0.reuse, 0x2, P2 ;  /* 0x00000000595b7211 */ /* 0x080fe400010f16ff */
[CC--:B------:R-:W-:Y:S02]  /*4b70*/  LEA R98, P2, R83.reuse, R3.reuse, 0x2 ;  /* 0x0000000353627211 */ /* 0x0c0fe400078410ff */
[CC--:B--2---:R-:W-:Y:S01]  /*4b80*/  LEA R96, P1, R82.reuse, R3.reuse, 0x2 ;  /* 0x0000000352607211 */ /* 0x0c4fe200078210ff */
[----:B------:R-:W-:Y:S01]  /*4b90*/  STL.64 [R1+0x190], R90 ;  /* 0x0001905a01007387 */ /* 0x000fe20000100a00 */
[-C--:B------:R-:W-:Y:S02]  /*4ba0*/  LEA.HI.X.SX32 R99, R83, R0.reuse, 0x2, P2 ;  /* 0x0000000053637211 */ /* 0x080fe400010f16ff */
[----:B------:R-:W-:Y:S01]  /*4bb0*/  LEA R84, P2, R81, R3, 0x2 ;  /* 0x0000000351547211 */ /* 0x000fe200078410ff */
[----:B------:R-:W-:Y:S01]  /*4bc0*/  STL.64 [R1+0x198], R86 ;  /* 0x0001985601007387 */ /* 0x000fe20000100a00 */
[----:B------:R-:W-:-:S02]  /*4bd0*/  LEA.HI.X.SX32 R97, R82, R0, 0x2, P1 ;  /* 0x0000000052617211 */ /* 0x000fc400008f16ff */
[-C--:B------:R-:W-:Y:S02]  /*4be0*/  LEA.HI.X.SX32 R85, R81, R0.reuse, 0x2, P2 ;  /* 0x0000000051557211 */ /* 0x080fe400010f16ff */
[CC--:B------:R-:W-:Y:S01]  /*4bf0*/  LEA R88, P2, R79.reuse, R3.reuse, 0x2 ;  /* 0x000000034f587211 */ /* 0x0c0fe200078410ff */
[----:B------:R1:W-:Y:S01]  /*4c00*/  STL.64 [R1+0x1b0], R96 ;  /* 0x0001b06001007387 */ /* 0x0003e20000100a00 */
[----:B------:R-:W-:Y:S02]  /*4c10*/  LOP3.LUT R81, R78, 0x7c, R109, 0x78, !PT ;  /* 0x0000007c4e517812 */ /* 0x000fe400078e786d */
[----:B------:R-:W-:Y:S01]  /*4c20*/  LEA.HI.X.SX32 R89, R79, R0, 0x2, P2 ;  /* 0x000000004f597211 */ /* 0x000fe200010f16ff */
[----:B------:R2:W-:Y:S01]  /*4c30*/  STL.64 [R1+0x1a8], R98 ;  /* 0x0001a86201007387 */ /* 0x0005e20000100a00 */
[----:B------:R-:W-:-:S03]  /*4c40*/  LEA R82, P2, R75, R3, 0x2 ;  /* 0x000000034b527211 */ /* 0x000fc600078410ff */
[----:B------:R2:W-:Y:S01]  /*4c50*/  STL.64 [R1+0x1b8], R84 ;  /* 0x0001b85401007387 */ /* 0x0005e20000100a00 */
[-C--:B------:R-:W-:Y:S02]  /*4c60*/  LEA.HI.X.SX32 R83, R75, R0.reuse, 0x2, P2 ;  /* 0x000000004b537211 */ /* 0x080fe400010f16ff */
[C---:B-1----:R-:W-:Y:S02]  /*4c70*/  LEA R96, P1, R80.reuse, R3, 0x2 ;  /* 0x0000000350607211 */ /* 0x042fe400078210ff */
[----:B------:R-:W-:Y:S01]  /*4c80*/  LOP3.LUT R3, R81, 0x4000, R74, 0xf8, !PT ;  /* 0x0000400051037812 */ /* 0x000fe200078ef84a */
[----:B------:R-:W-:Y:S01]  /*4c90*/  VIADD R74, R133, 0xfffffffa ;  /* 0xfffffffa854a7836 */ /* 0x000fe20000000000 */
[----:B------:R-:W-:Y:S02]  /*4ca0*/  LEA.HI.X.SX32 R97, R80, R0, 0x2, P1 ;  /* 0x0000000050617211 */ /* 0x000fe400008f16ff */
[----:B------:R-:W-:-:S03]  /*4cb0*/  ISETP.NE.U32.AND P1, PT, R2, RZ, PT ;  /* 0x000000ff0200720c */ /* 0x000fc60003f25070 */
[----:B------:R2:W-:Y:S04]  /*4cc0*/  STL.64 [R1+0x1c8], R96 ;  /* 0x0001c86001007387 */ /* 0x0005e80000100a00 */
[----:B------:R2:W-:Y:S04]  /*4cd0*/  STL.64 [R1+0x1d0], R88 ;  /* 0x0001d05801007387 */ /* 0x0005e80000100a00 */
[----:B------:R2:W-:Y:S01]  /*4ce0*/  STL.64 [R1+0x1d8], R82 ;  /* 0x0001d85201007387 */ /* 0x0005e20000100a00 */
[----:B------:R-:W-:Y:S05]  /*4cf0*/  BRA.U UP0, `(.L_x_5) ;  /* 0x0000000100187547 */ /* 0x000fea000b800000 */
[----:B------:R-:W-:Y:S01]  /*4d00*/  ELECT P2, URZ, PT ;  /* 0x0000000000ff782f */ /* 0x000fe20003840000 */
[----:B------:R-:W-:Y:S01]  /*4d10*/  HFMA2 R0, -RZ, RZ, 0, 5.9604644775390625e-08 ;  /* 0x00000001ff007431 */ /* 0x000fe200000001ff */
[----:B------:R-:W-:Y:S01]  /*4d20*/  UMOV UR5, 0x40 ;  /* 0x0000004000057882 */ /* 0x000fe20000000000 */
[----:B------:R-:W-:Y:S01]  /*4d30*/  UVIRTCOUNT.DEALLOC.SMPOOL 0x80 ;  /* 0x000000800000784c */ /* 0x000fe20000000000 */
[----:B------:R-:W-:-:S09]  /*4d40*/  ULEA UR5, UR8, UR5, 0x18 ;  /* 0x0000000508057291 */ /* 0x000fd2000f8ec0ff */
[----:B------:R1:W-:Y:S03]  /*4d50*/  @P2 STS.U8 [UR5], R0 ;  /* 0x00000000ff002988 */ /* 0x0003e60008000005 */
.L_x_5:
[----:B------:R-:W-:Y:S01]  /*4d60*/  STTM.x64 tmem[UR11], RZ ;  /* 0x000000ff000079ed */ /* 0x000fe2000834000b */
[----:B------:R-:W-:Y:S01]  /*4d70*/  STTM.x64 tmem[UR11+0x40], RZ ;  /* 0x000040ff000079ed */ /* 0x000fe2000834000b */
[----:B------:R-:W-:Y:S01]  /*4d80*/  STTM.x64 tmem[UR11+0x80], RZ ;  /* 0x000080ff000079ed */ /* 0x000fe2000834000b */
[----:B------:R-:W-:Y:S01]  /*4d90*/  STTM.x64 tmem[UR11+0xc0], RZ ;  /* 0x0000c0ff000079ed */ /* 0x000fe2000834000b */
[----:B------:R-:W3:Y:S02]  /*4da0*/  FENCE.VIEW.ASYNC.T ;  /* 0x00000000000073c6 */ /* 0x000ee40000000200 */
[----:B---3--:R-:W-:Y:S01]  /*4db0*/  VOTEU.ALL UP1, P1 ;  /* 0x0000000000ff7886 */ /* 0x008fe20000820000 */
[----:B------:R-:W-:Y:S02]  /*4dc0*/  USHF.L.U32 UR5, UR6, 0x1, URZ ;  /* 0x0000000106057899 */ /* 0x000fe400080006ff */
[----:B------:R-:W-:Y:S01]  /*4dd0*/  IMAD.U32 R75, RZ, RZ, UR6 ;  /* 0x00000006ff4b7e24 */ /* 0x000fe2000f8e00ff */
[----:B------:R-:W-:Y:S01]  /*4de0*/  VOTEU.ALL UP2, P1 ;  /* 0x0000000000ff7886 */ /* 0x000fe20000840000 */
[----:B------:R-:W-:Y:S01]  /*4df0*/  LEA R135, R2, UR9, 0x2 ;  /* 0x0000000902877c11 */ /* 0x000fe2000f8e10ff */
[----:B------:R3:W-:Y:S01]  /*4e00*/  STL.64 [R1+0x8d8], R38 ;  /* 0x0008d82601007387 */ /* 0x0007e20000100a00 */
[----:B------:R-:W-:-:S04]  /*4e10*/  @!UP1 UIADD3 UR14, UPT, UPT, -UR12, 0x100000, URZ ;  /* 0x001000000c0e9890 */ /* 0x000fc8000fffe1ff */
[----:B------:R-:W-:Y:S02]  /*4e20*/  @!UP1 USHF.L.U32 UR15, UR14, 0xb, URZ ;  /* 0x0000000b0e0f9899 */ /* 0x000fe400080006ff */
[----:B------:R-:W-:Y:S01]  /*4e30*/  @!UP1 USHF.L.U32 UR14, UR14, 0x1, URZ ;  /* 0x000000010e0e9899 */ /* 0x000fe200080006ff */
[----:B------:R-:W-:Y:S01]  /*4e40*/  IMAD.WIDE R80, R75, 0x4, R76 ;  /* 0x000000044b507825 */ /* 0x000fe200078e024c */
[----:B------:R-:W-:-:S04]  /*4e50*/  @!UP1 UIADD3 UR12, UPT, UPT, -UR12, 0x100000, URZ ;  /* 0x001000000c0c9890 */ /* 0x000fc8000fffe1ff */
[----:B------:R-:W-:Y:S02]  /*4e60*/  @!UP1 USHF.L.U32 UR13, UR12, 0xb, URZ ;  /* 0x0000000b0c0d9899 */ /* 0x000fe400080006ff */
[----:B------:R-:W-:Y:S01]  /*4e70*/  @!UP1 USHF.L.U32 UR12, UR12, 0x1, URZ ;  /* 0x000000010c0c9899 */ /* 0x000fe200080006ff */
[----:B------:R-:W-:Y:S01]  /*4e80*/  BAR.SYNC.DEFER_BLOCKING 0x0 ;  /* 0x0000000000007b1d */ /* 0x000fe20000010000 */
[----:B------:R-:W-:Y:S01]  /*4e90*/  ISETP.GE.U32.AND P2, PT, R74, 0x7fffffbb, PT ;  /* 0x7fffffbb4a00780c */ /* 0x000fe20003f46070 */
[--C-:B------:R-:W-:Y:S01]  /*4ea0*/  IMAD.WIDE R78, R75, 0x4, R160.reuse ;  /* 0x000000044b4e7825 */ /* 0x100fe200078e02a0 */
[----:B------:R-:W-:Y:S01]  /*4eb0*/  MOV R75, UR5 ;  /* 0x00000005004b7c02 */ /* 0x000fe20008000f00 */
[----:B------:R-:W-:Y:S02]  /*4ec0*/  UIMAD UR5, UR6, 0x3, URZ ;  /* 0x00000003060578a4 */ /* 0x000fe4000f8e02ff */
[----:B------:R-:W-:Y:S01]  /*4ed0*/  VOTEU.ALL UP1, P1 ;  /* 0x0000000000ff7886 */ /* 0x000fe20000820000 */
[----:B-1----:R-:W-:Y:S01]  /*4ee0*/  VIADD R0, R133, 0xfffffff9 ;  /* 0xfffffff985007836 */ /* 0x002fe20000000000 */
[----:B------:R1:W-:Y:S01]  /*4ef0*/  STL.64 [R1+0x8d0], R46 ;  /* 0x0008d02e01007387 */ /* 0x0003e20000100a00 */
[----:B---3--:R-:W-:Y:S01]  /*4f00*/  IMAD.WIDE R38, R75, 0x4, R160 ;  /* 0x000000044b267825 */ /* 0x008fe200078e02a0 */
[----:B------:R-:W-:-:S02]  /*4f10*/  UIMAD UR8, UR6, 0x39, URZ ;  /* 0x00000039060878a4 */ /* 0x000fc4000f8e02ff */
[----:B------:R3:W-:Y:S01]  /*4f20*/  STL.64 [R1+0x8c8], R54 ;  /* 0x0008c83601007387 */ /* 0x0007e20000100a00 */
[----:B------:R-:W-:Y:S02]  /*4f30*/  IMAD.MOV.U32 R201, RZ, RZ, R101 ;  /* 0x000000ffffc97224 */ /* 0x000fe400078e0065 */
[C---:B------:R-:W-:Y:S01]  /*4f40*/  VIADD R132, R133.reuse, 0xffffffc4 ;  /* 0xffffffc485847836 */ /* 0x040fe20000000000 */
[----:B------:R4:W-:Y:S01]  /*4f50*/  STL.64 [R1+0x8c0], R62 ;  /* 0x0008c03e01007387 */ /* 0x0009e20000100a00 */
[----:B------:R-:W-:Y:S02]  /*4f60*/  VIADD R134, R133, 0xffffffc0 ;  /* 0xffffffc085867836 */ /* 0x000fe40000000000 */
[----:B-1----:R-:W-:Y:S01]  /*4f70*/  IMAD.WIDE R46, R75, 0x4, R76 ;  /* 0x000000044b2e7825 */ /* 0x002fe200078e024c */
[----:B------:R1:W-:Y:S04]  /*4f80*/  STL [R1+0x788], R200 ;  /* 0x000788c801007387 */ /* 0x0003e80000100800 */
[----:B------:R-:W2:Y:S02]  /*4f90*/  FENCE.VIEW.ASYNC.S ;  /* 0x00000000000073c6 */ /* 0x000ea40000000000 */
[----:B--2---:R-:W2:Y:S02]  /*4fa0*/  @!UP1 SYNCS.EXCH.64 URZ, [UR4], UR14 ;  /* 0x0000000e04ff95b2 */ /* 0x004ea40008000100 */
[----:B--2---:R-:W-:Y:S01]  /*4fb0*/  BAR.SYNC.DEFER_BLOCKING 0x0 ;  /* 0x0000000000007b1d */ /* 0x004fe20000010000 */
[----:B------:R-:W-:Y:S01]  /*4fc0*/  IMAD.U32 R75, RZ, RZ, UR5 ;  /* 0x00000005ff4b7e24 */ /* 0x000fe2000f8e00ff */
[----:B------:R-:W-:Y:S01]  /*4fd0*/  USHF.L.U32 UR5, UR6, 0x2, URZ ;  /* 0x0000000206057899 */ /* 0x000fe200080006ff */
[----:B---3--:R-:W-:Y:S01]  /*4fe0*/  IMAD.MOV.U32 R54, RZ, RZ, R94 ;  /* 0x000000ffff367224 */ /* 0x008fe200078e005e */
[----:B----4-:R-:W-:Y:S01]  /*4ff0*/  MOV R63, R105 ;  /* 0x00000069003f7202 */ /* 0x010fe20000000f00 */
[----:B------:R-:W-:-:S02]  /*5000*/  IMAD.MOV.U32 R55, RZ, RZ, R95 ;  /* 0x000000ffff377224 */ /* 0x000fc400078e005f */
[----:B-1----:R-:W-:Y:S01]  /*5010*/  IMAD.MOV.U32 R200, RZ, RZ, R100 ;  /* 0x000000ffffc87224 */ /* 0x002fe200078e0064 */
[----:B------:R1:W-:Y:S01]  /*5020*/  STL.64 [R1+0x728], R198 ;  /* 0x000728c601007387 */ /* 0x0003e20000100a00 */
[----:B------:R-:W-:-:S03]  /*5030*/  IMAD.MOV.U32 R62, RZ, RZ, R104 ;  /* 0x000000ffff3e7224 */ /* 0x000fc600078e0068 */
[----:B------:R-:W-:Y:S04]  /*5040*/  STL.64 [R1+0xc8], R80 ;  /* 0x0000c85001007387 */ /* 0x000fe80000100a00 */
[----:B------:R-:W-:Y:S04]  /*5050*/  STL.64 [R1+0xc0], R78 ;  /* 0x0000c04e01007387 */ /* 0x000fe80000100a00 */
[----:B------:R2:W-:Y:S01]  /*5060*/  STL.64 [R1+0xb8], R46 ;  /* 0x0000b82e01007387 */ /* 0x0005e20000100a00 */
[----:B-1----:R-:W-:Y:S02]  /*5070*/  IMAD.MOV.U32 R198, RZ, RZ, R106 ;  /* 0x000000ffffc67224 */ /* 0x002fe400078e006a */
[----:B------:R-:W-:Y:S01]  /*5080*/  IMAD.MOV.U32 R199, RZ, RZ, R107 ;  /* 0x000000ffffc77224 */ /* 0x000fe200078e006b */
[----:B------:R1:W3:Y:S02]  /*5090*/  @!UP2 SYNCS.EXCH.64 URZ, [UR9+0x98008], UR12 ;  /* 0x0980080c09ffa5b2 */ /* 0x0002e40008000100 */
[----:B------:R-:W-:Y:S01]  /*50a0*/  @!PT LDS RZ, [RZ] ;  /* 0x00000000fffff984 */ /* 0x000fe20000000800 */
[----:B------:R-:W-:Y:S01]  /*50b0*/  @!PT LDS RZ, [RZ] ;  /* 0x00000000fffff984 */ /* 0x000fe20000000800 */
[----:B------:R-:W-:Y:S01]  /*50c0*/  @!PT LDS RZ, [RZ] ;  /* 0x00000000fffff984 */ /* 0x000fe20000000800 */
[----:B---3--:R-:W-:Y:S04]  /*50d0*/  LDGSTS.E [R135], desc[UR28][R76.64], !P0 ;  /* 0x000000004c877fae */ /* 0x008fe8000c1a101c */
[----:B------:R-:W-:Y:S01]  /*50e0*/  LDGSTS.E [R135+0x200], desc[UR28][R160.64], !P0 ;  /* 0x00200000a0877fae */ /* 0x000fe2000c1a101c */
[----:B------:R-:W-:Y:S01]  /*50f0*/  ISETP.GE.U32.AND P0, PT, R0, 0x7fffffba, PT ;  /* 0x7fffffba0000780c */ /* 0x000fe20003f06070 */
[----:B------:R-:W-:-:S02]  /*5100*/  VIADD R0, R133, 0xfffffff8 ;  /* 0xfffffff885007836 */ /* 0x000fc40000000000 */
[----:B------:R-:W-:Y:S01]  /*5110*/  LDGSTS.E [R135+0x400], desc[UR28][R80.64], !P5 ;  /* 0x0040000050877fae */ /* 0x000fe2000e9a101c */
[----:B-1----:R-:W-:-:S03]  /*5120*/  UIMAD UR12, UR6, 0x3b, URZ ;  /* 0x0000003b060c78a4 */ /* 0x002fc6000f8e02ff */
[----:B------:R-:W-:Y:S01]  /*5130*/  LDGSTS.E [R135+0x600], desc[UR28][R78.64], !P5 ;  /* 0x006000004e877fae */ /* 0x000fe2000e9a101c */
[----:B------:R-:W-:Y:S01]  /*5140*/  ISETP.GE.U32.AND P5, PT, R0, 0x7fffffb9, PT ;  /* 0x7fffffb90000780c */ /* 0x000fe20003fa6070 */
[C---:B------:R-:W-:Y:S02]  /*5150*/  VIADD R0, R133.reuse, 0xfffffff7 ;  /* 0xfffffff785007836 */ /* 0x040fe40000000000 */
[----:B------:R2:W-:Y:S04]  /*5160*/  LDGSTS.E [R135+0x800], desc[UR28][R46.64], !P3 ;  /* 0x008000002e877fae */ /* 0x0005e8000d9a101c */
[----:B------:R1:W-:Y:S04]  /*5170*/  STL.64 [R1+0xb0], R38 ;  /* 0x0000b02601007387 */ /* 0x0003e80000100a00 */
[----:B------:R1:W-:Y:S01]  /*5180*/  LDGSTS.E [R135+0xa00], desc[UR28][R38.64], !P3 ;  /* 0x00a0000026877fae */ /* 0x0003e2000d9a101c */
[----:B------:R-:W-:Y:S01]  /*5190*/  ISETP.GE.U32.AND P3, PT, R0, 0x7fffffb8, PT ;  /* 0x7fffffb80000780c */ /* 0x000fe20003f66070 */
[----:B------:R-:W-:-:S02]  /*51a0*/  VIADD R0, R133, 0xfffffff6 ;  /* 0xfffffff685007836 */ /* 0x000fc40000000000 */
[----:B--2---:R-:W-:-:S05]  /*51b0*/  IMAD.WIDE R46, R75, 0x4, R76 ;  /* 0x000000044b2e7825 */ /* 0x004fca00078e024c */
[----:B------:R2:W-:Y:S01]  /*51c0*/  STL.64 [R1+0xa8], R46 ;  /* 0x0000a82e01007387 */ /* 0x0005e20000100a00 */
[----:B-1----:R-:W-:Y:S01]  /*51d0*/  IMAD.WIDE R38, R75, 0x4, R160 ;  /* 0x000000044b267825 */ /* 0x002fe200078e02a0 */
[----:B------:R-:W-:Y:S01]  /*51e0*/  MOV R75, UR5 ;  /* 0x00000005004b7c02 */ /* 0x000fe20008000f00 */
[----:B------:R-:W-:Y:S01]  /*51f0*/  UIMAD UR5, UR6, 0x5, URZ ;  /* 0x00000005060578a4 */ /* 0x000fe2000f8e02ff */
[----:B------:R2:W-:Y:S04]  /*5200*/  LDGSTS.E [R135+0xc00], desc[UR28][R46.64], !P6 ;  /* 0x00c000002e877fae */ /* 0x0005e8000f1a101c */
[----:B------:R1:W-:Y:S04]  /*5210*/  STL.64 [R1+0xa0], R38 ;  /* 0x0000a02601007387 */ /* 0x0003e80000100a00 */
[----:B------:R1:W-:Y:S01]  /*5220*/  LDGSTS.E [R135+0xe00], desc[UR28][R38.64], !P6 ;  /* 0x00e0000026877fae */ /* 0x0003e2000f1a101c */
[----:B------:R-:W-:Y:S01]  /*5230*/  ISETP.GE.U32.AND P6, PT, R0, 0x7fffffb7, PT ;  /* 0x7fffffb70000780c */ /* 0x000fe20003fc6070 */
[----:B------:R-:W-:-:S02]  /*5240*/  VIADD R0, R133, 0xfffffff5 ;  /* 0xfffffff585007836 */ /* 0x000fc40000000000 */
[----:B--2---:R-:W-:-:S05]  /*5250*/  IMAD.WIDE R46, R75, 0x4, R76 ;  /* 0x000000044b2e7825 */ /* 0x004fca00078e024c */
[----:B------:R2:W-:Y:S01]  /*5260*/  STL.64 [R1+0x98], R46 ;  /* 0x0000982e01007387 */ /* 0x0005e20000100a00 */
[----:B-1----:R-:W-:-:S03]  /*5270*/  IMAD.WIDE R38, R75, 0x4, R160 ;  /* 0x000000044b267825 */ /* 0x002fc600078e02a0 */
[----:B------:R2:W-:Y:S01]  /*5280*/  LDGSTS.E [R135+0x1000], desc[UR28][R46.64], !P4 ;  /* 0x010000002e877fae */ /* 0x0005e2000e1a101c */
[----:B------:R-:W-:Y:S01]  /*5290*/  IMAD.U32 R75, RZ, RZ, UR5 ;  /* 0x00000005ff4b7e24 */ /* 0x000fe2000f8e00ff */
[----:B------:R-:W-:Y:S02]  /*52a0*/  UIMAD UR5, UR6, 0x6, URZ ;  /* 0x00000006060578a4 */ /* 0x000fe4000f8e02ff */
        /* <DEDUP_REMOVED lines=19> */
[----:B------:R-:W-:Y:S02]  /*53e0*/  USHF.L.U32 UR5, UR6, 0x3, URZ ;  /* 0x0000000306057899 */ /* 0x000fe400080006ff */
        /* <DEDUP_REMOVED lines=62> */
[----:B------:R-:W-:Y:S01]  /*57d0*/  MOV R249, UR5 ;  /* 0x0000000500f97c02 */ /* 0x000fe20008000f00 */
[----:B------:R-:W-:Y:S01]  /*57e0*/  UIMAD UR5, UR6, 0xf, URZ ;  /* 0x0000000f060578a4 */ /* 0x000fe2000f8e02ff */
[----:B--2---:R-:W-:Y:S01]  /*57f0*/  IMAD.WIDE R46, R75, 0x4, R76 ;  /* 0x000000044b2e7825 */ /* 0x004fe200078e024c */
[----:B------:R-:W-:-:S03]  /*5800*/  ISETP.GE.U32.AND P0, PT, R0, 0x7fffffae, PT ;  /* 0x7fffffae0000780c */ /* 0x000fc60003f06070 */
[----:B------:R-:W-:Y:S01]  /*5810*/  VIADD R0, R133, 0xffffffec ;  /* 0xffffffec85007836 */ /* 0x000fe20000000000 */
[----:B------:R-:W-:Y:S01]  /*5820*/  MOV R245, UR5 ;  /* 0x0000000500f57c02 */ /* 0x000fe20008000f00 */
[----:B------:R-:W-:Y:S01]  /*5830*/  USHF.L.U32 UR5, UR6, 0x4, URZ ;  /* 0x0000000406057899 */ /* 0x000fe200080006ff */
[----:B------:R2:W-:Y:S01]  /*5840*/  LDGSTS.E [R135+0x3400], desc[UR28][R46.64], !P5 ;  /* 0x034000002e877fae */ /* 0x0005e2000e9a101c */
[----:B------:R-:W-:-:S03]  /*5850*/  IMAD.WIDE R250, R249, 0x4, R76 ;  /* 0x00000004f9fa7825 */ /* 0x000fc600078e024c */
[----:B------:R2:W-:Y:S01]  /*5860*/  STL.64 [R1+0x8], R46 ;  /* 0x0000082e01007387 */ /* 0x0005e20000100a00 */
[----:B------:R-:W-:Y:S01]  /*5870*/  IMAD.U32 R163, RZ, RZ, UR5 ;  /* 0x00000005ffa37e24 */ /* 0x000fe2000f8e00ff */
[----:B------:R-:W-:Y:S01]  /*5880*/  UIMAD UR5, UR6, 0x11, URZ ;  /* 0x00000011060578a4 */ /* 0x000fe2000f8e02ff */
[----:B-1----:R-:W-:-:S04]  /*5890*/  IMAD.WIDE R38, R75, 0x4, R160 ;  /* 0x000000044b267825 */ /* 0x002fc800078e02a0 */
[----:B------:R-:W-:Y:S01]  /*58a0*/  IMAD.WIDE R248, R249, 0x4, R160 ;  /* 0x00000004f9f87825 */ /* 0x000fe200078e02a0 */
[----:B------:R-:W-:Y:S01]  /*58b0*/  MOV R177, UR5 ;  /* 0x0000000500b17c02 */ /* 0x000fe20008000f00 */
[----:B------:R-:W-:Y:S01]  /*58c0*/  UIMAD UR5, UR6, 0x12, URZ ;  /* 0x00000012060578a4 */ /* 0x000fe2000f8e02ff */
[----:B------:R1:W-:Y:S01]  /*58d0*/  LDGSTS.E [R135+0x3600], desc[UR28][R38.64], !P5 ;  /* 0x0360000026877fae */ /* 0x0003e2000e9a101c */
[----:B------:R-:W-:Y:S01]  /*58e0*/  ISETP.GE.U32.AND P5, PT, R0, 0x7fffffad, PT ;  /* 0x7fffffad0000780c */ /* 0x000fe20003fa6070 */
[----:B------:R-:W-:Y:S01]  /*58f0*/  VIADD R0, R133, 0xffffffeb ;  /* 0xffffffeb85007836 */ /* 0x000fe20000000000 */
[----:B--2---:R-:W-:Y:S01]  /*5900*/  MOV R47, R91 ;  /* 0x0000005b002f7202 */ /* 0x004fe20000000f00 */
[----:B------:R2:W-:Y:S01]  /*5910*/  LDGSTS.E [R135+0x3800], desc[UR28][R250.64], !P3 ;  /* 0x03800000fa877fae */ /* 0x0005e2000d9a101c */
[----:B------:R-:W-:Y:S01]  /*5920*/  IMAD.U32 R165, RZ, RZ, UR5 ;  /* 0x00000005ffa57e24 */ /* 0x000fe2000f8e00ff */
[----:B------:R-:W-:Y:S01]  /*5930*/  UIMAD UR5, UR6, 0x13, URZ ;  /* 0x00000013060578a4 */ /* 0x000fe2000f8e02ff */
[----:B------:R-:W-:Y:S01]  /*5940*/  IMAD.WIDE R246, R245, 0x4, R76 ;  /* 0x00000004f5f67825 */ /* 0x000fe200078e024c */
[----:B------:R3:W-:Y:S01]  /*5950*/  LDGSTS.E [R135+0x3a00], desc[UR28][R248.64], !P3 ;  /* 0x03a00000f8877fae */ /* 0x0007e2000d9a101c */
[----:B------:R-:W-:-:S02]  /*5960*/  ISETP.GE.U32.AND P3, PT, R0, 0x7fffffac, PT ;  /* 0x7fffffac0000780c */ /* 0x000fc40003f66070 */
[----:B------:R-:W-:Y:S01]  /*5970*/  IMAD.WIDE R244, R245, 0x4, R160 ;  /* 0x00000004f5f47825 */ /* 0x000fe200078e02a0 */
[----:B------:R-:W-:Y:S01]  /*5980*/  MOV R181, UR5 ;  /* 0x0000000500b57c02 */ /* 0x000fe20008000f00 */
[----:B------:R-:W-:Y:S01]  /*5990*/  UIMAD UR5, UR6, 0x14, URZ ;  /* 0x00000014060578a4 */ /* 0x000fe2000f8e02ff */
[----:B------:R4:W-:Y:S01]  /*59a0*/  LDGSTS.E [R135+0x3c00], desc[UR28][R246.64], !P6 ;  /* 0x03c00000f6877fae */ /* 0x0009e2000f1a101c */
[----:B------:R-:W-:Y:S02]  /*59b0*/  VIADD R0, R133, 0xffffffea ;  /* 0xffffffea85007836 */ /* 0x000fe40000000000 */
[C---:B------:R-:W-:Y:S01]  /*59c0*/  IMAD.WIDE R78, R163.reuse, 0x4, R76 ;  /* 0x00000004a34e7825 */ /* 0x040fe200078e024c */
[----:B------:R1:W-:Y:S02]  /*59d0*/  LDGSTS.E [R135+0x3e00], desc[UR28][R244.64], !P6 ;  /* 0x03e00000f4877fae */ /* 0x0003e4000f1a101c */
[----:B------:R-:W-:Y:S01]  /*59e0*/  ISETP.GE.U32.AND P6, PT, R0, 0x7fffffab, PT ;  /* 0x7fffffab0000780c */ /* 0x000fe20003fc6070 */
[----:B------:R-:W-:Y:S01]  /*59f0*/  IMAD.U32 R167, RZ, RZ, UR5 ;  /* 0x00000005ffa77e24 */ /* 0x000fe2000f8e00ff */
[----:B------:R-:W-:Y:S01]  /*5a00*/  UIMAD UR5, UR6, 0x15, URZ ;  /* 0x00000015060578a4 */ /* 0x000fe2000f8e02ff */
[----:B------:R-:W-:Y:S01]  /*5a10*/  IMAD.WIDE R162, R163, 0x4, R160 ;  /* 0x00000004a3a27825 */ /* 0x000fe200078e02a0 */
[----:B------:R1:W-:Y:S03]  /*5a20*/  LDGSTS.E [R135+0x4000], desc[UR28][R78.64], !P4 ;  /* 0x040000004e877fae */ /* 0x0003e6000e1a101c */
[----:B------:R-:W-:Y:S01]  /*5a30*/  VIADD R0, R133, 0xffffffe9 ;  /* 0xffffffe985007836 */ /* 0x000fe20000000000 */
[----:B------:R-:W-:Y:S01]  /*5a40*/  MOV R185, UR5 ;  /* 0x0000000500b97c02 */ /* 0x000fe20008000f00 */
[----:B------:R-:W-:Y:S01]  /*5a50*/  UIMAD UR5, UR6, 0x16, URZ ;  /* 0x00000016060578a4 */ /* 0x000fe2000f8e02ff */
[----:B------:R-:W-:Y:S01]  /*5a60*/  LDGSTS.E [R135+0x4200], desc[UR28][R162.64], !P4 ;  /* 0x04200000a2877fae */ /* 0x000fe2000e1a101c */
[----:B------:R-:W-:Y:S01]  /*5a70*/  IMAD.WIDE R80, R177, 0x4, R76 ;  /* 0x00000004b1507825 */ /* 0x000fe200078e024c */
[----:B------:R-:W-:-:S02]  /*5a80*/  ISETP.GE.U32.AND P4, PT, R0, 0x7fffffaa, PT ;  /* 0x7fffffaa0000780c */ /* 0x000fc40003f86070 */
[----:B------:R1:W-:Y:S01]  /*5a90*/  STL.64 [R1], R38 ;  /* 0x0000002601007387 */ /* 0x0003e20000100a00 */
        /* <DEDUP_REMOVED lines=10> */
[----:B------:R2:W-:Y:S01]  /*5b40*/  STL.64 [R1+0x860], R250 ;  /* 0x000860fa01007387 */ /* 0x0005e20000100a00 */
[----:B------:R-:W-:-:S03]  /*5b50*/  IMAD.WIDE R164, R165, 0x4, R160 ;  /* 0x00000004a5a47825 */ /* 0x000fc600078e02a0 */
[----:B------:R2:W-:Y:S01]  /*5b60*/  LDGSTS.E [R135+0x4800], desc[UR28][R82.64], !P0 ;  /* 0x0480000052877fae */ /* 0x0005e2000c1a101c */
[----:B------:R-:W-:Y:S02]  /*5b70*/  VIADD R0, R133, 0xffffffe7 ;  /* 0xffffffe785007836 */ /* 0x000fe40000000000 */
[----:B------:R-:W-:Y:S01]  /*5b80*/  IMAD.U32 R171, RZ, RZ, UR5 ;  /* 0x00000005ffab7e24 */ /* 0x000fe2000f8e00ff */
[----:B------:R-:W-:Y:S01]  /*5b90*/  UIMAD UR5, UR6, 0x19, URZ ;  /* 0x00000019060578a4 */ /* 0x000fe2000f8e02ff */
[----:B-1----:R-:W-:Y:S01]  /*5ba0*/  IMAD.MOV.U32 R38, RZ, RZ, R84 ;  /* 0x000000ffff267224 */ /* 0x002fe200078e0054 */
[----:B------:R-:W-:Y:S01]  /*5bb0*/  LDGSTS.E [R135+0x4a00], desc[UR28][R164.64], !P0 ;  /* 0x04a00000a4877fae */ /* 0x000fe2000c1a101c */
[----:B------:R-:W-:Y:S01]  /*5bc0*/  IMAD.MOV.U32 R39, RZ, RZ, R85 ;  /* 0x000000ffff277224 */ /* 0x000fe200078e0055 */
[----:B------:R-:W-:Y:S01]  /*5bd0*/  ISETP.GE.U32.AND P0, PT, R0, 0x7fffffa8, PT ;  /* 0x7fffffa80000780c */ /* 0x000fe20003f06070 */
[C---:B------:R-:W-:Y:S01]  /*5be0*/  IMAD.WIDE R84, R181.reuse, 0x4, R76 ;  /* 0x00000004b5547825 */ /* 0x040fe200078e024c */
[----:B------:R-:W-:Y:S01]  /*5bf0*/  MOV R193, UR5 ;  /* 0x0000000500c17c02 */ /* 0x000fe20008000f00 */
[----:B------:R3:W-:Y:S01]  /*5c00*/  STL.64 [R1+0x868], R248 ;  /* 0x000868f801007387 */ /* 0x0007e20000100a00 */
[----:B------:R-:W-:Y:S01]  /*5c10*/  UIMAD UR5, UR6, 0x1a, URZ ;  /* 0x0000001a060578a4 */ /* 0x000fe2000f8e02ff */
[----:B------:R-:W-:Y:S01]  /*5c20*/  IMAD.WIDE R180, R181, 0x4, R160 ;  /* 0x00000004b5b47825 */ /* 0x000fe200078e02a0 */
[----:B--2---:R-:W-:Y:S01]  /*5c30*/  MOV R251, R103 ;  /* 0x0000006700fb7202 */ /* 0x004fe20000000f00 */
[----:B------:R-:W-:Y:S02]  /*5c40*/  LDGSTS.E [R135+0x4c00], desc[UR28][R84.64], !P5 ;  /* 0x04c0000054877fae */ /* 0x000fe4000e9a101c */
[----:B------:R-:W-:-:S02]  /*5c50*/  VIADD R0, R133, 0xffffffe6 ;  /* 0xffffffe685007836 */ /* 0x000fc40000000000 */
[----:B------:R-:W-:Y:S01]  /*5c60*/  LDGSTS.E [R135+0x4e00], desc[UR28][R180.64], !P5 ;  /* 0x04e00000b4877fae */ /* 0x000fe2000e9a101c */
[----:B------:R-:W-:Y:S01]  /*5c70*/  IMAD.U32 R173, RZ, RZ, UR5 ;  /* 0x00000005ffad7e24 */ /* 0x000fe2000f8e00ff */
[----:B------:R-:W-:Y:S01]  /*5c80*/  UIMAD UR5, UR6, 0x1b, URZ ;  /* 0x0000001b060578a4 */ /* 0x000fe2000f8e02ff */
[----:B------:R-:W-:Y:S01]  /*5c90*/  ISETP.GE.U32.AND P5, PT, R0, 0x7fffffa7, PT ;  /* 0x7fffffa70000780c */ /* 0x000fe20003fa6070 */
[----:B---3--:R-:W-:Y:S01]  /*5ca0*/  IMAD.MOV.U32 R248, RZ, RZ, R86 ;  /* 0x000000fffff87224 */ /* 0x008fe200078e0056 */
[----:B------:R4:W-:Y:S01]  /*5cb0*/  STL.64 [R1+0x870], R246 ;  /* 0x000870f601007387 */ /* 0x0009e20000100a00 */
[----:B------:R-:W-:Y:S02]  /*5cc0*/  IMAD.MOV.U32 R249, RZ, RZ, R87 ;  /* 0x000000fffff97224 */ /* 0x000fe400078e0057 */
[C---:B------:R-:W-:Y:S01]  /*5cd0*/  IMAD.WIDE R86, R167.reuse, 0x4, R76 ;  /* 0x00000004a7567825 */ /* 0x040fe200078e024c */
[----:B------:R-:W-:Y:S01]  /*5ce0*/  MOV R197, UR5 ;  /* 0x0000000500c57c02 */ /* 0x000fe20008000f00 */
[----:B------:R-:W-:Y:S01]  /*5cf0*/  UIMAD UR5, UR6, 0x1c, URZ ;  /* 0x0000001c060578a4 */ /* 0x000fe2000f8e02ff */
[----:B------:R1:W-:Y:S01]  /*5d00*/  STL.64 [R1+0x878], R244 ;  /* 0x000878f401007387 */ /* 0x0003e20000100a00 */
[----:B------:R-:W-:-:S03]  /*5d10*/  IMAD.WIDE R166, R167, 0x4, R160 ;  /* 0x00000004a7a67825 */ /* 0x000fc600078e02a0 */
[----:B------:R-:W-:Y:S01]  /*5d20*/  LDGSTS.E [R135+0x5000], desc[UR28][R86.64], !P3 ;  /* 0x0500000056877fae */ /* 0x000fe2000d9a101c */
[----:B------:R-:W-:Y:S01]  /*5d30*/  VIADD R0, R133, 0xffffffe5 ;  /* 0xffffffe585007836 */ /* 0x000fe20000000000 */
[----:B----4-:R-:W-:Y:S01]  /*5d40*/  MOV R247, R111 ;  /* 0x0000006f00f77202 */ /* 0x010fe20000000f00 */
[C---:B------:R-:W-:Y:S01]  /*5d50*/  IMAD.WIDE R88, R185.reuse, 0x4, R76 ;  /* 0x00000004b9587825 */ /* 0x040fe200078e024c */
[----:B------:R-:W-:Y:S02]  /*5d60*/  LDGSTS.E [R135+0x5200], desc[UR28][R166.64], !P3 ;  /* 0x05200000a6877fae */ /* 0x000fe4000d9a101c */
[----:B------:R-:W-:Y:S01]  /*5d70*/  ISETP.GE.U32.AND P3, PT, R0, 0x7fffffa6, PT ;  /* 0x7fffffa60000780c */ /* 0x000fe20003f66070 */
[----:B------:R-:W-:Y:S01]  /*5d80*/  IMAD.WIDE R184, R185, 0x4, R160 ;  /* 0x00000004b9b87825 */ /* 0x000fe200078e02a0 */
[----:B------:R-:W-:Y:S01]  /*5d90*/  LDGSTS.E [R135+0x5400], desc[UR28][R88.64], !P6 ;  /* 0x0540000058877fae */ /* 0x000fe2000f1a101c */
[----:B-1----:R-:W-:Y:S02]  /*5da0*/  MOV R245, R93 ;  /* 0x0000005d00f57202 */ /* 0x002fe40000000f00 */
[----:B------:R-:W-:Y:S01]  /*5db0*/  VIADD R0, R133, 0xffffffe4 ;  /* 0xffffffe485007836 */ /* 0x000fe20000000000 */
[----:B------:R-:W-:Y:S01]  /*5dc0*/  LDGSTS.E [R135+0x5600], desc[UR28][R184.64], !P6 ;  /* 0x05600000b8877fae */ /* 0x000fe2000f1a101c */
[----:B------:R-:W-:-:S02]  /*5dd0*/  IMAD.MOV.U32 R46, RZ, RZ, R90 ;  /* 0x000000ffff2e7224 */ /* 0x000fc400078e005a */
[C---:B------:R-:W-:Y:S01]  /*5de0*/  IMAD.WIDE R90, R169.reuse, 0x4, R76 ;  /* 0x00000004a95a7825 */ /* 0x040fe200078e024c */
[----:B------:R-:W-:Y:S01]  /*5df0*/  ISETP.GE.U32.AND P6, PT, R0, 0x7fffffa5, PT ;  /* 0x7fffffa50000780c */ /* 0x000fe20003fc6070 */
[----:B------:R1:W-:Y:S02]  /*5e00*/  STL.64 [R1+0x880], R78 ;  /* 0x0008804e01007387 */ /* 0x0003e40000100a00 */
[----:B------:R-:W-:Y:S02]  /*5e10*/  IMAD.WIDE R168, R169, 0x4, R160 ;  /* 0x00000004a9a87825 */ /* 0x000fe400078e02a0 */
[----:B------:R-:W-:Y:S02]  /*5e20*/  LDGSTS.E [R135+0x5800], desc[UR28][R90.64], !P4 ;  /* 0x058000005a877fae */ /* 0x000fe4000e1a101c */
[----:B------:R-:W-:Y:S02]  /*5e30*/  VIADD R0, R133, 0xffffffe3 ;  /* 0xffffffe385007836 */ /* 0x000fe40000000000 */
[----:B------:R-:W-:Y:S01]  /*5e40*/  IMAD.MOV.U32 R244, RZ, RZ, R92 ;  /* 0x000000fffff47224 */ /* 0x000fe200078e005c */
[----:B------:R-:W-:Y:S01]  /*5e50*/  LDGSTS.E [R135+0x5a00], desc[UR28][R168.64], !P4 ;  /* 0x05a00000a8877fae */ /* 0x000fe2000e1a101c */
[----:B------:R-:W-:Y:S01]  /*5e60*/  IMAD.WIDE R92, R189, 0x4, R76 ;  /* 0x00000004bd5c7825 */ /* 0x000fe200078e024c */
[----:B------:R-:W-:-:S02]  /*5e70*/  ISETP.GE.U32.AND P4, PT, R0, 0x7fffffa4, PT ;  /* 0x7fffffa40000780c */ /* 0x000fc40003f86070 */
[----:B------:R-:W-:Y:S01]  /*5e80*/  STL.64 [R1+0x888], R162 ;  /* 0x000888a201007387 */ /* 0x000fe20000100a00 */
[----:B------:R-:W-:Y:S01]  /*5e90*/  IMAD.U32 R174, RZ, RZ, UR5 ;  /* 0x00000005ffae7e24 */ /* 0x000fe2000f8e00ff */
[----:B------:R-:W-:Y:S01]  /*5ea0*/  UIMAD UR5, UR6, 0x1d, URZ ;  /* 0x0000001d060578a4 */ /* 0x000fe2000f8e02ff */
[----:B------:R-:W-:Y:S01]  /*5eb0*/  IMAD.WIDE R188, R189, 0x4, R160 ;  /* 0x00000004bdbc7825 */ /* 0x000fe200078e02a0 */
[----:B------:R-:W-:Y:S03]  /*5ec0*/  LDGSTS.E [R135+0x5c00], desc[UR28][R92.64], !P2 ;  /* 0x05c000005c877fae */ /* 0x000fe6000d1a101c */
[----:B------:R-:W-:Y:S01]  /*5ed0*/  VIADD R0, R133, 0xffffffe2 ;  /* 0xffffffe285007836 */ /* 0x000fe20000000000 */
[----:B------:R-:W-:Y:S01]  /*5ee0*/  LDGSTS.E [R135+0x5e00], desc[UR28][R188.64], !P2 ;  /* 0x05e00000bc877fae */ /* 0x000fe2000d1a101c */
[C---:B------:R-:W-:Y:S01]  /*5ef0*/  IMAD.WIDE R94, R171.reuse, 0x4, R76 ;  /* 0x00000004ab5e7825 */ /* 0x040fe200078e024c */
[----:B------:R-:W-:Y:S01]  /*5f00*/  MOV R204, UR5 ;  /* 0x0000000500cc7c02 */ /* 0x000fe20008000f00 */
[----:B------:R-:W-:Y:S01]  /*5f10*/  UIMAD UR5, UR6, 0x1e, URZ ;  /* 0x0000001e060578a4 */ /* 0x000fe2000f8e02ff */
[----:B------:R-:W-:Y:S01]  /*5f20*/  ISETP.GE.U32.AND P2, PT, R0, 0x7fffffa3, PT ;  /* 0x7fffffa30000780c */ /* 0x000fe20003f46070 */
[----:B------:R-:W-:Y:S01]  /*5f30*/  IMAD.WIDE R170, R171, 0x4, R160 ;  /* 0x00000004abaa7825 */ /* 0x000fe200078e02a0 */
[----:B------:R-:W-:Y:S03]  /*5f40*/  LDGSTS.E [R135+0x6000], desc[UR28][R94.64], !P0 ;  /* 0x060000005e877fae */ /* 0x000fe6000c1a101c */
[----:B------:R-:W-:Y:S01]  /*5f50*/  VIADD R0, R133, 0xffffffe1 ;  /* 0xffffffe185007836 */ /* 0x000fe20000000000 */
[----:B------:R-:W-:Y:S01]  /*5f60*/  LDGSTS.E [R135+0x6200], desc[UR28][R170.64], !P0 ;  /* 0x06200000aa877fae */ /* 0x000fe2000c1a101c */
[----:B------:R-:W-:-:S03]  /*5f70*/  IMAD.WIDE R96, R193, 0x4, R76 ;  /* 0x00000004c1607825 */ /* 0x000fc600078e024c */
[----:B------:R-:W-:Y:S01]  /*5f80*/  ISETP.GE.U32.AND P0, PT, R0, 0x7fffffa2, PT ;  /* 0x7fffffa20000780c */ /* 0x000fe20003f06070 */
[----:B------:R-:W-:Y:S01]  /*5f90*/  IMAD.WIDE R192, R193, 0x4, R160 ;  /* 0x00000004c1c07825 */ /* 0x000fe200078e02a0 */
[----:B------:R-:W-:Y:S03]  /*5fa0*/  LDGSTS.E [R135+0x6400], desc[UR28][R96.64], !P5 ;  /* 0x0640000060877fae */ /* 0x000fe6000e9a101c */
[----:B------:R-:W-:Y:S01]  /*5fb0*/  VIADD R0, R133, 0xffffffe0 ;  /* 0xffffffe085007836 */ /* 0x000fe20000000000 */
[----:B------:R-:W-:Y:S01]  /*5fc0*/  LDGSTS.E [R135+0x6600], desc[UR28][R192.64], !P5 ;  /* 0x06600000c0877fae */ /* 0x000fe2000e9a101c */
[----:B------:R-:W-:Y:S01]  /*5fd0*/  IMAD.U32 R178, RZ, RZ, UR5 ;  /* 0x00000005ffb27e24 */ /* 0x000fe2000f8e00ff */
[----:B------:R-:W-:Y:S01]  /*5fe0*/  UIMAD UR5, UR6, 0x1f, URZ ;  /* 0x0000001f060578a4 */ /* 0x000fe2000f8e02ff */
[C---:B------:R-:W-:Y:S01]  /*5ff0*/  IMAD.WIDE R98, R173.reuse, 0x4, R76 ;  /* 0x00000004ad627825 */ /* 0x040fe200078e024c */
[----:B------:R-:W-:Y:S01]  /*6000*/  ISETP.GE.U32.AND P5, PT, R0, 0x7fffffa1, PT ;  /* 0x7fffffa10000780c */ /* 0x000fe20003fa6070 */
[----:B------:R2:W-:Y:S02]  /*6010*/  STL.64 [R1+0x890], R80 ;  /* 0x0008905001007387 */ /* 0x0005e40000100a00 */
[----:B------:R-:W-:Y:S01]  /*6020*/  IMAD.WIDE R172, R173, 0x4, R160 ;  /* 0x00000004adac7825 */ /* 0x000fe200078e02a0 */
[----:B------:R-:W-:Y:S01]  /*6030*/  MOV R208, UR5 ;  /* 0x0000000500d07c02 */ /* 0x000fe20008000f00 */
[----:B------:R-:W-:Y:S01]  /*6040*/  USHF.L.U32 UR5, UR6, 0x5, URZ ;  /* 0x0000000506057899 */ /* 0x000fe200080006ff */
[----:B------:R-:W-:Y:S01]  /*6050*/  LDGSTS.E [R135+0x6800], desc[UR28][R98.64], !P3 ;  /* 0x0680000062877fae */ /* 0x000fe2000d9a101c */
[----:B------:R-:W-:-:S02]  /*6060*/  VIADD R0, R133, 0xffffffdf ;  /* 0xffffffdf85007836 */ /* 0x000fc40000000000 */
[C---:B------:R-:W-:Y:S01]  /*6070*/  IMAD.WIDE R100, R197.reuse, 0x4, R76 ;  /* 0x00000004c5647825 */ /* 0x040fe200078e024c */
[----:B------:R-:W-:Y:S02]  /*6080*/  LDGSTS.E [R135+0x6a00], desc[UR28][R172.64], !P3 ;  /* 0x06a00000ac877fae */ /* 0x000fe4000d9a101c */
[----:B------:R-:W-:Y:S01]  /*6090*/  ISETP.GE.U32.AND P3, PT, R0, 0x7fffffa0, PT ;  /* 0x7fffffa00000780c */ /* 0x000fe20003f66070 */
[----:B------:R-:W-:Y:S01]  /*60a0*/  IMAD.WIDE R196, R197, 0x4, R160 ;  /* 0x00000004c5c47825 */ /* 0x000fe200078e02a0 */
[----:B------:R-:W-:Y:S03]  /*60b0*/  LDGSTS.E [R135+0x6c00], desc[UR28][R100.64], !P6 ;  /* 0x06c0000064877fae */ /* 0x000fe6000f1a101c */
[----:B------:R-:W-:Y:S01]  /*60c0*/  VIADD R0, R133, 0xffffffde ;  /* 0xffffffde85007836 */ /* 0x000fe20000000000 */
[----:B------:R-:W-:Y:S01]  /*60d0*/  LDGSTS.E [R135+0x6e00], desc[UR28][R196.64], !P6 ;  /* 0x06e00000c4877fae */ /* 0x000fe2000f1a101c */
[----:B------:R-:W-:Y:S01]  /*60e0*/  IMAD.U32 R182, RZ, RZ, UR5 ;  /* 0x00000005ffb67e24 */ /* 0x000fe2000f8e00ff */
[----:B------:R-:W-:Y:S01]  /*60f0*/  UIMAD UR5, UR6, 0x21, URZ ;  /* 0x00000021060578a4 */ /* 0x000fe2000f8e02ff */
[----:B------:R-:W-:Y:S01]  /*6100*/  IMAD.MOV.U32 R250, RZ, RZ, R102 ;  /* 0x000000fffffa7224 */ /* 0x000fe200078e0066 */
[----:B------:R-:W-:Y:S01]  /*6110*/  ISETP.GE.U32.AND P6, PT, R0, 0x7fffff9f, PT ;  /* 0x7fffff9f0000780c */ /* 0x000fe20003fc6070 */
[C---:B------:R-:W-:Y:S01]  /*6120*/  IMAD.WIDE R102, R174.reuse, 0x4, R76 ;  /* 0x00000004ae667825 */ /* 0x040fe200078e024c */
[----:B------:R-:W-:Y:S02]  /*6130*/  STL.64 [R1+0x898], R176 ;  /* 0x000898b001007387 */ /* 0x000fe40000100a00 */
[----:B------:R-:W-:Y:S01]  /*6140*/  MOV R212, UR5 ;  /* 0x0000000500d47c02 */ /* 0x000fe20008000f00 */
[----:B------:R-:W-:Y:S01]  /*6150*/  IMAD.WIDE R174, R174, 0x4, R160 ;  /* 0x00000004aeae7825 */ /* 0x000fe200078e02a0 */
[----:B------:R-:W-:Y:S01]  /*6160*/  LDGSTS.E [R135+0x7000], desc[UR28][R102.64], !P4 ;  /* 0x0700000066877fae */ /* 0x000fe2000e1a101c */
[----:B------:R-:W-:-:S02]  /*6170*/  UIMAD UR5, UR6, 0x22, URZ ;  /* 0x00000022060578a4 */ /* 0x000fc4000f8e02ff */
        /* <DEDUP_REMOVED lines=8> */
[----:B------:R-:W-:-:S03]  /*6200*/  IMAD.WIDE R106, R178, 0x4, R76 ;  /* 0x00000004b26a7825 */ /* 0x000fc600078e024c */
[----:B------:R-:W-:Y:S01]  /*6210*/  ISETP.GE.U32.AND P2, PT, R0, 0x7fffff9d, PT ;  /* 0x7fffff9d0000780c */ /* 0x000fe20003f46070 */
[----:B------:R-:W-:Y:S01]  /*6220*/  IMAD.U32 R186, RZ, RZ, UR5 ;  /* 0x00000005ffba7e24 */ /* 0x000fe2000f8e00ff */
[----:B------:R-:W-:Y:S01]  /*6230*/  UIMAD UR5, UR6, 0x23, URZ ;  /* 0x00000023060578a4 */ /* 0x000fe2000f8e02ff */
[----:B------:R-:W-:Y:S01]  /*6240*/  IMAD.WIDE R178, R178, 0x4, R160 ;  /* 0x00000004b2b27825 */ /* 0x000fe200078e02a0 */
[----:B------:R-:W-:Y:S03]  /*6250*/  LDGSTS.E [R135+0x7800], desc[UR28][R106.64], !P0 ;  /* 0x078000006a877fae */ /* 0x000fe6000c1a101c */
[C---:B------:R-:W-:Y:S01]  /*6260*/  VIADD R0, R133.reuse, 0xffffffdb ;  /* 0xffffffdb85007836 */ /* 0x040fe20000000000 */
[----:B------:R-:W-:Y:S01]  /*6270*/  LDGSTS.E [R135+0x7a00], desc[UR28][R178.64], !P0 ;  /* 0x07a00000b2877fae */ /* 0x000fe2000c1a101c */
[----:B------:R-:W-:Y:S01]  /*6280*/  IMAD.WIDE R108, R208, 0x4, R76 ;  /* 0x00000004d06c7825 */ /* 0x000fe200078e024c */
[----:B------:R-:W-:Y:S01]  /*6290*/  MOV R216, UR5 ;  /* 0x0000000500d87c02 */ /* 0x000fe20008000f00 */
[----:B------:R-:W-:Y:S01]  /*62a0*/  UIMAD UR5, UR6, 0x24, URZ ;  /* 0x00000024060578a4 */ /* 0x000fe2000f8e02ff */
[----:B------:R-:W-:Y:S01]  /*62b0*/  ISETP.GE.U32.AND P0, PT, R0, 0x7fffff9c, PT ;  /* 0x7fffff9c0000780c */ /* 0x000fe20003f06070 */
[----:B------:R-:W-:Y:S01]  /*62c0*/  IMAD.WIDE R208, R208, 0x4, R160 ;  /* 0x00000004d0d07825 */ /* 0x000fe200078e02a0 */
[----:B------:R-:W-:Y:S03]  /*62d0*/  LDGSTS.E [R135+0x7c00], desc[UR28][R108.64], !P5 ;  /* 0x07c000006c877fae */ /* 0x000fe6000e9a101c */
[----:B------:R-:W-:Y:S01]  /*62e0*/  VIADD R0, R133, 0xffffffda ;  /* 0xffffffda85007836 */ /* 0x000fe20000000000 */
[----:B------:R-:W-:Y:S01]  /*62f0*/  LDGSTS.E [R135+0x7e00], desc[UR28][R208.64], !P5 ;  /* 0x07e00000d0877fae */ /* 0x000fe2000e9a101c */
[----:B------:R-:W-:-:S02]  /*6300*/  IMAD.MOV.U32 R246, RZ, RZ, R110 ;  /* 0x000000fffff67224 */ /* 0x000fc400078e006e */
[----:B------:R-:W-:Y:S01]  /*6310*/  IMAD.WIDE R110, R182, 0x4, R76 ;  /* 0x00000004b66e7825 */ /* 0x000fe200078e024c */
[----:B------:R-:W-:Y:S01]  /*6320*/  ISETP.GE.U32.AND P5, PT, R0, 0x7fffff9b, PT ;  /* 0x7fffff9b0000780c */ /* 0x000fe20003fa6070 */
[----:B------:R3:W-:Y:S02]  /*6330*/  STL.64 [R1+0x8a0], R82 ;  /* 0x0008a05201007387 */ /* 0x0007e40000100a00 */
[----:B------:R-:W-:Y:S02]  /*6340*/  IMAD.WIDE R182, R182, 0x4, R160 ;  /* 0x00000004b6b67825 */ /* 0x000fe400078e02a0 */
[----:B------:R-:W-:Y:S02]  /*6350*/  LDGSTS.E [R135+0x8000], desc[UR28][R110.64], !P3 ;  /* 0x080000006e877fae */ /* 0x000fe4000d9a101c */
        /* <DEDUP_REMOVED lines=9> */
[----:B------:R-:W-:Y:S01]  /*63f0*/  UIMAD UR5, UR6, 0x26, URZ ;  /* 0x00000026060578a4 */ /* 0x000fe2000f8e02ff */
[----:B------:R-:W-:Y:S01]  /*6400*/  STL.64 [R1+0x8a8], R164 ;  /* 0x0008a8a401007387 */ /* 0x000fe20000100a00 */
[----:B------:R-:W-:-:S03]  /*6410*/  IMAD.WIDE R212, R212, 0x4, R160 ;  /* 0x00000004d4d47825 */ /* 0x000fc600078e02a0 */
[----:B------:R-:W-:Y:S01]  /*6420*/  LDGSTS.E [R135+0x8400], desc[UR28][R112.64], !P6 ;  /* 0x0840000070877fae */ /* 0x000fe2000f1a101c */
[C---:B------:R-:W-:Y:S02]  /*6430*/  VIADD R0, R133.reuse, 0xffffffd8 ;  /* 0xffffffd885007836 */ /* 0x040fe40000000000 */
[----:B------:R-:W-:Y:S01]  /*6440*/  IMAD.WIDE R114, R186, 0x4, R76 ;  /* 0x00000004ba727825 */ /* 0x000fe200078e024c */
[----:B------:R-:W-:Y:S02]  /*6450*/  LDGSTS.E [R135+0x8600], desc[UR28][R212.64], !P6 ;  /* 0x08600000d4877fae */ /* 0x000fe4000f1a101c */
[----:B------:R-:W-:Y:S01]  /*6460*/  ISETP.GE.U32.AND P6, PT, R0, 0x7fffff99, PT ;  /* 0x7fffff990000780c */ /* 0x000fe20003fc6070 */
[----:B------:R-:W-:Y:S01]  /*6470*/  IMAD.WIDE R186, R186, 0x4, R160 ;  /* 0x00000004baba7825 */ /* 0x000fe200078e02a0 */
[----:B------:R-:W-:Y:S03]  /*6480*/  LDGSTS.E [R135+0x8800], desc[UR28][R114.64], !P4 ;  /* 0x0880000072877fae */ /* 0x000fe6000e1a101c */
[C---:B------:R-:W-:Y:S01]  /*6490*/  VIADD R0, R133.reuse, 0xffffffd7 ;  /* 0xffffffd785007836 */ /* 0x040fe20000000000 */
[----:B------:R-:W-:Y:S01]  /*64a0*/  LDGSTS.E [R135+0x8a00], desc[UR28][R186.64], !P4 ;  /* 0x08a00000ba877fae */ /* 0x000fe2000e1a101c */
[----:B------:R-:W-:Y:S01]  /*64b0*/  IMAD.U32 R194, RZ, RZ, UR5 ;  /* 0x00000005ffc27e24 */ /* 0x000fe2000f8e00ff */
[----:B------:R-:W-:Y:S01]  /*64c0*/  UIMAD UR5, UR6, 0x27, URZ ;  /* 0x00000027060578a4 */ /* 0x000fe2000f8e02ff */
[----:B------:R-:W-:Y:S01]  /*64d0*/  IMAD.WIDE R116, R216, 0x4, R76 ;  /* 0x00000004d8747825 */ /* 0x000fe200078e024c */
[----:B------:R-:W-:Y:S01]  /*64e0*/  ISETP.GE.U32.AND P4, PT, R0, 0x7fffff98, PT ;  /* 0x7fffff980000780c */ /* 0x000fe20003f86070 */
[----:B------:R-:W-:Y:S02]  /*64f0*/  STL.64 [R1+0x8b0], R84 ;  /* 0x0008b05401007387 */ /* 0x000fe40000100a00 */
[----:B------:R-:W-:Y:S01]  /*6500*/  IMAD.WIDE R216, R216, 0x4, R160 ;  /* 0x00000004d8d87825 */ /* 0x000fe200078e02a0 */
[----:B------:R-:W-:Y:S01]  /*6510*/  MOV R224, UR5 ;  /* 0x0000000500e07c02 */ /* 0x000fe20008000f00 */
[----:B------:R-:W-:Y:S01]  /*6520*/  LDGSTS.E [R135+0x8c00], desc[UR28][R116.64], !P2 ;  /* 0x08c0000074877fae */ /* 0x000fe2000d1a101c */
[----:B------:R-:W-:Y:S01]  /*6530*/  UIMAD UR5, UR6, 0x28, URZ ;  /* 0x00000028060578a4 */ /* 0x000fe2000f8e02ff */
[----:B------:R-:W-:-:S02]  /*6540*/  VIADD R0, R133, 0xffffffd6 ;  /* 0xffffffd685007836 */ /* 0x000fc40000000000 */
[----:B------:R-:W-:Y:S01]  /*6550*/  LDGSTS.E [R135+0x8e00], desc[UR28][R216.64], !P2 ;  /* 0x08e00000d8877fae */ /* 0x000fe2000d1a101c */
[----:B------:R-:W-:Y:S02]  /*6560*/  IMAD.WIDE R118, R190, 0x4, R76 ;  /* 0x00000004be767825 */ /* 0x000fe400078e024c */
[----:B------:R-:W-:Y:S01]  /*6570*/  ISETP.GE.U32.AND P2, PT, R0, 0x7fffff97, PT ;  /* 0x7fffff970000780c */ /* 0x000fe20003f46070 */
[----:B------:R-:W-:Y:S01]  /*6580*/  STL.64 [R1+0x8b8], R180 ;  /* 0x0008b8b401007387 */ /* 0x000fe20000100a00 */
[----:B------:R-:W-:-:S03]  /*6590*/  IMAD.WIDE R190, R190, 0x4, R160 ;  /* 0x00000004bebe7825 */ /* 0x000fc600078e02a0 */
[----:B------:R-:W-:Y:S01]  /*65a0*/  LDGSTS.E [R135+0x9000], desc[UR28][R118.64], !P0 ;  /* 0x0900000076877fae */ /* 0x000fe2000c1a101c */
[C---:B------:R-:W-:Y:S02]  /*65b0*/  VIADD R0, R133.reuse, 0xffffffd5 ;  /* 0xffffffd585007836 */ /* 0x040fe40000000000 */
[----:B------:R-:W-:Y:S01]  /*65c0*/  IMAD.WIDE R120, R220, 0x4, R76 ;  /* 0x00000004dc787825 */ /* 0x000fe200078e024c */
[----:B------:R-:W-:Y:S02]  /*65d0*/  LDGSTS.E [R135+0x9200], desc[UR28][R190.64], !P0 ;  /* 0x09200000be877fae */ /* 0x000fe4000c1a101c */
        /* <DEDUP_REMOVED lines=23> */
[----:B------:R-:W-:Y:S01]  /*6750*/  IMAD.WIDE R126, R202, 0x4, R76 ;  /* 0x00000004ca7e7825 */ /* 0x000fe200078e024c */
[----:B------:R-:W-:-:S03]  /*6760*/  ISETP.GE.U32.AND P6, PT, R0, 0x7fffff93, PT ;  /* 0x7fffff930000780c */ /* 0x000fc60003fc6070 */
[----:B------:R-:W-:Y:S01]  /*6770*/  IMAD.WIDE R202, R202, 0x4, R160 ;  /* 0x00000004caca7825 */ /* 0x000fe200078e02a0 */
[----:B------:R-:W-:Y:S01]  /*6780*/  MOV R230, UR5 ;  /* 0x0000000500e67c02 */ /* 0x000fe20008000f00 */
[----:B------:R-:W-:Y:S01]  /*6790*/  UIMAD UR5, UR6, 0x2c, URZ ;  /* 0x0000002c060578a4 */ /* 0x000fe2000f8e02ff */
[----:B------:R-:W-:Y:S01]  /*67a0*/  LDGSTS.E [R135+0xa000], desc[UR28][R126.64], !P4 ;  /* 0x0a0000007e877fae */ /* 0x000fe2000e1a101c */
[C---:B------:R-:W-:Y:S02]  /*67b0*/  VIADD R0, R133.reuse, 0xffffffd1 ;  /* 0xffffffd185007836 */ /* 0x040fe40000000000 */
[----:B------:R-:W-:Y:S01]  /*67c0*/  IMAD.WIDE R128, R228, 0x4, R76 ;  /* 0x00000004e4807825 */ /* 0x000fe200078e024c */
        /* <DEDUP_REMOVED lines=11> */
[----:B------:R-:W-:Y:S01]  /*6880*/  LDGSTS.E [R135+0xa800], desc[UR28][R130.64], !P0 ;  /* 0x0a80000082877fae */ /* 0x000fe2000c1a101c */
[----:B------:R-:W-:Y:S01]  /*6890*/  MOV R232, UR5 ;  /* 0x0000000500e87c02 */ /* 0x000fe20008000f00 */
[----:B------:R-:W-:Y:S01]  /*68a0*/  UIMAD UR5, UR6, 0x2e, URZ ;  /* 0x0000002e060578a4 */ /* 0x000fe2000f8e02ff */
        /* <DEDUP_REMOVED lines=84> */
[----:B--2---:R-:W-:Y:S01]  /*6df0*/  IMAD.WIDE R80, R0, 0x4, R76 ;  /* 0x0000000400507825 */ /* 0x004fe200078e024c */
[----:B------:R-:W-:Y:S01]  /*6e00*/  LDGSTS.E [R135+0xd600], desc[UR28][R158.64], !P2 ;  /* 0x0d6000009e877fae */ /* 0x000fe2000d1a101c */
[----:B------:R-:W-:Y:S02]  /*6e10*/  ISETP.GE.U32.AND P2, PT, R132, 0x7fffff85, PT ;  /* 0x7fffff858400780c */ /* 0x000fe40003f46070 */
[----:B------:R-:W-:Y:S01]  /*6e20*/  IMAD.WIDE R162, R0, 0x4, R160 ;  /* 0x0000000400a27825 */ /* 0x000fe200078e02a0 */
[----:B------:R-:W-:Y:S01]  /*6e30*/  MOV R0, UR5 ;  /* 0x0000000500007c02 */ /* 0x000fe20008000f00 */
[----:B------:R-:W-:Y:S01]  /*6e40*/  UIMAD UR5, UR6, 0x38, URZ ;  /* 0x00000038060578a4 */ /* 0x000fe2000f8e02ff */
[----:B------:R1:W-:Y:S01]  /*6e50*/  LDGSTS.E [R135+0xd800], desc[UR28][R80.64], !P0 ;  /* 0x0d80000050877fae */ /* 0x0003e2000c1a101c */
[----:B------:R-:W-:-:S02]  /*6e60*/  VIADD R132, R133, 0xffffffc3 ;  /* 0xffffffc385847836 */ /* 0x000fc40000000000 */
[----:B---3--:R-:W-:Y:S01]  /*6e70*/  IMAD.WIDE R82, R0, 0x4, R76 ;  /* 0x0000000400527825 */ /* 0x008fe200078e024c */
[----:B------:R1:W-:Y:S04]  /*6e80*/  STL.64 [R1+0xe0], R80 ;  /* 0x0000e05001007387 */ /* 0x0003e80000100a00 */
[----:B------:R2:W-:Y:S01]  /*6e90*/  LDGSTS.E [R135+0xda00], desc[UR28][R162.64], !P0 ;  /* 0x0da00000a2877fae */ /* 0x0005e2000c1a101c */
[----:B------:R-:W-:Y:S01]  /*6ea0*/  ISETP.GE.U32.AND P0, PT, R132, 0x7fffff84, PT ;  /* 0x7fffff848400780c */ /* 0x000fe20003f06070 */
[----:B------:R-:W-:Y:S02]  /*6eb0*/  VIADD R132, R133, 0xffffffc2 ;  /* 0xffffffc285847836 */ /* 0x000fe40000000000 */
[----:B------:R2:W-:Y:S01]  /*6ec0*/  STL.64 [R1+0x100], R162 ;  /* 0x000100a201007387 */ /* 0x0005e20000100a00 */
[----:B-1----:R-:W-:-:S03]  /*6ed0*/  IMAD.WIDE R80, R0, 0x4, R160 ;  /* 0x0000000400507825 */ /* 0x002fc600078e02a0 */
[----:B------:R1:W-:Y:S01]  /*6ee0*/  STL.64 [R1+0x120], R82 ;  /* 0x0001205201007387 */ /* 0x0003e20000100a00 */
[----:B------:R-:W-:-:S03]  /*6ef0*/  IMAD.U32 R0, RZ, RZ, UR5 ;  /* 0x00000005ff007e24 */ /* 0x000fc6000f8e00ff */
[----:B------:R1:W-:Y:S01]  /*6f00*/  LDGSTS.E [R135+0xdc00], desc[UR28][R82.64], !P5 ;  /* 0x0dc0000052877fae */ /* 0x0003e2000e9a101c */
[----:B------:R-:W-:Y:S01]  /*6f10*/  UIMAD UR5, UR6, 0x3a, URZ ;  /* 0x0000003a060578a4 */ /* 0x000fe2000f8e02ff */
[----:B--2---:R-:W-:Y:S02]  /*6f20*/  MOV R163, R79 ;  /* 0x0000004f00a37202 */ /* 0x004fe40000000f00 */
[----:B------:R2:W-:Y:S01]  /*6f30*/  STL.64 [R1+0x140], R80 ;  /* 0x0001405001007387 */ /* 0x0005e20000100a00 */
[----:B------:R-:W-:Y:S02]  /*6f40*/  IMAD.MOV.U32 R79, RZ, RZ, R199 ;  /* 0x000000ffff4f7224 */ /* 0x000fe400078e00c7 */
[C---:B------:R-:W-:Y:S01]  /*6f50*/  VIADD R199, R133.reuse, 0x3f ;  /* 0x0000003f85c77836 */ /* 0x040fe20000000000 */
[----:B------:R2:W-:Y:S01]  /*6f60*/  LDGSTS.E [R135+0xde00], desc[UR28][R80.64], !P5 ;  /* 0x0de0000050877fae */ /* 0x0005e2000e9a101c */
[----:B------:R-:W-:Y:S01]  /*6f70*/  ISETP.GE.U32.AND P5, PT, R132, 0x7fffff83, PT ;  /* 0x7fffff838400780c */ /* 0x000fe20003fa6070 */
[----:B------:R-:W-:-:S02]  /*6f80*/  VIADD R132, R133, 0xffffffc1 ;  /* 0xffffffc185847836 */ /* 0x000fc40000000000 */
[----:B-1----:R-:W-:-:S04]  /*6f90*/  IMAD.WIDE R82, R0, 0x4, R76 ;  /* 0x0000000400527825 */ /* 0x002fc800078e024c */
[----:B------:R-:W-:Y:S01]  /*6fa0*/  IMAD.MOV.U32 R162, RZ, RZ, R78 ;  /* 0x000000ffffa27224 */ /* 0x000fe200078e004e */
[----:B------:R1:W-:Y:S01]  /*6fb0*/  LDGSTS.E [R135+0xe000], desc[UR28][R82.64], !P3 ;  /* 0x0e00000052877fae */ /* 0x0003e2000d9a101c */
[----:B------:R-:W-:Y:S01]  /*6fc0*/  IMAD.MOV.U32 R78, RZ, RZ, R198 ;  /* 0x000000ffff4e7224 */ /* 0x000fe200078e00c6 */
[----:B------:R-:W-:Y:S01]  /*6fd0*/  LOP3.LUT R198, R252, 0x3f, RZ, 0xc0, !PT ;  /* 0x0000003ffcc67812 */ /* 0x000fe200078ec0ff */
[----:B--2---:R-:W-:Y:S01]  /*6fe0*/  IMAD.WIDE R80, R0, 0x4, R160 ;  /* 0x0000000400507825 */ /* 0x004fe200078e02a0 */
[----:B------:R-:W-:Y:S01]  /*6ff0*/  MOV R0, UR8 ;  /* 0x0000000800007c02 */ /* 0x000fe20008000f00 */
[----:B------:R1:W-:Y:S01]  /*7000*/  STL.64 [R1+0x160], R82 ;  /* 0x0001605201007387 */ /* 0x0003e20000100a00 */
[----:B------:R-:W-:Y:S01]  /*7010*/  UIMAD UR8, UR6, 0x3d, URZ ;  /* 0x0000003d060878a4 */ /* 0x000fe2000f8e02ff */
[----:B------:R-:W2:Y:S02]  /*7020*/  LDC R252, c[0x0][0x3a0] ;  /* 0x0000e800fffc7b82 */ /* 0x000ea40000000800 */
[----:B------:R3:W-:Y:S01]  /*7030*/  LDGSTS.E [R135+0xe200], desc[UR28][R80.64], !P3 ;  /* 0x0e20000050877fae */ /* 0x0007e2000d9a101c */
[----:B------:R-:W-:Y:S01]  /*7040*/  ISETP.GE.U32.AND P3, PT, R132, 0x7fffff82, PT ;  /* 0x7fffff828400780c */ /* 0x000fe20003f66070 */
[----:B------:R-:W-:Y:S01]  /*7050*/  IMAD.U32 R132, RZ, RZ, UR5 ;  /* 0x00000005ff847e24 */ /* 0x000fe2000f8e00ff */
[----:B------:R-:W-:Y:S01]  /*7060*/  UIMAD UR5, UR6, 0x3c, URZ ;  /* 0x0000003c060578a4 */ /* 0x000fe2000f8e02ff */
[C---:B------:R-:W-:Y:S01]  /*7070*/  IMAD.WIDE R164, R0.reuse, 0x4, R76 ;  /* 0x0000000400a47825 */ /* 0x040fe200078e024c */
[----:B------:R3:W-:Y:S03]  /*7080*/  STL.64 [R1+0x180], R80 ;  /* 0x0001805001007387 */ /* 0x0007e60000100a00 */
[----:B------:R-:W-:Y:S01]  /*7090*/  IMAD.WIDE R84, R0, 0x4, R160 ;  /* 0x0000000400547825 */ /* 0x000fe200078e02a0 */
[----:B------:R-:W-:Y:S03]  /*70a0*/  STL.64 [R1+0x1a0], R164 ;  /* 0x0001a0a401007387 */ /* 0x000fe60000100a00 */
[C---:B-1----:R-:W-:Y:S01]  /*70b0*/  IMAD.WIDE R82, R132.reuse, 0x4, R76 ;  /* 0x0000000484527825 */ /* 0x042fe200078e024c */
[----:B------:R-:W-:Y:S03]  /*70c0*/  LDGSTS.E [R135+0xe400], desc[UR28][R164.64], !P6 ;  /* 0x0e400000a4877fae */ /* 0x000fe6000f1a101c */
[----:B------:R-:W-:Y:S01]  /*70d0*/  IMAD.U32 R0, RZ, RZ, UR12 ;  /* 0x0000000cff007e24 */ /* 0x000fe2000f8e00ff */
[----:B------:R1:W-:Y:S01]  /*70e0*/  STL.64 [R1+0x1c0], R84 ;  /* 0x0001c05401007387 */ /* 0x0003e20000100a00 */
[----:B---3--:R-:W-:-:S03]  /*70f0*/  IMAD.WIDE R80, R132, 0x4, R160 ;  /* 0x0000000484507825 */ /* 0x008fc600078e02a0 */
[----:B------:R1:W-:Y:S01]  /*7100*/  LDGSTS.E [R135+0xe600], desc[UR28][R84.64], !P6 ;  /* 0x0e60000054877fae */ /* 0x0003e2000f1a101c */
[----:B------:R-:W-:Y:S01]  /*7110*/  IMAD.U32 R132, RZ, RZ, UR8 ;  /* 0x00000008ff847e24 */ /* 0x000fe2000f8e00ff */
[----:B------:R-:W-:Y:S01]  /*7120*/  ISETP.GE.U32.AND P6, PT, R134, 0x7fffff81, PT ;  /* 0x7fffff818600780c */ /* 0x000fe20003fc6070 */
[----:B------:R-:W-:Y:S01]  /*7130*/  UIMAD UR8, UR6, 0x3f, URZ ;  /* 0x0000003f060878a4 */ /* 0x000fe2000f8e02ff */
[----:B------:R3:W-:Y:S04]  /*7140*/  STL.64 [R1+0x1e0], R82 ;  /* 0x0001e05201007387 */ /* 0x0007e80000100a00 */
[----:B------:R3:W-:Y:S04]  /*7150*/  LDGSTS.E [R135+0xe800], desc[UR28][R82.64], !P4 ;  /* 0x0e80000052877fae */ /* 0x0007e8000e1a101c */
[----:B------:R4:W-:Y:S01]  /*7160*/  STL.64 [R1+0x1e8], R80 ;  /* 0x0001e85001007387 */ /* 0x0009e20000100a00 */
[----:B-1----:R-:W-:-:S03]  /*7170*/  IMAD.WIDE R84, R132, 0x4, R76 ;  /* 0x0000000484547825 */ /* 0x002fc600078e024c */
[----:B------:R4:W-:Y:S01]  /*7180*/  LDGSTS.E [R135+0xea00], desc[UR28][R80.64], !P4 ;  /* 0x0ea0000050877fae */ /* 0x0009e2000e1a101c */
[----:B------:R-:W-:Y:S01]  /*7190*/  ISETP.GE.AND P4, PT, R198, R134, PT ;  /* 0x00000086c600720c */ /* 0x000fe20003f86270 */
[----:B---3--:R-:W-:-:S03]  /*71a0*/  IMAD.WIDE R82, R0, 0x4, R76 ;  /* 0x0000000400527825 */ /* 0x008fc600078e024c */
[----:B------:R-:W-:Y:S02]  /*71b0*/  SEL R134, RZ, 0x4, P4 ;  /* 0x00000004ff867807 */ /* 0x000fe40002000000 */
[----:B------:R-:W-:Y:S01]  /*71c0*/  ISETP.GT.AND P4, PT, R199, 0x7f, PT ;  /* 0x0000007fc700780c */ /* 0x000fe20003f84270 */
[----:B------:R1:W-:Y:S03]  /*71d0*/  LDGSTS.E [R135+0xec00], desc[UR28][R82.64], !P2 ;  /* 0x0ec0000052877fae */ /* 0x0003e6000d1a101c */
[----:B------:R-:W-:Y:S01]  /*71e0*/  SEL R134, R134, RZ, P4 ;  /* 0x000000ff86867207 */ /* 0x000fe20002000000 */
[----:B----4-:R-:W-:Y:S01]  /*71f0*/  IMAD.WIDE R80, R0, 0x4, R160 ;  /* 0x0000000400507825 */ /* 0x010fe200078e02a0 */
[----:B------:R-:W-:Y:S01]  /*7200*/  IADD3 R0, PT, PT, R133, -0x42, RZ ;  /* 0xffffffbe85007810 */ /* 0x000fe20007ffe0ff */
[----:B------:R1:W-:Y:S04]  /*7210*/  STL.64 [R1+0x1f0], R82 ;  /* 0x0001f05201007387 */ /* 0x0003e80000100a00 */
[----:B------:R3:W-:Y:S01]  /*7220*/  LDGSTS.E [R135+0xee00], desc[UR28][R80.64], !P2 ;  /* 0x0ee0000050877fae */ /* 0x0007e2000d1a101c */
[----:B------:R-:W-:Y:S01]  /*7230*/  ISETP.GE.U32.AND P2, PT, R0, 0x7fffff7f, PT ;  /* 0x7fffff7f0000780c */ /* 0x000fe20003f46070 */
[----:B------:R-:W-:Y:S01]  /*7240*/  IMAD.U32 R0, RZ, RZ, UR5 ;  /* 0x00000005ff007e24 */ /* 0x000fe2000f8e00ff */
[----:B------:R-:W-:Y:S01]  /*7250*/  UIMAD UR5, UR6, 0x3e, URZ ;  /* 0x0000003e060578a4 */ /* 0x000fe2000f8e02ff */
[----:B------:R3:W-:Y:S01]  /*7260*/  STL.64 [R1+0x1f8], R80 ;  /* 0x0001f85001007387 */ /* 0x0007e20000100a00 */
[----:B------:R-:W-:Y:S01]  /*7270*/  USHF.L.U32 UR6, UR6, 0x6, URZ ;  /* 0x0000000606067899 */ /* 0x000fe200080006ff */
[----:B------:R-:W-:-:S04]  /*7280*/  IMAD.WIDE R176, R0, 0x4, R76 ;  /* 0x0000000400b07825 */ /* 0x000fc800078e024c */
[--C-:B------:R-:W-:Y:S01]  /*7290*/  IMAD.WIDE R164, R0, 0x4, R160.reuse ;  /* 0x0000000400a47825 */ /* 0x100fe200078e02a0 */
[----:B------:R4:W-:Y:S03]  /*72a0*/  STL.64 [R1+0x200], R176 ;  /* 0x000200b001007387 */ /* 0x0009e60000100a00 */
[----:B-1----:R-:W-:Y:S01]  /*72b0*/  IMAD.WIDE R82, R132, 0x4, R160 ;  /* 0x0000000484527825 */ /* 0x002fe200078e02a0 */
[----:B------:R4:W-:Y:S01]  /*72c0*/  LDGSTS.E [R135+0xf000], desc[UR28][R176.64], !P0 ;  /* 0x0f000000b0877fae */ /* 0x0009e2000c1a101c */
[----:B---3--:R-:W1:Y:S02]  /*72d0*/  LDC R81, c[0x0][0x3a0] ;  /* 0x0000e800ff517b82 */ /* 0x008e640000000800 */
[----:B------:R-:W-:Y:S01]  /*72e0*/  IMAD.U32 R0, RZ, RZ, UR5 ;  /* 0x00000005ff007e24 */ /* 0x000fe2000f8e00ff */
[----:B------:R3:W-:Y:S01]  /*72f0*/  LDGSTS.E [R135+0xf200], desc[UR28][R164.64], !P0 ;  /* 0x0f200000a4877fae */ /* 0x0007e2000c1a101c */
[----:B------:R-:W-:Y:S01]  /*7300*/  ISETP.GT.AND P0, PT, R199, 0x3f, PT ;  /* 0x0000003fc700780c */ /* 0x000fe20003f04270 */
[----:B------:R-:W-:-:S02]  /*7310*/  IMAD.U32 R132, RZ, RZ, UR8 ;  /* 0x00000008ff847e24 */ /* 0x000fc4000f8e00ff */
[----:B------:R2:W-:Y:S01]  /*7320*/  LDGSTS.E [R135+0xf400], desc[UR28][R84.64], !P5 ;  /* 0x0f40000054877fae */ /* 0x0005e2000e9a101c */
[----:B------:R-:W-:Y:S01]  /*7330*/  IMAD.WIDE R180, R0, 0x4, R76 ;  /* 0x0000000400b47825 */ /* 0x000fe200078e024c */
[----:B------:R-:W1:Y:S02]  /*7340*/  LDC R80, c[0x0][0x3a0] ;  /* 0x0000e800ff507b82 */ /* 0x000e640000000800 */
[----:B------:R2:W-:Y:S01]  /*7350*/  LDGSTS.E [R135+0xf600], desc[UR28][R82.64], !P5 ;  /* 0x0f60000052877fae */ /* 0x0005e2000e9a101c */
[----:B----4-:R-:W-:Y:S01]  /*7360*/  IMAD.MOV.U32 R177, RZ, RZ, R163 ;  /* 0x000000ffffb17224 */ /* 0x010fe200078e00a3 */
[----:B------:R-:W-:Y:S01]  /*7370*/  ISETP.GE.AND P5, PT, R198, R133, PT ;  /* 0x00000085c600720c */ /* 0x000fe20003fa6270 */
[----:B------:R-:W-:Y:S01]  /*7380*/  IMAD.MOV.U32 R163, RZ, RZ, R79 ;  /* 0x000000ffffa37224 */ /* 0x000fe200078e004f */
[----:B------:R-:W-:Y:S01]  /*7390*/  MOV R176, R162 ;  /* 0x000000a200b07202 */ /* 0x000fe20000000f00 */
[----:B------:R-:W-:Y:S01]  /*73a0*/  IMAD.MOV.U32 R79, RZ, RZ, R245 ;  /* 0x000000ffff4f7224 */ /* 0x000fe200078e00f5 */
[----:B------:R3:W-:Y:S01]  /*73b0*/  STL.64 [R1+0x208], R164 ;  /* 0x000208a401007387 */ /* 0x0007e20000100a00 */
[----:B------:R-:W-:-:S02]  /*73c0*/  IMAD.MOV.U32 R245, RZ, RZ, R249 ;  /* 0x000000fffff57224 */ /* 0x000fc400078e00f9 */
[----:B------:R-:W-:Y:S01]  /*73d0*/  IMAD.MOV.U32 R249, RZ, RZ, R251 ;  /* 0x000000fffff97224 */ /* 0x000fe200078e00fb */
[----:B------:R2:W-:Y:S01]  /*73e0*/  STL.64 [R1+0x210], R84 ;  /* 0x0002105401007387 */ /* 0x0005e20000100a00 */
[----:B------:R-:W-:Y:S01]  /*73f0*/  IMAD.MOV.U32 R251, RZ, RZ, R201 ;  /* 0x000000fffffb7224 */ /* 0x000fe200078e00c9 */
[----:B------:R-:W-:Y:S01]  /*7400*/  IADD3 R201, PT, PT, R133, -0x41, RZ ;  /* 0xffffffbf85c97810 */ /* 0x000fe20007ffe0ff */
[----:B------:R-:W-:Y:S01]  /*7410*/  IMAD.MOV.U32 R162, RZ, RZ, R78 ;  /* 0x000000ffffa27224 */ /* 0x000fe200078e004e */
[----:B------:R-:W-:Y:S01]  /*7420*/  SEL R133, RZ, 0x4, !P0 ;  /* 0x00000004ff857807 */ /* 0x000fe20004000000 */
[----:B------:R4:W-:Y:S01]  /*7430*/  STL.64 [R1+0x218], R82 ;  /* 0x0002185201007387 */ /* 0x0009e20000100a00 */
[----:B------:R-:W-:Y:S01]  /*7440*/  MOV R78, R244 ;  /* 0x000000f4004e7202 */ /* 0x000fe20000000f00 */
[----:B------:R-:W-:Y:S01]  /*7450*/  IMAD.MOV.U32 R244, RZ, RZ, R248 ;  /* 0x000000fffff47224 */ /* 0x000fe200078e00f8 */
[----:B------:R-:W-:Y:S01]  /*7460*/  SEL R133, R133, RZ, !P5 ;  /* 0x000000ff85857207 */ /* 0x000fe20006800000 */
[----:B---3--:R-:W-:Y:S01]  /*7470*/  IMAD.WIDE R164, R0, 0x4, R160 ;  /* 0x0000000400a47825 */ /* 0x008fe200078e02a0 */
[----:B------:R-:W-:Y:S01]  /*7480*/  MOV R248, R250 ;  /* 0x000000fa00f87202 */ /* 0x000fe20000000f00 */
[----:B------:R-:W-:Y:S01]  /*7490*/  LDGSTS.E [R135+0xf800], desc[UR28][R180.64], !P3 ;  /* 0x0f800000b4877fae */ /* 0x000fe2000d9a101c */
[----:B------:R-:W-:Y:S01]  /*74a0*/  ISETP.NE.U32.AND P4, PT, R133, RZ, PT ;  /* 0x000000ff8500720c */ /* 0x000fe20003f85070 */
[----:B--2---:R-:W-:Y:S01]  /*74b0*/  IMAD.WIDE R84, R132, 0x4, R76 ;  /* 0x0000000484547825 */ /* 0x004fe200078e024c */
[----:B------:R-:W-:Y:S01]  /*74c0*/  ISETP.GE.U32.AND P5, PT, R201, 0x7fffff80, PT ;  /* 0x7fffff80c900780c */ /* 0x000fe20003fa6070 */
[----:B------:R2:W-:Y:S01]  /*74d0*/  LDGSTS.E [R135+0xfa00], desc[UR28][R164.64], !P3 ;  /* 0x0fa00000a4877fae */ /* 0x0005e2000d9a101c */
[----:B------:R-:W-:Y:S01]  /*74e0*/  ISETP.NE.U32.AND P3, PT, R134, RZ, PT ;  /* 0x000000ff8600720c */ /* 0x000fe20003f65070 */
[----:B----4-:R-:W-:-:S02]  /*74f0*/  IMAD.WIDE R82, R132, 0x4, R160 ;  /* 0x0000000484527825 */ /* 0x010fc400078e02a0 */
[----:B------:R3:W-:Y:S02]  /*7500*/  LDGSTS.E [R135+0xfc00], desc[UR28][R84.64], !P6 ;  /* 0x0fc0000054877fae */ /* 0x0007e4000f1a101c */
[----:B------:R-:W-:Y:S02]  /*7510*/  IMAD.MOV.U32 R250, RZ, RZ, R200 ;  /* 0x000000fffffa7224 */ /* 0x000fe400078e00c8 */
[----:B------:R-:W-:Y:S01]  /*7520*/  VIADD R200, R3, UR9 ;  /* 0x0000000903c87c36 */ /* 0x000fe20008000000 */
[----:B------:R4:W-:Y:S01]  /*7530*/  LDGSTS.E [R135+0xfe00], desc[UR28][R82.64], !P6 ;  /* 0x0fe0000052877fae */ /* 0x0009e2000f1a101c */
[----:B------:R-:W-:-:S03]  /*7540*/  VIADD R0, R252, 0xffffffbd ;  /* 0xffffffbdfc007836 */ /* 0x000fc60000000000 */
[----:B------:R-:W-:Y:S01]  /*7550*/  STL.64 [R1+0x220], R180 ;  /* 0x000220b401007387 */ /* 0x000fe20000100a00 */
[C---:B------:R-:W-:Y:S02]  /*7560*/  LOP3.LUT R134, R3.reuse, 0x20, RZ, 0x3c, !PT ;  /* 0x0000002003867812 */ /* 0x040fe400078e3cff */
[C---:B------:R-:W-:Y:S01]  /*7570*/  LOP3.LUT R133, R3.reuse, 0x40, RZ, 0x3c, !PT ;  /* 0x0000004003857812 */ /* 0x040fe200078e3cff */
[----:B------:R-:W0:Y:S01]  /*7580*/  LDGDEPBAR ;  /* 0x00000000000079af */ /* 0x000e220000000000 */
[----:B------:R-:W-:Y:S01]  /*7590*/  LOP3.LUT R132, R3, 0x60, RZ, 0x3c, !PT ;  /* 0x0000006003847812 */ /* 0x000fe200078e3cff */
[----:B------:R-:W-:Y:S01]  /*75a0*/  IMAD.U32 R201, RZ, RZ, UR6 ;  /* 0x00000006ffc97e24 */ /* 0x000fe2000f8e00ff */
[----:B------:R-:W-:Y:S01]  /*75b0*/  ISETP.GE.U32.AND P6, PT, R0, 0x7fffff7e, PT ;  /* 0x7fffff7e0000780c */ /* 0x000fe20003fc6070 */
[----:B------:R-:W-:Y:S01]  /*75c0*/  LDGSTS.E [R200+0x60000], desc[UR28][R68.64], P4 ;  /* 0x6000000044c87fae */ /* 0x000fe2000a1a101c */
[----:B------:R-:W4:Y:S03]  /*75d0*/  LDC R252, c[0x0][0x3a0] ;  /* 0x0000e800fffc7b82 */ /* 0x000f260000000800 */
[----:B------:R2:W-:Y:S01]  /*75e0*/  STL.64 [R1+0x228], R164 ;  /* 0x000228a401007387 */ /* 0x0005e20000100a00 */
[----:B------:R-:W-:Y:S01]  /*75f0*/  IADD3 R134, PT, PT, R134, UR9, RZ ;  /* 0x0000000986867c10 */ /* 0x000fe2000fffe0ff */
[----:B------:R-:W-:Y:S01]  /*7600*/  VIADD R133, R133, UR9 ;  /* 0x0000000985857c36 */ /* 0x000fe20008000000 */
[----:B-1----:R-:W-:Y:S01]  /*7610*/  IADD3 R0, PT, PT, R81, -0x44, RZ ;  /* 0xffffffbc51007810 */ /* 0x002fe20007ffe0ff */
[----:B------:R-:W-:Y:S04]  /*7620*/  LDGSTS.E [R200+0x60400], desc[UR28][R4.64], P4 ;  /* 0x6040000004c87fae */ /* 0x000fe8000a1a101c */
[----:B------:R-:W-:Y:S04]  /*7630*/  LDGSTS.E [R200+0x60800], desc[UR28][R10.64], P4 ;  /* 0x608000000ac87fae */ /* 0x000fe8000a1a101c */
[----:B------:R-:W-:Y:S01]  /*7640*/  LDGSTS.E [R200+0x60c00], desc[UR28][R16.64], P4 ;  /* 0x60c0000010c87fae */ /* 0x000fe2000a1a101c */
[----:B--2---:R-:W-:-:S02]  /*7650*/  IMAD.MOV.U32 R164, RZ, RZ, R246 ;  /* 0x000000ffffa47224 */ /* 0x004fc400078e00f6 */
[----:B------:R-:W-:Y:S01]  /*7660*/  IMAD.MOV.U32 R165, RZ, RZ, R247 ;  /* 0x000000ffffa57224 */ /* 0x000fe200078e00f7 */
[----:B------:R3:W-:Y:S04]  /*7670*/  STL.64 [R1+0x230], R84 ;  /* 0x0002305401007387 */ /* 0x0007e80000100a00 */
[----:B------:R-:W-:Y:S04]  /*7680*/  LDGSTS.E [R200+0x61000], desc[UR28][R24.64], P4 ;  /* 0x6100000018c87fae */ /* 0x000fe8000a1a101c */
[----:B------:R4:W-:Y:S04]  /*7690*/  STL.64 [R1+0x238], R82 ;  /* 0x0002385201007387 */ /* 0x0009e80000100a00 */
[----:B------:R-:W-:Y:S01]  /*76a0*/  LDGSTS.E [R200+0x61400], desc[UR28][R32.64], P4 ;  /* 0x6140000020c87fae */ /* 0x000fe2000a1a101c */
[----:B------:R-:W-:Y:S01]  /*76b0*/  VIADD R132, R132, UR9 ;  /* 0x0000000984847c36 */ /* 0x000fe20008000000 */
[----:B---3--:R-:W1:Y:S02]  /*76c0*/  LDC R84, c[0x0][0x3a0] ;  /* 0x0000e800ff547b82 */ /* 0x008e640000000800 */
[----:B------:R-:W2:Y:S04]  /*76d0*/  LDL.64 R246, [R1+0x1c8] ;  /* 0x0001c80001f67983 */ /* 0x000ea80000100a00 */
[----:B------:R-:W-:Y:S01]  /*76e0*/  LDGSTS.E [R200+0x61800], desc[UR28][R40.64], P4 ;  /* 0x6180000028c87fae */ /* 0x000fe2000a1a101c */
[C---:B------:R-:W-:Y:S01]  /*76f0*/  IMAD.WIDE R160, R201.reuse, 0x4, R160 ;  /* 0x00000004c9a07825 */ /* 0x040fe200078e02a0 */
[----:B----4-:R-:W3:Y:S02]  /*7700*/  LDC R83, c[0x0][0x3a0] ;  /* 0x0000e800ff537b82 */ /* 0x010ee40000000800 */
[----:B------:R-:W-:Y:S04]  /*7710*/  LDGSTS.E [R200+0x61c00], desc[UR28][R48.64], P4 ;  /* 0x61c0000030c87fae */ /* 0x000fe8000a1a101c */
[----:B------:R-:W-:Y:S02]  /*7720*/  LDGSTS.E [R200+0x62000], desc[UR28][R56.64], P4 ;  /* 0x6200000038c87fae */ /* 0x000fe4000a1a101c */
[----:B------:R-:W4:Y:S02]  /*7730*/  LDC R82, c[0x0][0x3a0] ;  /* 0x0000e800ff527b82 */ /* 0x000f240000000800 */
[----:B------:R-:W-:Y:S04]  /*7740*/  LDGSTS.E [R200+0x62400], desc[UR28][R64.64], P4 ;  /* 0x6240000040c87fae */ /* 0x000fe8000a1a101c */
[----:B------:R-:W-:Y:S04]  /*7750*/  LDGSTS.E [R200+0x62800], desc[UR28][R248.64], P4 ;  /* 0x62800000f8c87fae */ /* 0x000fe8000a1a101c */
[----:B------:R-:W-:Y:S04]  /*7760*/  LDGSTS.E [R200+0x62c00], desc[UR28][R250.64], P4 ;  /* 0x62c00000fac87fae */ /* 0x000fe8000a1a101c */
[----:B------:R-:W-:Y:S04]  /*7770*/  LDGSTS.E [R200+0x63000], desc[UR28][R62.64], P4 ;  /* 0x630000003ec87fae */ /* 0x000fe8000a1a101c */
[----:B------:R-:W-:Y:S04]  /*7780*/  LDGSTS.E [R200+0x63400], desc[UR28][R54.64], P4 ;  /* 0x6340000036c87fae */ /* 0x000fe8000a1a101c */
[----:B------:R1:W-:Y:S04]  /*7790*/  STL.64 [R1+0x730], R2 ;  /* 0x0007300201007387 */ /* 0x0003e80000100a00 */
[----:B------:R-:W-:Y:S04]  /*77a0*/  LDGSTS.E [R200+0x63800], desc[UR28][R46.64], P4 ;  /* 0x638000002ec87fae */ /* 0x000fe8000a1a101c */
[----:B------:R-:W-:Y:S04]  /*77b0*/  STL [R1+0x720], R200 ;  /* 0x000720c801007387 */ /* 0x000fe80000100800 */
[----:B------:R-:W-:Y:S04]  /*77c0*/  LDGSTS.E [R200+0x63c00], desc[UR28][R38.64], P4 ;  /* 0x63c0000026c87fae */ /* 0x000fe8000a1a101c */
[----:B------:R-:W3:Y:S04]  /*77d0*/  LDL.64 R46, [R1+0xf8] ;  /* 0x0000f800012e7983 */ /* 0x000ee80000100a00 */
[----:B------:R-:W3:Y:S04]  /*77e0*/  LDL.64 R54, [R1+0x128] ;  /* 0x0001280001367983 */ /* 0x000ee80000100a00 */
[----:B------:R-:W3:Y:S04]  /*77f0*/  LDL.64 R38, [R1+0xd0] ;  /* 0x0000d00001267983 */ /* 0x000ee80000100a00 */
[----:B------:R-:W4:Y:S04]  /*7800*/  LDL.64 R62, [R1+0x150] ;  /* 0x00015000013e7983 */ /* 0x000f280000100a00 */
[----:B------:R-:W4:Y:S04]  /*7810*/  LDL.64 R248, [R1+0x178] ;  /* 0x0001780001f87983 */ /* 0x000f280000100a00 */
[----:B------:R-:W4:Y:S04]  /*7820*/  LDL.64 R250, [R1+0x1a8] ;  /* 0x0001a80001fa7983 */ /* 0x000f280000100a00 */
[----:B------:R-:W-:Y:S04]  /*7830*/  LDGSTS.E [R134+0x60100], desc[UR28][R70.64], P4 ;  /* 0x6010000046867fae */ /* 0x000fe8000a1a101c */
        /* <DEDUP_REMOVED lines=14> */
[----:B-1----:R-:W4:Y:S04]  /*7920*/  LDL.64 R2, [R1+0x1d0] ;  /* 0x0001d00001027983 */ /* 0x002f280000100a00 */
[----:B------:R-:W4:Y:S04]  /*7930*/  LDL.64 R180, [R1+0xd8] ;  /* 0x0000d80001b47983 */ /* 0x000f280000100a00 */
[----:B------:R-:W4:Y:S04]  /*7940*/  LDL.64 R164, [R1+0x108] ;  /* 0x0001080001a47983 */ /* 0x000f280000100a00 */
[----:B------:R-:W4:Y:S04]  /*7950*/  LDL.64 R176, [R1+0x130] ;  /* 0x0001300001b07983 */ /* 0x000f280000100a00 */
[----:B------:R-:W4:Y:S04]  /*7960*/  LDL.64 R162, [R1+0x158] ;  /* 0x0001580001a27983 */ /* 0x000f280000100a00 */
[----:B------:R-:W4:Y:S04]  /*7970*/  LDL.64 R244, [R1+0x188] ;  /* 0x0001880001f47983 */ /* 0x000f280000100a00 */
[----:B------:R-:W4:Y:S04]  /*7980*/  LDL.64 R78, [R1+0x1b0] ;  /* 0x0001b000014e7983 */ /* 0x000f280000100a00 */
[----:B--2---:R-:W-:Y:S04]  /*7990*/  LDGSTS.E [R134+0x63d00], desc[UR28][R246.64], P4 ;  /* 0x63d00000f6867fae */ /* 0x004fe8000a1a101c */
        /* <DEDUP_REMOVED lines=9> */
[----:B------:R-:W2:Y:S04]  /*7a30*/  LDL.64 R246, [R1+0x1d8] ;  /* 0x0001d80001f67983 */ /* 0x000ea80000100a00 */
[----:B---3--:R-:W-:Y:S04]  /*7a40*/  LDGSTS.E [R133+0x62600], desc[UR28][R38.64], P4 ;  /* 0x6260000026857fae */ /* 0x008fe8000a1a101c */
[----:B------:R-:W-:Y:S04]  /*7a50*/  LDGSTS.E [R133+0x62a00], desc[UR28][R46.64], P4 ;  /* 0x62a000002e857fae */ /* 0x000fe8000a1a101c */
[----:B------:R-:W-:Y:S04]  /*7a60*/  LDGSTS.E [R133+0x62e00], desc[UR28][R54.64], P4 ;  /* 0x62e0000036857fae */ /* 0x000fe8000a1a101c */
[----:B------:R-:W3:Y:S04]  /*7a70*/  LDL.LU.64 R38, [R1+0x8d8] ;  /* 0x0008d80001267983 */ /* 0x000ee80000300a00 */
[----:B------:R-:W2:Y:S04]  /*7a80*/  LDL.LU.64 R46, [R1+0x8d0] ;  /* 0x0008d000012e7983 */ /* 0x000ea80000300a00 */
[----:B------:R-:W2:Y:S04]  /*7a90*/  LDL.LU.64 R54, [R1+0x8c8] ;  /* 0x0008c80001367983 */ /* 0x000ea80000300a00 */
[----:B----4-:R-:W-:Y:S04]  /*7aa0*/  LDGSTS.E [R133+0x63200], desc[UR28][R62.64], P4 ;  /* 0x632000003e857fae */ /* 0x010fe8000a1a101c */
[----:B------:R-:W-:Y:S04]  /*7ab0*/  LDGSTS.E [R133+0x63600], desc[UR28][R248.64], P4 ;  /* 0x63600000f8857fae */ /* 0x000fe8000a1a101c */
[----:B------:R-:W-:Y:S04]  /*7ac0*/  LDGSTS.E [R133+0x63a00], desc[UR28][R250.64], P4 ;  /* 0x63a00000fa857fae */ /* 0x000fe8000a1a101c */
[----:B------:R-:W4:Y:S04]  /*7ad0*/  LDL.LU.64 R62, [R1+0x8c0] ;  /* 0x0008c000013e7983 */ /* 0x000f280000300a00 */
[----:B------:R-:W4:Y:S04]  /*7ae0*/  LDL.LU.64 R248, [R1+0xc8] ;  /* 0x0000c80001f87983 */ /* 0x000f280000300a00 */
[----:B------:R-:W4:Y:S04]  /*7af0*/  LDL.LU.64 R250, [R1+0xc0] ;  /* 0x0000c00001fa7983 */ /* 0x000f280000300a00 */
[----:B------:R1:W-:Y:S04]  /*7b00*/  LDGSTS.E [R133+0x63e00], desc[UR28][R2.64], P4 ;  /* 0x63e0000002857fae */ /* 0x0003e8000a1a101c */
[----:B------:R-:W-:Y:S04]  /*7b10*/  LDGSTS.E [R132+0x60300], desc[UR28][R240.64], P4 ;  /* 0x60300000f0847fae */ /* 0x000fe8000a1a101c */
[----:B------:R-:W-:Y:S04]  /*7b20*/  LDGSTS.E [R132+0x60700], desc[UR28][R236.64], P4 ;  /* 0x60700000ec847fae */ /* 0x000fe8000a1a101c */
[----:B------:R-:W-:Y:S01]  /*7b30*/  LDGSTS.E [R132+0x60b00], desc[UR28][R238.64], P4 ;  /* 0x60b00000ee847fae */ /* 0x000fe2000a1a101c */
[----:B------:R-:W-:Y:S01]  /*7b40*/  IADD3 R252, PT, PT, R252, -0x45, RZ ;  /* 0xffffffbbfcfc7810 */ /* 0x000fe20007ffe0ff */
[----:B-1----:R-:W1:Y:S02]  /*7b50*/  LDC R3, c[0x0][0x3a0] ;  /* 0x0000e800ff037b82 */ /* 0x002e640000000800 */
[----:B------:R-:W-:Y:S04]  /*7b60*/  LDGSTS.E [R132+0x60f00], desc[UR28][R22.64], P4 ;  /* 0x60f0000016847fae */ /* 0x000fe8000a1a101c */
[----:B------:R-:W-:Y:S02]  /*7b70*/  LDGSTS.E [R132+0x61300], desc[UR28][R30.64], P4 ;  /* 0x613000001e847fae */ /* 0x000fe4000a1a101c */
[----:B------:R-:W1:Y:S02]  /*7b80*/  LDC R2, c[0x0][0x3a0] ;  /* 0x0000e800ff027b82 */ /* 0x000e640000000800 */
[----:B---3--:R-:W-:Y:S04]  /*7b90*/  LDGSTS.E [R132+0x61700], desc[UR28][R38.64], P4 ;  /* 0x6170000026847fae */ /* 0x008fe8000a1a101c */
[----:B--2---:R-:W-:Y:S04]  /*7ba0*/  LDGSTS.E [R132+0x61b00], desc[UR28][R46.64], P4 ;  /* 0x61b000002e847fae */ /* 0x004fe8000a1a101c */
[----:B------:R-:W-:Y:S04]  /*7bb0*/  LDGSTS.E [R132+0x61f00], desc[UR28][R54.64], P4 ;  /* 0x61f0000036847fae */ /* 0x000fe8000a1a101c */
[----:B----4-:R-:W-:Y:S04]  /*7bc0*/  LDGSTS.E [R132+0x62300], desc[UR28][R62.64], P4 ;  /* 0x623000003e847fae */ /* 0x010fe8000a1a101c */
[----:B------:R2:W-:Y:S04]  /*7bd0*/  LDGSTS.E [R132+0x62700], desc[UR28][R180.64], P4 ;  /* 0x62700000b4847fae */ /* 0x0005e8000a1a101c */
[----:B------:R3:W-:Y:S04]  /*7be0*/  LDGSTS.E [R132+0x62b00], desc[UR28][R164.64], P4 ;  /* 0x62b00000a4847fae */ /* 0x0007e8000a1a101c */
[----:B------:R-:W-:Y:S04]  /*7bf0*/  LDGSTS.E [R132+0x62f00], desc[UR28][R176.64], P4 ;  /* 0x62f00000b0847fae */ /* 0x000fe8000a1a101c */
[----:B------:R-:W-:Y:S04]  /*7c00*/  LDGSTS.E [R132+0x63300], desc[UR28][R162.64], P4 ;  /* 0x63300000a2847fae */ /* 0x000fe8000a1a101c */
[----:B------:R-:W-:Y:S01]  /*7c10*/  LDGSTS.E [R132+0x63700], desc[UR28][R244.64], P4 ;  /* 0x63700000f4847fae */ /* 0x000fe2000a1a101c */
[----:B--2---:R-:W-:-:S03]  /*7c20*/  IMAD.WIDE R180, R201, 0x4, R76 ;  /* 0x00000004c9b47825 */ /* 0x004fc600078e024c */
[----:B------:R-:W-:Y:S04]  /*7c30*/  LDGSTS.E [R132+0x63b00], desc[UR28][R78.64], P4 ;  /* 0x63b000004e847fae */ /* 0x000fe8000a1a101c */
[----:B------:R-:W-:Y:S04]  /*7c40*/  LDGSTS.E [R132+0x63f00], desc[UR28][R246.64], P4 ;  /* 0x63f00000f6847fae */ /* 0x000fe8000a1a101c */
[----:B------:R-:W2:Y:S04]  /*7c50*/  LDL.LU.64 R244, [R1+0xb8] ;  /* 0x0000b80001f47983 */ /* 0x000ea80000300a00 */
[----:B------:R-:W4:Y:S04]  /*7c60*/  LDL.LU.64 R162, [R1+0xb0] ;  /* 0x0000b00001a27983 */ /* 0x000f280000300a00 */
[----:B------:R-:W4:Y:S04]  /*7c70*/  LDL.LU.64 R78, [R1+0xa8] ;  /* 0x0000a800014e7983 */ /* 0x000f280000300a00 */
[----:B------:R-:W4:Y:S01]  /*7c80*/  LDL.LU.64 R246, [R1+0xa0] ;  /* 0x0000a00001f67983 */ /* 0x000f220000300a00 */
[----:B------:R-:W-:Y:S01]  /*7c90*/  ISETP.GE.U32.AND P4, PT, R0, 0x7fffff7d, PT ;  /* 0x7fffff7d0000780c */ /* 0x000fe20003f86070 */
[----:B---3--:R-:W-:-:S02]  /*7ca0*/  IMAD.WIDE R164, R201, 0x4, R248 ;  /* 0x00000004c9a47825 */ /* 0x008fc400078e02f8 */
[----:B------:R-:W-:Y:S02]  /*7cb0*/  STL.64 [R1+0x3a8], R180 ;  /* 0x0003a8b401007387 */ /* 0x000fe40000100a00 */
[----:B------:R-:W-:Y:S02]  /*7cc0*/  VIADD R0, R80, 0xffffffba ;  /* 0xffffffba50007836 */ /* 0x000fe40000000000 */
[----:B------:R-:W3:Y:S01]  /*7cd0*/  LDL.LU.64 R176, [R1+0x98] ;  /* 0x0000980001b07983 */ /* 0x000ee20000300a00 */
[----:B------:R-:W-:-:S03]  /*7ce0*/  IMAD.WIDE R76, R201, 0x4, R250 ;  /* 0x00000004c94c7825 */ /* 0x000fc600078e02fa */
[----:B------:R1:W-:Y:S04]  /*7cf0*/  STL.64 [R1+0x3a0], R160 ;  /* 0x0003a0a001007387 */ /* 0x0003e80000100a00 */
[----:B------:R-:W3:Y:S04]  /*7d00*/  LDL.LU.64 R80, [R1+0x90] ;  /* 0x0000900001507983 */ /* 0x000ee80000300a00 */
[----:B------:R-:W-:Y:S04]  /*7d10*/  STL.64 [R1+0x398], R164 ;  /* 0x000398a401007387 */ /* 0x000fe80000100a00 */
[----:B------:R1:W-:Y:S04]  /*7d20*/  STL.64 [R1+0x390], R76 ;  /* 0x0003904c01007387 */ /* 0x0003e80000100a00 */
[----:B------:R-:W3:Y:S04]  /*7d30*/  LDL.LU.64 R248, [R1+0x88] ;  /* 0x0000880001f87983 */ /* 0x000ee80000300a00 */
[----:B------:R-:W3:Y:S04]  /*7d40*/  LDL.LU.64 R250, [R1+0x80] ;  /* 0x0000800001fa7983 */ /* 0x000ee80000300a00 */
[----:B------:R-:W0:Y:S01]  /*7d50*/  LDGDEPBAR ;  /* 0x00000000000079af */ /* 0x000e220000000000 */
[----:B------:R-:W-:Y:S06]  /*7d60*/  BAR.SYNC.DEFER_BLOCKING 0x0 ;  /* 0x0000000000007b1d */ /* 0x000fec0000010000 */
[----:B------:R-:W-:Y:S01]  /*7d70*/  @!PT LDS RZ, [RZ] ;  /* 0x00000000fffff984 */ /* 0x000fe20000000800 */
[----:B------:R-:W-:Y:S01]  /*7d80*/  @!PT LDS RZ, [RZ] ;  /* 0x00000000fffff984 */ /* 0x000fe20000000800 */
[----:B------:R-:W-:Y:S01]  /*7d90*/  @!PT LDS RZ, [RZ] ;  /* 0x00000000fffff984 */ /* 0x000fe20000000800 */
[----:B------:R-:W-:Y:S04]  /*7da0*/  LDGSTS.E [R135+0x10000], desc[UR28][R180.64], !P5 ;  /* 0x10000000b4877fae */ /* 0x000fe8000e9a101c */
[----:B------:R1:W-:Y:S04]  /*7db0*/  LDGSTS.E [R135+0x10200], desc[UR28][R160.64], !P5 ;  /* 0x10200000a0877fae */ /* 0x0003e8000e9a101c */
[----:B------:R-:W-:Y:S04]  /*7dc0*/  LDGSTS.E [R135+0x10400], desc[UR28][R164.64], !P2 ;  /* 0x10400000a4877fae */ /* 0x000fe8000d1a101c */
[----:B------:R1:W-:Y:S02]  /*7dd0*/  LDGSTS.E [R135+0x10600], desc[UR28][R76.64], !P2 ;  /* 0x106000004c877fae */ /* 0x0003e4000d1a101c */
[----:B-1----:R-:W1:Y:S01]  /*7de0*/  LDC R160, c[0x0][0x3a0] ;  /* 0x0000e800ffa07b82 */ /* 0x002e620000000800 */
[----:B------:R-:W-:Y:S01]  /*7df0*/  VIADD R76, R84, 0xffffffb9 ;  /* 0xffffffb9544c7836 */ /* 0x000fe20000000000 */
[----:B------:R-:W-:Y:S01]  /*7e00*/  ISETP.GE.U32.AND P2, PT, R0, 0x7fffff7b, PT ;  /* 0x7fffff7b0000780c */ /* 0x000fe20003f46070 */
[----:B------:R-:W-:-:S02]  /*7e10*/  VIADD R0, R83, 0xffffffb8 ;  /* 0xffffffb853007836 */ /* 0x000fc40000000000 */
[----:B--2---:R-:W-:-:S04]  /*7e20*/  IMAD.WIDE R244, R201, 0x4, R244 ;  /* 0x00000004c9f47825 */ /* 0x004fc800078e02f4 */
[C---:B----4-:R-:W-:Y:S01]  /*7e30*/  IMAD.WIDE R180, R201.reuse, 0x4, R162 ;  /* 0x00000004c9b47825 */ /* 0x050fe200078e02a2 */
[----:B------:R2:W-:Y:S01]  /*7e40*/  STL.64 [R1+0x388], R244 ;  /* 0x000388f401007387 */ /* 0x0005e20000100a00 */
[----:B------:R-:W-:Y:S01]  /*7e50*/  ISETP.GE.U32.AND P5, PT, R252, 0x7fffff7c, PT ;  /* 0x7fffff7cfc00780c */ /* 0x000fe20003fa6070 */
[----:B------:R-:W4:Y:S01]  /*7e60*/  LDC R77, c[0x0][0x3a0] ;  /* 0x0000e800ff4d7b82 */ /* 0x000f220000000800 */
[C---:B------:R-:W-:Y:S01]  /*7e70*/  IMAD.WIDE R164, R201.reuse, 0x4, R78 ;  /* 0x00000004c9a47825 */ /* 0x040fe200078e024e */
[----:B------:R-:W-:Y:S03]  /*7e80*/  STL.64 [R1+0x380], R180 ;  /* 0x000380b401007387 */ /* 0x000fe60000100a00 */
[----:B------:R-:W-:Y:S01]  /*7e90*/  IMAD.WIDE R84, R201, 0x4, R246 ;  /* 0x00000004c9547825 */ /* 0x000fe200078e02f6 */
[----:B------:R-:W4:Y:S02]  /*7ea0*/  LDL.LU.64 R162, [R1+0x78] ;  /* 0x0000780001a27983 */ /* 0x000f240000300a00 */
[----:B------:R-:W1:Y:S02]  /*7eb0*/  LDC R252, c[0x0][0x3a0] ;  /* 0x0000e800fffc7b82 */ /* 0x000e640000000800 */
[----:B------:R-:W4:Y:S04]  /*7ec0*/  LDL.LU.64 R78, [R1+0x70] ;  /* 0x00007000014e7983 */ /* 0x000f280000300a00 */
[----:B------:R3:W-:Y:S02]  /*7ed0*/  STL.64 [R1+0x378], R164 ;  /* 0x000378a401007387 */ /* 0x0007e40000100a00 */
[----:B------:R-:W1:Y:S02]  /*7ee0*/  LDC R161, c[0x0][0x3a0] ;  /* 0x0000e800ffa17b82 */ /* 0x000e640000000800 */
[----:B------:R-:W-:Y:S04]  /*7ef0*/  LDGSTS.E [R135+0x10800], desc[UR28][R244.64], !P6 ;  /* 0x10800000f4877fae */ /* 0x000fe8000f1a101c */
[----:B------:R3:W-:Y:S04]  /*7f00*/  STL.64 [R1+0x370], R84 ;  /* 0x0003705401007387 */ /* 0x0007e80000100a00 */
[----:B------:R-:W-:Y:S04]  /*7f10*/  LDGSTS.E [R135+0x10a00], desc[UR28][R180.64], !P6 ;  /* 0x10a00000b4877fae */ /* 0x000fe8000f1a101c */
[----:B--2---:R-:W2:Y:S04]  /*7f20*/  LDL.LU.64 R244, [R1+0x68] ;  /* 0x0000680001f47983 */ /* 0x004ea80000300a00 */
[----:B------:R-:W2:Y:S04]  /*7f30*/  LDL.LU.64 R246, [R1+0x60] ;  /* 0x0000600001f67983 */ /* 0x000ea80000300a00 */
[----:B------:R3:W-:Y:S04]  /*7f40*/  LDGSTS.E [R135+0x10c00], desc[UR28][R164.64], !P4 ;  /* 0x10c00000a4877fae */ /* 0x0007e8000e1a101c */
[----:B------:R3:W-:Y:S01]  /*7f50*/  LDGSTS.E [R135+0x10e00], desc[UR28][R84.64], !P4 ;  /* 0x10e0000054877fae */ /* 0x0007e2000e1a101c */
[----:B------:R-:W-:-:S02]  /*7f60*/  ISETP.GE.U32.AND P6, PT, R76, 0x7fffff7a, PT ;  /* 0x7fffff7a4c00780c */ /* 0x000fc40003fc6070 */
[----:B------:R-:W-:Y:S01]  /*7f70*/  IADD3 R76, PT, PT, R82, -0x49, RZ ;  /* 0xffffffb7524c7810 */ /* 0x000fe20007ffe0ff */
[----:B---3--:R-:W-:-:S04]  /*7f80*/  IMAD.WIDE R164, R201, 0x4, R176 ;  /* 0x00000004c9a47825 */ /* 0x008fc800078e02b0 */
[C---:B------:R-:W-:Y:S01]  /*7f90*/  IMAD.WIDE R84, R201.reuse, 0x4, R80 ;  /* 0x00000004c9547825 */ /* 0x040fe200078e0250 */
[----:B------:R3:W-:Y:S03]  /*7fa0*/  STL.64 [R1+0x368], R164 ;  /* 0x000368a401007387 */ /* 0x0007e60000100a00 */
[C---:B------:R-:W-:Y:S01]  /*7fb0*/  IMAD.WIDE R82, R201.reuse, 0x4, R248 ;  /* 0x00000004c9527825 */ /* 0x040fe200078e02f8 */
[----:B------:R-:W-:Y:S03]  /*7fc0*/  STL.64 [R1+0x360], R84 ;  /* 0x0003605401007387 */ /* 0x000fe60000100a00 */
[----:B------:R-:W-:Y:S01]  /*7fd0*/  IMAD.WIDE R80, R201, 0x4, R250 ;  /* 0x00000004c9507825 */ /* 0x000fe200078e02fa */
[----:B------:R-:W2:Y:S04]  /*7fe0*/  LDL.LU.64 R248, [R1+0x58] ;  /* 0x0000580001f87983 */ /* 0x000ea80000300a00 */
[----:B------:R1:W-:Y:S04]  /*7ff0*/  STL.64 [R1+0x358], R82 ;  /* 0x0003585201007387 */ /* 0x0003e80000100a00 */
[----:B------:R1:W-:Y:S04]  /*8000*/  STL.64 [R1+0x350], R80 ;  /* 0x0003505001007387 */ /* 0x0003e80000100a00 */
[----:B------:R-:W2:Y:S01]  /*8010*/  LDL.LU.64 R250, [R1+0x50] ;  /* 0x0000500001fa7983 */ /* 0x000ea20000300a00 */
[----:B------:R-:W-:-:S03]  /*8020*/  ISETP.GE.U32.AND P4, PT, R0, 0x7fffff79, PT ;  /* 0x7fffff790000780c */ /* 0x000fc60003f86070 */
[----:B------:R-:W-:Y:S04]  /*8030*/  LDGSTS.E [R135+0x11000], desc[UR28][R164.64], !P5 ;  /* 0x11000000a4877fae */ /* 0x000fe8000e9a101c */
[----:B------:R1:W-:Y:S04]  /*8040*/  LDGSTS.E [R135+0x11200], desc[UR28][R84.64], !P5 ;  /* 0x1120000054877fae */ /* 0x0003e8000e9a101c */
[----:B------:R-:W-:Y:S04]  /*8050*/  LDGSTS.E [R135+0x11400], desc[UR28][R82.64], !P2 ;  /* 0x1140000052877fae */ /* 0x000fe8000d1a101c */
[----:B---3--:R-:W3:Y:S04]  /*8060*/  LDL.LU.64 R164, [R1+0x48] ;  /* 0x0000480001a47983 */ /* 0x008ee80000300a00 */
[----:B------:R-:W-:Y:S04]  /*8070*/  LDGSTS.E [R135+0x11600], desc[UR28][R80.64], !P2 ;  /* 0x1160000050877fae */ /* 0x000fe8000d1a101c */
[----:B-1----:R-:W3:Y:S01]  /*8080*/  LDL.LU.64 R82, [R1+0x40] ;  /* 0x0000400001527983 */ /* 0x002ee20000300a00 */
[----:B----4-:R-:W-:-:S04]  /*8090*/  IMAD.WIDE R162, R201, 0x4, R162 ;  /* 0x00000004c9a27825 */ /* 0x010fc800078e02a2 */
[C---:B------:R-:W-:Y:S01]  /*80a0*/  IMAD.WIDE R78, R201.reuse, 0x4, R78 ;  /* 0x00000004c94e7825 */ /* 0x040fe200078e024e */
[----:B------:R1:W-:Y:S04]  /*80b0*/  STL.64 [R1+0x348], R162 ;  /* 0x000348a201007387 */ /* 0x0003e80000100a00 */
[----:B------:R4:W-:Y:S04]  /*80c0*/  STL.64 [R1+0x340], R78 ;  /* 0x0003404e01007387 */ /* 0x0009e80000100a00 */
[----:B------:R-:W3:Y:S04]  /*80d0*/  LDL.LU.64 R176, [R1+0x38] ;  /* 0x0000380001b07983 */ /* 0x000ee80000300a00 */
[----:B------:R-:W3:Y:S04]  /*80e0*/  LDL.LU.64 R80, [R1+0x30] ;  /* 0x0000300001507983 */ /* 0x000ee80000300a00 */
[----:B------:R-:W-:Y:S01]  /*80f0*/  LDGSTS.E [R135+0x11800], desc[UR28][R162.64], !P6 ;  /* 0x11800000a2877fae */ /* 0x000fe2000f1a101c */
[----:B--2---:R-:W-:-:S03]  /*8100*/  IMAD.WIDE R180, R201, 0x4, R244 ;  /* 0x00000004c9b47825 */ /* 0x004fc600078e02f4 */
[----:B------:R-:W-:Y:S01]  /*8110*/  LDGSTS.E [R135+0x11a00], desc[UR28][R78.64], !P6 ;  /* 0x11a000004e877fae */ /* 0x000fe2000f1a101c */
[----:B------:R-:W-:-:S03]  /*8120*/  IMAD.WIDE R84, R201, 0x4, R246 ;  /* 0x00000004c9547825 */ /* 0x000fc600078e02f6 */
[----:B------:R2:W-:Y:S04]  /*8130*/  STL.64 [R1+0x338], R180 ;  /* 0x000338b401007387 */ /* 0x0005e80000100a00 */
[----:B------:R2:W-:Y:S04]  /*8140*/  STL.64 [R1+0x330], R84 ;  /* 0x0003305401007387 */ /* 0x0005e80000100a00 */
[----:B-1----:R-:W3:Y:S04]  /*8150*/  LDL.LU.64 R162, [R1+0x28] ;  /* 0x0000280001a27983 */ /* 0x002ee80000300a00 */
[----:B----4-:R-:W4:Y:S04]  /*8160*/  LDL.LU.64 R78, [R1+0x20] ;  /* 0x00002000014e7983 */ /* 0x010f280000300a00 */
[----:B------:R2:W-:Y:S04]  /*8170*/  LDGSTS.E [R135+0x11c00], desc[UR28][R180.64], !P4 ;  /* 0x11c00000b4877fae */ /* 0x0005e8000e1a101c */
[----:B------:R-:W4:Y:S04]  /*8180*/  LDL.LU.64 R244, [R1+0x18] ;  /* 0x0000180001f47983 */ /* 0x000f280000300a00 */
[----:B------:R-:W4:Y:S01]  /*8190*/  LDL.LU.64 R246, [R1+0x10] ;  /* 0x0000100001f67983 */ /* 0x000f220000300a00 */
[----:B--2---:R-:W-:-:S03]  /*81a0*/  IMAD.WIDE R180, R201, 0x4, R248 ;  /* 0x00000004c9b47825 */ /* 0x004fc600078e02f8 */
[----:B------:R1:W-:Y:S04]  /*81b0*/  LDGSTS.E [R135+0x11e00], desc[UR28][R84.64], !P4 ;  /* 0x11e0000054877fae */ /* 0x0003e8000e1a101c */
[----:B------:R2:W-:Y:S04]  /*81c0*/  STL.64 [R1+0x328], R180 ;  /* 0x000328b401007387 */ /* 0x0005e80000100a00 */
[----:B------:R-:W4:Y:S01]  /*81d0*/  LDL.LU.64 R248, [R1+0x8] ;  /* 0x0000080001f87983 */ /* 0x000f220000300a00 */
[----:B-1----:R-:W-:-:S03]  /*81e0*/  IMAD.WIDE R84, R201, 0x4, R250 ;  /* 0x00000004c9547825 */ /* 0x002fc600078e02fa */
[----:B------:R-:W4:Y:S01]  /*81f0*/  LDL.LU.64 R250, [R1] ;  /* 0x0000000001fa7983 */ /* 0x000f220000300a00 */
[----:B------:R-:W-:Y:S01]  /*8200*/  ISETP.GE.U32.AND P5, PT, R76, 0x7fffff78, PT ;  /* 0x7fffff784c00780c */ /* 0x000fe20003fa6070 */
[----:B------:R-:W-:Y:S02]  /*8210*/  VIADD R0, R3, 0xffffffb6 ;  /* 0xffffffb603007836 */ /* 0x000fe40000000000 */
[----:B------:R-:W-:Y:S01]  /*8220*/  VIADD R76, R160, 0xffffffb5 ;  /* 0xffffffb5a04c7836 */ /* 0x000fe20000000000 */
[----:B------:R1:W-:Y:S01]  /*8230*/  STL.64 [R1+0x320], R84 ;  /* 0x0003205401007387 */ /* 0x0003e20000100a00 */
[----:B------:R-:W3:Y:S01]  /*8240*/  LDC R3, c[0x0][0x3a0] ;  /* 0x0000e800ff037b82 */ /* 0x000ee20000000800 */
[----:B------:R-:W-:Y:S01]  /*8250*/  ISETP.GE.U32.AND P2, PT, R0, 0x7fffff77, PT ;  /* 0x7fffff770000780c */ /* 0x000fe20003f46070 */
[----:B------:R-:W-:Y:S01]  /*8260*/  VIADD R0, R2, 0xffffffb4 ;  /* 0xffffffb402007836 */ /* 0x000fe20000000000 */
[----:B------:R-:W-:Y:S02]  /*8270*/  ISETP.GE.U32.AND P6, PT, R76, 0x7fffff76, PT ;  /* 0x7fffff764c00780c */ /* 0x000fe40003fc6070 */
[----:B------:R-:W-:Y:S01]  /*8280*/  IADD3 R76, PT, PT, R77, -0x4d, RZ ;  /* 0xffffffb34d4c7810 */ /* 0x000fe20007ffe0ff */
[----:B---3--:R-:W-:Y:S01]  /*8290*/  IMAD.WIDE R164, R201, 0x4, R164 ;  /* 0x00000004c9a47825 */ /* 0x008fe200078e02a4 */
[----:B------:R-:W-:Y:S01]  /*82a0*/  ISETP.GE.U32.AND P4, PT, R0, 0x7fffff75, PT ;  /* 0x7fffff750000780c */ /* 0x000fe20003f86070 */
[----:B------:R-:W-:Y:S01]  /*82b0*/  LDGSTS.E [R135+0x12000], desc[UR28][R180.64], !P5 ;  /* 0x12000000b4877fae */ /* 0x000fe2000e9a101c */
[----:B------:R-:W3:Y:S01]  /*82c0*/  LDC R160, c[0x0][0x3a0] ;  /* 0x0000e800ffa07b82 */ /* 0x000ee20000000800 */
[----:B------:R-:W-:-:S02]  /*82d0*/  VIADD R0, R252, 0xffffffb2 ;  /* 0xffffffb2fc007836 */ /* 0x000fc40000000000 */
[----:B------:R-:W-:Y:S01]  /*82e0*/  LDGSTS.E [R135+0x12200], desc[UR28][R84.64], !P5 ;  /* 0x1220000054877fae */ /* 0x000fe2000e9a101c */
[----:B------:R-:W-:Y:S01]  /*82f0*/  IMAD.WIDE R82, R201, 0x4, R82 ;  /* 0x00000004c9527825 */ /* 0x000fe200078e0252 */
[----:B------:R-:W-:Y:S02]  /*8300*/  ISETP.GE.U32.AND P5, PT, R76, 0x7fffff74, PT ;  /* 0x7fffff744c00780c */ /* 0x000fe40003fa6070 */
[----:B------:R-:W-:Y:S01]  /*8310*/  LDGSTS.E [R135+0x12400], desc[UR28][R164.64], !P2 ;  /* 0x12400000a4877fae */ /* 0x000fe2000d1a101c */
[----:B------:R-:W3:Y:S03]  /*8320*/  LDC R2, c[0x0][0x3a0] ;  /* 0x0000e800ff027b82 */ /* 0x000ee60000000800 */
[----:B--2---:R-:W2:Y:S04]  /*8330*/  LDL.LU.64 R180, [R1+0x8b8] ;  /* 0x0008b80001b47983 */ /* 0x004ea80000300a00 */
[----:B-1----:R-:W2:Y:S01]  /*8340*/  LDL.LU.64 R84, [R1+0x8b0] ;  /* 0x0008b00001547983 */ /* 0x002ea20000300a00 */
[----:B------:R-:W1:Y:S03]  /*8350*/  LDC R77, c[0x0][0x3a0] ;  /* 0x0000e800ff4d7b82 */ /* 0x000e660000000800 */
[----:B------:R1:W-:Y:S04]  /*8360*/  STL.64 [R1+0x318], R164 ;  /* 0x000318a401007387 */ /* 0x0003e80000100a00 */
[----:B------:R1:W-:Y:S01]  /*8370*/  STL.64 [R1+0x310], R82 ;  /* 0x0003105201007387 */ /* 0x0003e20000100a00 */
[----:B------:R-:W2:Y:S03]  /*8380*/  LDC R252, c[0x0][0x3a0] ;  /* 0x0000e800fffc7b82 */ /* 0x000ea60000000800 */
[----:B------:R1:W-:Y:S01]  /*8390*/  LDGSTS.E [R135+0x12600], desc[UR28][R82.64], !P2 ;  /* 0x1260000052877fae */ /* 0x0003e2000d1a101c */
[----:B------:R-:W-:-:S03]  /*83a0*/  ISETP.GE.U32.AND P2, PT, R0, 0x7fffff73, PT ;  /* 0x7fffff730000780c */ /* 0x000fc60003f46070 */
[----:B-1----:R-:W2:Y:S04]  /*83b0*/  LDL.LU.64 R164, [R1+0x8a8] ;  /* 0x0008a80001a47983 */ /* 0x002ea80000300a00 */
[----:B------:R-:W2:Y:S01]  /*83c0*/  LDL.LU.64 R82, [R1+0x8a0] ;  /* 0x0008a00001527983 */ /* 0x000ea20000300a00 */
[----:B------:R-:W-:-:S04]  /*83d0*/  IMAD.WIDE R176, R201, 0x4, R176 ;  /* 0x00000004c9b07825 */ /* 0x000fc800078e02b0 */
[C---:B------:R-:W-:Y:S01]  /*83e0*/  IMAD.WIDE R80, R201.reuse, 0x4, R80 ;  /* 0x00000004c9507825 */ /* 0x040fe200078e0250 */
[----:B------:R1:W-:Y:S04]  /*83f0*/  STL.64 [R1+0x308], R176 ;  /* 0x000308b001007387 */ /* 0x0003e80000100a00 */
[----:B------:R1:W-:Y:S04]  /*8400*/  STL.64 [R1+0x300], R80 ;  /* 0x0003005001007387 */ /* 0x0003e80000100a00 */
[----:B------:R-:W-:Y:S04]  /*8410*/  LDGSTS.E [R135+0x12800], desc[UR28][R176.64], !P6 ;  /* 0x12800000b0877fae */ /* 0x000fe8000f1a101c */
[----:B------:R1:W-:Y:S01]  /*8420*/  LDGSTS.E [R135+0x12a00], desc[UR28][R80.64], !P6 ;  /* 0x12a0000050877fae */ /* 0x0003e2000f1a101c */
[----:B------:R-:W-:-:S03]  /*8430*/  IMAD.WIDE R162, R201, 0x4, R162 ;  /* 0x00000004c9a27825 */ /* 0x000fc600078e02a2 */
[----:B-1----:R-:W2:Y:S01]  /*8440*/  LDL.LU.64 R176, [R1+0x898] ;  /* 0x0008980001b07983 */ /* 0x002ea20000300a00 */
[----:B----4-:R-:W-:-:S03]  /*8450*/  IMAD.WIDE R78, R201, 0x4, R78 ;  /* 0x00000004c94e7825 */ /* 0x010fc600078e024e */
[----:B------:R-:W4:Y:S04]  /*8460*/  LDL.LU.64 R80, [R1+0x890] ;  /* 0x0008900001507983 */ /* 0x000f280000300a00 */
[----:B------:R1:W-:Y:S01]  /*8470*/  STL.64 [R1+0x2f8], R162 ;  /* 0x0002f8a201007387 */ /* 0x0003e20000100a00 */
[----:B------:R-:W-:-:S03]  /*8480*/  IMAD.WIDE R244, R201, 0x4, R244 ;  /* 0x00000004c9f47825 */ /* 0x000fc600078e02f4 */
[----:B------:R1:W-:Y:S01]  /*8490*/  STL.64 [R1+0x2f0], R78 ;  /* 0x0002f04e01007387 */ /* 0x0003e20000100a00 */
[----:B------:R-:W-:-:S03]  /*84a0*/  IMAD.WIDE R246, R201, 0x4, R246 ;  /* 0x00000004c9f67825 */ /* 0x000fc600078e02f6 */
[----:B------:R1:W-:Y:S04]  /*84b0*/  LDGSTS.E [R135+0x12c00], desc[UR28][R162.64], !P4 ;  /* 0x12c00000a2877fae */ /* 0x0003e8000e1a101c */
[----:B------:R-:W-:Y:S04]  /*84c0*/  LDGSTS.E [R135+0x12e00], desc[UR28][R78.64], !P4 ;  /* 0x12e000004e877fae */ /* 0x000fe8000e1a101c */
[----:B------:R2:W-:Y:S04]  /*84d0*/  LDGSTS.E [R135+0x13000], desc[UR28][R244.64], !P5 ;  /* 0x13000000f4877fae */ /* 0x0005e8000e9a101c */
[----:B-1----:R-:W4:Y:S01]  /*84e0*/  LDL.LU.64 R162, [R1+0x888] ;  /* 0x0008880001a27983 */ /* 0x002f220000300a00 */
[----:B------:R-:W-:-:S03]  /*84f0*/  IMAD.WIDE R248, R201, 0x4, R248 ;  /* 0x00000004c9f87825 */ /* 0x000fc600078e02f8 */
[----:B------:R-:W4:Y:S01]  /*8500*/  LDL.LU.64 R78, [R1+0x880] ;  /* 0x00088000014e7983 */ /* 0x000f220000300a00 */
[----:B------:R-:W-:-:S03]  /*8510*/  IMAD.WIDE R250, R201, 0x4, R250 ;  /* 0x00000004c9fa7825 */ /* 0x000fc600078e02fa */
[----:B------:R1:W-:Y:S04]  /*8520*/  STL.64 [R1+0x2e8], R244 ;  /* 0x0002e8f401007387 */ /* 0x0003e80000100a00 */
[----:B------:R3:W-:Y:S04]  /*8530*/  STL.64 [R1+0x2e0], R246 ;  /* 0x0002e0f601007387 */ /* 0x0007e80000100a00 */
[----:B------:R2:W-:Y:S04]  /*8540*/  LDGSTS.E [R135+0x13200], desc[UR28][R246.64], !P5 ;  /* 0x13200000f6877fae */ /* 0x0005e8000e9a101c */
[----:B-1----:R-:W4:Y:S04]  /*8550*/  LDL.LU.64 R244, [R1+0x878] ;  /* 0x0008780001f47983 */ /* 0x002f280000300a00 */
[----:B------:R1:W-:Y:S04]  /*8560*/  LDGSTS.E [R135+0x13400], desc[UR28][R248.64], !P2 ;  /* 0x13400000f8877fae */ /* 0x0003e8000d1a101c */
[----:B---3--:R-:W3:Y:S04]  /*8570*/  LDL.LU.64 R246, [R1+0x870] ;  /* 0x0008700001f67983 */ /* 0x008ee80000300a00 */
[----:B------:R1:W-:Y:S04]  /*8580*/  STL.64 [R1+0x2d8], R248 ;  /* 0x0002d8f801007387 */ /* 0x0003e80000100a00 */
[----:B------:R1:W-:Y:S04]  /*8590*/  STL.64 [R1+0x2d0], R250 ;  /* 0x0002d0fa01007387 */ /* 0x0003e80000100a00 */
[----:B------:R2:W-:Y:S04]  /*85a0*/  LDGSTS.E [R135+0x13600], desc[UR28][R250.64], !P2 ;  /* 0x13600000fa877fae */ /* 0x0005e8000d1a101c */
[----:B-1----:R-:W3:Y:S04]  /*85b0*/  LDL.LU.64 R248, [R1+0x868] ;  /* 0x0008680001f87983 */ /* 0x002ee80000300a00 */
[----:B------:R-:W3:Y:S01]  /*85c0*/  LDL.LU.64 R250, [R1+0x860] ;  /* 0x0008600001fa7983 */ /* 0x000ee20000300a00 */
[----:B------:R-:W-:-:S02]  /*85d0*/  VIADD R76, R161, 0xffffffb1 ;  /* 0xffffffb1a14c7836 */ /* 0x000fc40000000000 */
[----:B------:R-:W-:Y:S01]  /*85e0*/  VIADD R0, R3, 0xffffffb0 ;  /* 0xffffffb003007836 */ /* 0x000fe20000000000 */
[----:B------:R-:W1:Y:S02]  /*85f0*/  LDC R161, c[0x0][0x3a0] ;  /* 0x0000e800ffa17b82 */ /* 0x000e640000000800 */
[----:B------:R-:W-:Y:S02]  /*8600*/  ISETP.GE.U32.AND P6, PT, R76, 0x7fffff72, PT ;  /* 0x7fffff724c00780c */ /* 0x000fe40003fc6070 */
[----:B------:R-:W-:-:S04]  /*8610*/  ISETP.GE.U32.AND P4, PT, R0, 0x7fffff71, PT ;  /* 0x7fffff710000780c */ /* 0x000fc80003f86070 */
[----:B------:R-:W1:Y:S01]  /*8620*/  LDC R3, c[0x0][0x3a0] ;  /* 0x0000e800ff037b82 */ /* 0x000e620000000800 */
[----:B------:R-:W-:Y:S01]  /*8630*/  IADD3 R76, PT, PT, R160, -0x51, RZ ;  /* 0xffffffafa04c7810 */ /* 0x000fe20007ffe0ff */
[----:B------:R-:W-:-:S03]  /*8640*/  VIADD R0, R2, 0xffffffae ;  /* 0xffffffae02007836 */ /* 0x000fc60000000000 */
[----:B------:R-:W-:-:S03]  /*8650*/  ISETP.GE.U32.AND P5, PT, R76, 0x7fffff70, PT ;  /* 0x7fffff704c00780c */ /* 0x000fc60003fa6070 */
[----:B------:R-:W1:Y:S01]  /*8660*/  LDC R160, c[0x0][0x3a0] ;  /* 0x0000e800ffa07b82 */ /* 0x000e620000000800 */
[----:B------:R-:W-:Y:S01]  /*8670*/  ISETP.GE.U32.AND P2, PT, R0, 0x7fffff6f, PT ;  /* 0x7fffff6f0000780c */ /* 0x000fe20003f46070 */
[----:B------:R-:W-:-:S06]  /*8680*/  VIADD R76, R77, 0xffffffad ;  /* 0xffffffad4d4c7836 */ /* 0x000fcc0000000000 */
[----:B------:R-:W1:Y:S01]  /*8690*/  LDC R2, c[0x0][0x3a0] ;  /* 0x0000e800ff027b82 */ /* 0x000e620000000800 */
[----:B--2---:R-:W-:-:S07]  /*86a0*/  VIADD R0, R252, 0xffffffac ;  /* 0xffffffacfc007836 */ /* 0x004fce0000000000 */
[----:B------:R-:W2:Y:S01]  /*86b0*/  LDC R77, c[0x0][0x3a0] ;  /* 0x0000e800ff4d7b82 */ /* 0x000ea20000000800 */
[----:B------:R-:W-:-:S04]  /*86c0*/  IMAD.WIDE R82, R201, 0x4, R82 ;  /* 0x00000004c9527825 */ /* 0x000fc800078e0252 */
[C---:B------:R-:W-:Y:S01]  /*86d0*/  IMAD.WIDE R86, R201.reuse, 0x4, R86 ;  /* 0x00000004c9567825 */ /* 0x040fe200078e0256 */
[----:B------:R-:W-:Y:S02]  /*86e0*/  USHF.L.U32 UR7, UR7, 0x6, URZ ;  /* 0x0000000607077899 */ /* 0x000fe400080006ff */
[----:B------:R-:W1:Y:S01]  /*86f0*/  LDC R252, c[0x0][0x3a0] ;  /* 0x0000e800fffc7b82 */ /* 0x000e620000000800 */
[----:B----4-:R-:W-:-:S04]  /*8700*/  IMAD.WIDE R80, R201, 0x4, R80 ;  /* 0x00000004c9507825 */ /* 0x010fc800078e0250 */
[----:B------:R-:W-:-:S04]  /*8710*/  IMAD.WIDE R162, R201, 0x4, R162 ;  /* 0x00000004c9a27825 */ /* 0x000fc800078e02a2 */
[----:B------:R-:W-:-:S04]  /*8720*/  IMAD.WIDE R244, R201, 0x4, R244 ;  /* 0x00000004c9f47825 */ /* 0x000fc800078e02f4 */
[----:B---3--:R-:W-:-:S04]  /*8730*/  IMAD.WIDE R246, R201, 0x4, R246 ;  /* 0x00000004c9f67825 */ /* 0x008fc800078e02f6 */
[----:B------:R-:W-:-:S04]  /*8740*/  IMAD.WIDE R248, R201, 0x4, R248 ;  /* 0x00000004c9f87825 */ /* 0x000fc800078e02f8 */
[----:B------:R-:W-:-:S05]  /*8750*/  IMAD.WIDE R250, R201, 0x4, R250 ;  /* 0x00000004c9fa7825 */ /* 0x000fca00078e02fa */
[----:B------:R-:W-:Y:S04]  /*8760*/  STL.64 [R1+0x2c8], R250 ;  /* 0x0002c8fa01007387 */ /* 0x000fe80000100a00 */
[----:B------:R-:W-:Y:S04]  /*8770*/  LDGSTS.E [R135+0x13800], desc[UR28][R250.64], !P6 ;  /* 0x13800000fa877fae */ /* 0x000fe8000f1a101c */
[----:B------:R-:W-:Y:S04]  /*8780*/  STL.64 [R1+0x2c0], R248 ;  /* 0x0002c0f801007387 */ /* 0x000fe80000100a00 */
[----:B------:R-:W-:Y:S01]  /*8790*/  LDGSTS.E [R135+0x13a00], desc[UR28][R248.64], !P6 ;  /* 0x13a00000f8877fae */ /* 0x000fe2000f1a101c */
[----:B------:R-:W-:-:S03]  /*87a0*/  ISETP.GE.U32.AND P6, PT, R76, 0x7fffff6e, PT ;  /* 0x7fffff6e4c00780c */ /* 0x000fc60003fc6070 */
[----:B------:R3:W-:Y:S04]  /*87b0*/  STL.64 [R1+0x2b8], R246 ;  /* 0x0002b8f601007387 */ /* 0x0007e80000100a00 */
[----:B------:R3:W-:Y:S04]  /*87c0*/  LDGSTS.E [R135+0x13c00], desc[UR28][R246.64], !P4 ;  /* 0x13c00000f6877fae */ /* 0x0007e8000e1a101c */
[----:B------:R4:W-:Y:S01]  /*87d0*/  LDGSTS.E [R135+0x13e00], desc[UR28][R244.64], !P4 ;  /* 0x13e00000f4877fae */ /* 0x0009e2000e1a101c */
[----:B------:R-:W-:-:S03]  /*87e0*/  ISETP.GE.U32.AND P4, PT, R0, 0x7fffff6d, PT ;  /* 0x7fffff6d0000780c */ /* 0x000fc60003f86070 */
[----:B------:R4:W-:Y:S01]  /*87f0*/  STL.64 [R1+0x2b0], R244 ;  /* 0x0002b0f401007387 */ /* 0x0009e20000100a00 */
[----:B---3--:R-:W-:-:S04]  /*8800*/  IMAD.WIDE R246, R201, 0x4, R78 ;  /* 0x00000004c9f67825 */ /* 0x008fc800078e024e */
[----:B------:R-:W-:Y:S01]  /*8810*/  IMAD.WIDE R78, R201, 0x4, R176 ;  /* 0x00000004c94e7825 */ /* 0x000fe200078e02b0 */
[----:B------:R-:W-:Y:S01]  /*8820*/  STL.64 [R1+0x2a8], R246 ;  /* 0x0002a8f601007387 */ /* 0x000fe20000100a00 */
[----:B----4-:R-:W3:Y:S03]  /*8830*/  LDC R244, c[0x0][0x3a0] ;  /* 0x0000e800fff47b82 */ /* 0x010ee60000000800 */
[----:B------:R-:W-:Y:S01]  /*8840*/  LDGSTS.E [R135+0x14000], desc[UR28][R246.64], !P5 ;  /* 0x14000000f6877fae */ /* 0x000fe2000e9a101c */
[----:B-1----:R-:W-:-:S03]  /*8850*/  VIADD R0, R3, 0xffffffaa ;  /* 0xffffffaa03007836 */ /* 0x002fc60000000000 */
[----:B------:R1:W-:Y:S04]  /*8860*/  STL.64 [R1+0x2a0], R162 ;  /* 0x0002a0a201007387 */ /* 0x0003e80000100a00 */
[----:B------:R1:W-:Y:S01]  /*8870*/  LDGSTS.E [R135+0x14200], desc[UR28][R162.64], !P5 ;  /* 0x14200000a2877fae */ /* 0x0003e2000e9a101c */
[----:B------:R-:W-:Y:S02]  /*8880*/  IADD3 R76, PT, PT, R161, -0x55, RZ ;  /* 0xffffffaba14c7810 */ /* 0x000fe40007ffe0ff */
[----:B------:R-:W4:Y:S01]  /*8890*/  LDC R161, c[0x0][0x3a0] ;  /* 0x0000e800ffa17b82 */ /* 0x000f220000000800 */
[----:B------:R2:W-:Y:S04]  /*88a0*/  STL.64 [R1+0x298], R80 ;  /* 0x0002985001007387 */ /* 0x0005e80000100a00 */
[----:B------:R2:W-:Y:S04]  /*88b0*/  LDGSTS.E [R135+0x14400], desc[UR28][R80.64], !P2 ;  /* 0x1440000050877fae */ /* 0x0005e8000d1a101c */
[----:B------:R2:W-:Y:S01]  /*88c0*/  STL.64 [R1+0x290], R78 ;  /* 0x0002904e01007387 */ /* 0x0005e20000100a00 */
[----:B-1----:R-:W-:-:S03]  /*88d0*/  IMAD.WIDE R162, R201, 0x4, R164 ;  /* 0x00000004c9a27825 */ /* 0x002fc600078e02a4 */
[----:B------:R1:W-:Y:S01]  /*88e0*/  LDGSTS.E [R135+0x14600], desc[UR28][R78.64], !P2 ;  /* 0x146000004e877fae */ /* 0x0003e2000d1a101c */
[----:B------:R-:W-:Y:S01]  /*88f0*/  ISETP.GE.U32.AND P5, PT, R76, 0x7fffff6c, PT ;  /* 0x7fffff6c4c00780c */ /* 0x000fe20003fa6070 */
[C---:B--2---:R-:W-:Y:S01]  /*8900*/  IMAD.WIDE R80, R201.reuse, 0x4, R84 ;  /* 0x00000004c9507825 */ /* 0x044fe200078e0254 */
[----:B------:R-:W-:Y:S01]  /*8910*/  ISETP.GE.U32.AND P2, PT, R0, 0x7fffff6b, PT ;  /* 0x7fffff6b0000780c */ /* 0x000fe20003f46070 */
[----:B------:R-:W-:Y:S01]  /*8920*/  STL.64 [R1+0x288], R82 ;  /* 0x0002885201007387 */ /* 0x000fe20000100a00 */
[----:B-1----:R-:W1:Y:S03]  /*8930*/  LDC R79, c[0x0][0x3a0] ;  /* 0x0000e800ff4f7b82 */ /* 0x002e660000000800 */
[----:B------:R-:W-:Y:S01]  /*8940*/  LDGSTS.E [R135+0x14800], desc[UR28][R82.64], !P6 ;  /* 0x1480000052877fae */ /* 0x000fe2000f1a101c */
[----:B------:R-:W-:Y:S02]  /*8950*/  VIADD R76, R160, 0xffffffa9 ;  /* 0xffffffa9a04c7836 */ /* 0x000fe40000000000 */
[----:B------:R-:W-:Y:S01]  /*8960*/  VIADD R0, R2, 0xffffffa8 ;  /* 0xffffffa802007836 */ /* 0x000fe20000000000 */
[----:B------:R-:W-:Y:S01]  /*8970*/  STL.64 [R1+0x280], R162 ;  /* 0x000280a201007387 */ /* 0x000fe20000100a00 */
[C---:B------:R-:W-:Y:S01]  /*8980*/  IMAD.WIDE R2, R201.reuse, 0x4, R180 ;  /* 0x00000004c9027825 */ /* 0x040fe200078e02b4 */
[----:B------:R-:W2:Y:S02]  /*8990*/  LDC R78, c[0x0][0x3a0] ;  /* 0x0000e800ff4e7b82 */ /* 0x000ea40000000800 */
[----:B------:R-:W-:Y:S04]  /*89a0*/  LDGSTS.E [R135+0x14a00], desc[UR28][R162.64], !P6 ;  /* 0x14a00000a2877fae */ /* 0x000fe8000f1a101c */
[----:B------:R3:W-:Y:S04]  /*89b0*/  STL.64 [R1+0x278], R80 ;  /* 0x0002785001007387 */ /* 0x0007e80000100a00 */
[----:B------:R3:W-:Y:S01]  /*89c0*/  LDGSTS.E [R135+0x14c00], desc[UR28][R80.64], !P4 ;  /* 0x14c0000050877fae */ /* 0x0007e2000e1a101c */
[----:B------:R-:W-:Y:S01]  /*89d0*/  ISETP.GE.U32.AND P6, PT, R76, 0x7fffff6a, PT ;  /* 0x7fffff6a4c00780c */ /* 0x000fe20003fc6070 */
[----:B------:R-:W-:-:S02]  /*89e0*/  IMAD.WIDE R84, R201, 0x4, R166 ;  /* 0x00000004c9547825 */ /* 0x000fc400078e02a6 */
[----:B------:R4:W-:Y:S01]  /*89f0*/  LDGSTS.E [R135+0x14e00], desc[UR28][R2.64], !P4 ;  /* 0x14e0000002877fae */ /* 0x0009e2000e1a101c */
[----:B------:R-:W-:Y:S01]  /*8a00*/  ISETP.GE.U32.AND P4, PT, R0, 0x7fffff69, PT ;  /* 0x7fffff690000780c */ /* 0x000fe20003f86070 */
[----:B---3--:R-:W3:Y:S01]  /*8a10*/  LDC R81, c[0x0][0x3a0] ;  /* 0x0000e800ff517b82 */ /* 0x008ee20000000800 */
[----:B------:R-:W-:Y:S01]  /*8a20*/  IADD3 R76, PT, PT, R77, -0x59, RZ ;  /* 0xffffffa74d4c7810 */ /* 0x000fe20007ffe0ff */
[----:B------:R-:W-:Y:S01]  /*8a30*/  IMAD.WIDE R82, R201, 0x4, R88 ;  /* 0x00000004c9527825 */ /* 0x000fe200078e0258 */
[----:B------:R4:W-:Y:S04]  /*8a40*/  STL.64 [R1+0x270], R2 ;  /* 0x0002700201007387 */ /* 0x0009e80000100a00 */
[----:B------:R1:W-:Y:S01]  /*8a50*/  LDGSTS.E [R135+0x15000], desc[UR28][R86.64], !P5 ;  /* 0x1500000056877fae */ /* 0x0003e2000e9a101c */
[----:B------:R-:W2:Y:S01]  /*8a60*/  LDC R77, c[0x0][0x3a0] ;  /* 0x0000e800ff4d7b82 */ /* 0x000ea20000000800 */
[----:B------:R-:W-:-:S02]  /*8a70*/  VIADD R0, R244, 0xffffffa6 ;  /* 0xffffffa6f4007836 */ /* 0x000fc40000000000 */
[----:B------:R1:W-:Y:S01]  /*8a80*/  STL.64 [R1+0x268], R86 ;  /* 0x0002685601007387 */ /* 0x0003e20000100a00 */
[----:B----4-:R-:W-:-:S04]  /*8a90*/  IMAD.WIDE R2, R201, 0x4, R184 ;  /* 0x00000004c9027825 */ /* 0x010fc800078e02b8 */
[----:B------:R-:W4:Y:S01]  /*8aa0*/  LDC R80, c[0x0][0x3a0] ;  /* 0x0000e800ff507b82 */ /* 0x000f220000000800 */
[----:B------:R1:W-:Y:S04]  /*8ab0*/  STL.64 [R1+0x260], R84 ;  /* 0x0002605401007387 */ /* 0x0003e80000100a00 */
[----:B------:R1:W-:Y:S02]  /*8ac0*/  LDGSTS.E [R135+0x15200], desc[UR28][R84.64], !P5 ;  /* 0x1520000054877fae */ /* 0x0003e4000e9a101c */
[----:B-1----:R-:W-:Y:S02]  /*8ad0*/  IMAD.WIDE R86, R201, 0x4, R90 ;  /* 0x00000004c9567825 */ /* 0x002fe400078e025a */
[----:B------:R1:W-:Y:S01]  /*8ae0*/  STL.64 [R1+0x258], R82 ;  /* 0x0002585201007387 */ /* 0x0003e20000100a00 */
[----:B------:R-:W-:-:S03]  /*8af0*/  ISETP.GE.U32.AND P5, PT, R76, 0x7fffff68, PT ;  /* 0x7fffff684c00780c */ /* 0x000fc60003fa6070 */
[----:B------:R1:W-:Y:S01]  /*8b00*/  LDGSTS.E [R135+0x15400], desc[UR28][R82.64], !P2 ;  /* 0x1540000052877fae */ /* 0x0003e2000d1a101c */
[----:B------:R-:W-:-:S03]  /*8b10*/  IMAD.WIDE R84, R201, 0x4, R168 ;  /* 0x00000004c9547825 */ /* 0x000fc600078e02a8 */
[----:B------:R3:W-:Y:S01]  /*8b20*/  STL.64 [R1+0x250], R2 ;  /* 0x0002500201007387 */ /* 0x0007e20000100a00 */
[----:B------:R-:W-:-:S03]  /*8b30*/  VIADD R76, R79, 0xffffffa5 ;  /* 0xffffffa54f4c7836 */ /* 0x000fc60000000000 */
[----:B------:R3:W-:Y:S01]  /*8b40*/  LDGSTS.E [R135+0x15600], desc[UR28][R2.64], !P2 ;  /* 0x1560000002877fae */ /* 0x0007e2000d1a101c */
[----:B-1----:R-:W-:-:S03]  /*8b50*/  IMAD.WIDE R82, R201, 0x4, R92 ;  /* 0x00000004c9527825 */ /* 0x002fc600078e025c */
[----:B------:R1:W-:Y:S01]  /*8b60*/  STL.64 [R1+0x248], R86 ;  /* 0x0002485601007387 */ /* 0x0003e20000100a00 */
[----:B------:R-:W-:Y:S01]  /*8b70*/  ISETP.GE.U32.AND P2, PT, R0, 0x7fffff67, PT ;  /* 0x7fffff670000780c */ /* 0x000fe20003f46070 */
[----:B------:R-:W4:Y:S02]  /*8b80*/  LDC R79, c[0x0][0x3a0] ;  /* 0x0000e800ff4f7b82 */ /* 0x000f240000000800 */
[----:B------:R1:W-:Y:S01]  /*8b90*/  LDGSTS.E [R135+0x15800], desc[UR28][R86.64], !P6 ;  /* 0x1580000056877fae */ /* 0x0003e2000f1a101c */
[----:B------:R-:W-:Y:S02]  /*8ba0*/  VIADD R0, R161, 0xffffffa4 ;  /* 0xffffffa4a1007836 */ /* 0x000fe40000000000 */
[----:B---3--:R-:W-:Y:S01]  /*8bb0*/  IMAD.WIDE R2, R201, 0x4, R188 ;  /* 0x00000004c9027825 */ /* 0x008fe200078e02bc */
[----:B------:R3:W-:Y:S04]  /*8bc0*/  STL.64 [R1+0x240], R84 ;  /* 0x0002405401007387 */ /* 0x0007e80000100a00 */
[----:B------:R3:W-:Y:S01]  /*8bd0*/  LDGSTS.E [R135+0x15a00], desc[UR28][R84.64], !P6 ;  /* 0x15a0000054877fae */ /* 0x0007e2000f1a101c */
[----:B------:R-:W-:-:S03]  /*8be0*/  ISETP.GE.U32.AND P6, PT, R76, 0x7fffff66, PT ;  /* 0x7fffff664c00780c */ /* 0x000fc60003fc6070 */
[----:B------:R1:W-:Y:S04]  /*8bf0*/  STL.64 [R1+0xc8], R82 ;  /* 0x0000c85201007387 */ /* 0x0003e80000100a00 */
[----:B------:R3:W-:Y:S01]  /*8c00*/  LDGSTS.E [R135+0x15c00], desc[UR28][R82.64], !P4 ;  /* 0x15c0000052877fae */ /* 0x0007e2000e1a101c */
[----:B--2---:R-:W-:Y:S01]  /*8c10*/  IADD3 R76, PT, PT, R78, -0x5d, RZ ;  /* 0xffffffa34e4c7810 */ /* 0x004fe20007ffe0ff */
[----:B------:R-:W-:Y:S01]  /*8c20*/  IMAD.WIDE R88, R201, 0x4, R94 ;  /* 0x00000004c9587825 */ /* 0x000fe200078e025e */
[----:B------:R-:W2:Y:S01]  /*8c30*/  LDC R78, c[0x0][0x3a0] ;  /* 0x0000e800ff4e7b82 */ /* 0x000ea20000000800 */
[----:B------:R3:W-:Y:S01]  /*8c40*/  LDGSTS.E [R135+0x15e00], desc[UR28][R2.64], !P4 ;  /* 0x15e0000002877fae */ /* 0x0007e2000e1a101c */
[----:B------:R-:W-:Y:S01]  /*8c50*/  ISETP.GE.U32.AND P4, PT, R0, 0x7fffff65, PT ;  /* 0x7fffff650000780c */ /* 0x000fe20003f86070 */
[----:B------:R-:W-:-:S02]  /*8c60*/  VIADD R0, R81, 0xffffffa2 ;  /* 0xffffffa251007836 */ /* 0x000fc40000000000 */
[C---:B-1----:R-:W-:Y:S01]  /*8c70*/  IMAD.WIDE R86, R201.reuse, 0x4, R170 ;  /* 0x00000004c9567825 */ /* 0x042fe200078e02aa */
[----:B------:R1:W-:Y:S02]  /*8c80*/  STL.64 [R1+0xc0], R2 ;  /* 0x0000c00201007387 */ /* 0x0003e40000100a00 */
[----:B------:R-:W2:Y:S01]  /*8c90*/  LDC R81, c[0x0][0x3a0] ;  /* 0x0000e800ff517b82 */ /* 0x000ea20000000800 */
[----:B---3--:R-:W-:-:S07]  /*8ca0*/  IMAD.WIDE R84, R201, 0x4, R96 ;  /* 0x00000004c9547825 */ /* 0x008fce00078e0260 */
[----:B------:R-:W3:Y:S01]  /*8cb0*/  LDC R82, c[0x0][0x3a0] ;  /* 0x0000e800ff527b82 */ /* 0x000ee20000000800 */
[----:B------:R4:W-:Y:S01]  /*8cc0*/  LDGSTS.E [R135+0x16000], desc[UR28][R88.64], !P5 ;  /* 0x1600000058877fae */ /* 0x0009e2000e9a101c */
[----:B-1----:R-:W-:-:S03]  /*8cd0*/  IMAD.WIDE R2, R201, 0x4, R192 ;  /* 0x00000004c9027825 */ /* 0x002fc600078e02c0 */
[----:B------:R4:W-:Y:S01]  /*8ce0*/  STL.64 [R1+0xb8], R88 ;  /* 0x0000b85801007387 */ /* 0x0009e20000100a00 */
[----:B------:R-:W-:Y:S02]  /*8cf0*/  IMAD.WIDE R250, R201, 0x4, R118 ;  /* 0x00000004c9fa7825 */ /* 0x000fe400078e0276 */
[----:B------:R-:W1:Y:S01]  /*8d00*/  LDC R83, c[0x0][0x3a0] ;  /* 0x0000e800ff537b82 */ /* 0x000e620000000800 */
[----:B------:R4:W-:Y:S04]  /*8d10*/  STL.64 [R1+0xb0], R86 ;  /* 0x0000b05601007387 */ /* 0x0009e80000100a00 */
[----:B------:R4:W-:Y:S01]  /*8d20*/  LDGSTS.E [R135+0x16200], desc[UR28][R86.64], !P5 ;  /* 0x1620000056877fae */ /* 0x0009e2000e9a101c */
[----:B------:R-:W-:Y:S01]  /*8d30*/  ISETP.GE.U32.AND P5, PT, R76, 0x7fffff64, PT ;  /* 0x7fffff644c00780c */ /* 0x000fe20003fa6070 */
[----:B------:R-:W-:Y:S01]  /*8d40*/  VIADD R76, R77, 0xffffffa1 ;  /* 0xffffffa14d4c7836 */ /* 0x000fe20000000000 */
[----:B------:R-:W1:Y:S01]  /*8d50*/  LDC R94, c[0x0][0x3a0] ;  /* 0x0000e800ff5e7b82 */ /* 0x000e620000000800 */
[C---:B----4-:R-:W-:Y:S01]  /*8d60*/  IMAD.WIDE R88, R201.reuse, 0x4, R98 ;  /* 0x00000004c9587825 */ /* 0x050fe200078e0262 */
[----:B------:R4:W-:Y:S04]  /*8d70*/  STL.64 [R1+0xa8], R84 ;  /* 0x0000a85401007387 */ /* 0x0009e80000100a00 */
[----:B------:R4:W-:Y:S01]  /*8d80*/  LDGSTS.E [R135+0x16400], desc[UR28][R84.64], !P2 ;  /* 0x1640000054877fae */ /* 0x0009e2000d1a101c */
[C---:B------:R-:W-:Y:S01]  /*8d90*/  IMAD.WIDE R248, R201.reuse, 0x4, R190 ;  /* 0x00000004c9f87825 */ /* 0x040fe200078e02be */
[----:B------:R-:W1:Y:S02]  /*8da0*/  LDC R77, c[0x0][0x3a0] ;  /* 0x0000e800ff4d7b82 */ /* 0x000e640000000800 */
[----:B------:R2:W-:Y:S01]  /*8db0*/  STL.64 [R1+0xa0], R2 ;  /* 0x0000a00201007387 */ /* 0x0005e20000100a00 */
[----:B------:R-:W-:-:S03]  /*8dc0*/  IMAD.WIDE R86, R201, 0x4, R172 ;  /* 0x00000004c9567825 */ /* 0x000fc600078e02ac */
[----:B------:R2:W-:Y:S01]  /*8dd0*/  LDGSTS.E [R135+0x16600], desc[UR28][R2.64], !P2 ;  /* 0x1660000002877fae */ /* 0x0005e2000d1a101c */
[----:B------:R-:W-:Y:S01]  /*8de0*/  ISETP.GE.U32.AND P2, PT, R0, 0x7fffff63, PT ;  /* 0x7fffff630000780c */ /* 0x000fe20003f46070 */
[----:B------:R-:W-:Y:S02]  /*8df0*/  VIADD R0, R80, 0xffffffa0 ;  /* 0xffffffa050007836 */ /* 0x000fe40000000000 */
[C---:B----4-:R-:W-:Y:S01]  /*8e00*/  IMAD.WIDE R84, R201.reuse, 0x4, R100 ;  /* 0x00000004c9547825 */ /* 0x050fe200078e0264 */
[----:B------:R4:W-:Y:S01]  /*8e10*/  LDGSTS.E [R135+0x16800], desc[UR28][R88.64], !P6 ;  /* 0x1680000058877fae */ /* 0x0009e2000f1a101c */
[----:B------:R-:W1:Y:S03]  /*8e20*/  LDC R80, c[0x0][0x3a0] ;  /* 0x0000e800ff507b82 */ /* 0x000e660000000800 */
[----:B------:R3:W-:Y:S01]  /*8e30*/  LDGSTS.E [R135+0x16a00], desc[UR28][R86.64], !P6 ;  /* 0x16a0000056877fae */ /* 0x0007e2000f1a101c */
[----:B--2---:R-:W-:Y:S01]  /*8e40*/  IMAD.WIDE R2, R201, 0x4, R196 ;  /* 0x00000004c9027825 */ /* 0x004fe200078e02c4 */
[----:B------:R-:W-:-:S02]  /*8e50*/  ISETP.GE.U32.AND P6, PT, R76, 0x7fffff62, PT ;  /* 0x7fffff624c00780c */ /* 0x000fc40003fc6070 */
[----:B------:R2:W-:Y:S04]  /*8e60*/  LDGSTS.E [R135+0x16c00], desc[UR28][R84.64], !P4 ;  /* 0x16c0000054877fae */ /* 0x0005e8000e1a101c */
[----:B------:R4:W-:Y:S04]  /*8e70*/  STL.64 [R1+0x98], R88 ;  /* 0x0000985801007387 */ /* 0x0009e80000100a00 */
[----:B------:R2:W-:Y:S01]  /*8e80*/  LDGSTS.E [R135+0x16e00], desc[UR28][R2.64], !P4 ;  /* 0x16e0000002877fae */ /* 0x0005e2000e1a101c */
[----:B------:R-:W-:-:S03]  /*8e90*/  ISETP.GE.U32.AND P4, PT, R0, 0x7fffff61, PT ;  /* 0x7fffff610000780c */ /* 0x000fc60003f86070 */
[----:B------:R3:W-:Y:S01]  /*8ea0*/  STL.64 [R1+0x90], R86 ;  /* 0x0000905601007387 */ /* 0x0007e20000100a00 */
[----:B------:R-:W-:Y:S01]  /*8eb0*/  IADD3 R76, PT, PT, R79, -0x61, RZ ;  /* 0xffffff9f4f4c7810 */ /* 0x000fe20007ffe0ff */
[C---:B----4-:R-:W-:Y:S02]  /*8ec0*/  IMAD.WIDE R88, R201.reuse, 0x4, R102 ;  /* 0x00000004c9587825 */ /* 0x050fe400078e0266 */
[----:B------:R2:W-:Y:S01]  /*8ed0*/  STL.64 [R1+0x88], R84 ;  /* 0x0000885401007387 */ /* 0x0005e20000100a00 */
[----:B------:R-:W4:Y:S03]  /*8ee0*/  LDC R79, c[0x0][0x3a0] ;  /* 0x0000e800ff4f7b82 */ /* 0x000f260000000800 */
[----:B------:R2:W-:Y:S01]  /*8ef0*/  STL.64 [R1+0x80], R2 ;  /* 0x0000800201007387 */ /* 0x0005e20000100a00 */
[----:B---3--:R-:W-:-:S03]  /*8f00*/  IMAD.WIDE R86, R201, 0x4, R174 ;  /* 0x00000004c9567825 */ /* 0x008fc600078e02ae */
[----:B------:R3:W-:Y:S01]  /*8f10*/  STL.64 [R1+0x78], R88 ;  /* 0x0000785801007387 */ /* 0x0007e20000100a00 */
[----:B--2---:R-:W-:-:S03]  /*8f20*/  IMAD.WIDE R84, R201, 0x4, R104 ;  /* 0x00000004c9547825 */ /* 0x004fc600078e0268 */
[----:B------:R3:W-:Y:S01]  /*8f30*/  LDGSTS.E [R135+0x17000], desc[UR28][R88.64], !P5 ;  /* 0x1700000058877fae */ /* 0x0007e2000e9a101c */
[----:B------:R-:W-:-:S03]  /*8f40*/  IMAD.WIDE R2, R201, 0x4, R204 ;  /* 0x00000004c9027825 */ /* 0x000fc600078e02cc */
[----:B------:R2:W-:Y:S01]  /*8f50*/  STL.64 [R1+0x70], R86 ;  /* 0x0000705601007387 */ /* 0x0005e20000100a00 */
[----:B------:R-:W-:-:S03]  /*8f60*/  VIADD R0, R82, 0xffffff9e ;  /* 0xffffff9e52007836 */ /* 0x000fc60000000000 */
[----:B------:R2:W-:Y:S01]  /*8f70*/  LDGSTS.E [R135+0x17200], desc[UR28][R86.64], !P5 ;  /* 0x1720000056877fae */ /* 0x0005e2000e9a101c */
[----:B------:R-:W-:Y:S01]  /*8f80*/  ISETP.GE.U32.AND P5, PT, R76, 0x7fffff60, PT ;  /* 0x7fffff604c00780c */ /* 0x000fe20003fa6070 */
[----:B------:R-:W-:Y:S01]  /*8f90*/  VIADD R76, R78, 0xffffff9d ;  /* 0xffffff9d4e4c7836 */ /* 0x000fe20000000000 */
[----:B------:R-:W1:Y:S01]  /*8fa0*/  LDC R82, c[0x0][0x3a0] ;  /* 0x0000e800ff527b82 */ /* 0x000e620000000800 */
[C---:B---3--:R-:W-:Y:S01]  /*8fb0*/  IMAD.WIDE R88, R201.reuse, 0x4, R106 ;  /* 0x00000004c9587825 */ /* 0x048fe200078e026a */
[----:B------:R3:W-:Y:S04]  /*8fc0*/  STL.64 [R1+0x68], R84 ;  /* 0x0000685401007387 */ /* 0x0007e80000100a00 */
[----:B------:R3:W-:Y:S01]  /*8fd0*/  LDGSTS.E [R135+0x17400], desc[UR28][R84.64], !P2 ;  /* 0x1740000054877fae */ /* 0x0007e2000d1a101c */
[C---:B------:R-:W-:Y:S01]  /*8fe0*/  IMAD.WIDE R246, R201.reuse, 0x4, R120 ;  /* 0x00000004c9f67825 */ /* 0x040fe200078e0278 */
[----:B------:R-:W1:Y:S02]  /*8ff0*/  LDC R78, c[0x0][0x3a0] ;  /* 0x0000e800ff4e7b82 */ /* 0x000e640000000800 */
[----:B------:R4:W-:Y:S01]  /*9000*/  STL.64 [R1+0x60], R2 ;  /* 0x0000600201007387 */ /* 0x0009e20000100a00 */
[----:B--2---:R-:W-:-:S03]  /*9010*/  IMAD.WIDE R86, R201, 0x4, R178 ;  /* 0x00000004c9567825 */ /* 0x004fc600078e02b2 */
[----:B------:R4:W-:Y:S01]  /*9020*/  LDGSTS.E [R135+0x17600], desc[UR28][R2.64], !P2 ;  /* 0x1760000002877fae */ /* 0x0009e2000d1a101c */
[----:B------:R-:W-:Y:S01]  /*9030*/  ISETP.GE.U32.AND P2, PT, R0, 0x7fffff5f, PT ;  /* 0x7fffff5f0000780c */ /* 0x000fe20003f46070 */
[----:B------:R-:W-:Y:S02]  /*9040*/  VIADD R0, R81, 0xffffff9c ;  /* 0xffffff9c51007836 */ /* 0x000fe40000000000 */
[C---:B---3--:R-:W-:Y:S01]  /*9050*/  IMAD.WIDE R84, R201.reuse, 0x4, R108 ;  /* 0x00000004c9547825 */ /* 0x048fe200078e026c */
[----:B------:R2:W-:Y:S01]  /*9060*/  LDGSTS.E [R135+0x17800], desc[UR28][R88.64], !P6 ;  /* 0x1780000058877fae */ /* 0x0005e2000f1a101c */
[----:B------:R-:W3:Y:S03]  /*9070*/  LDC R81, c[0x0][0x3a0] ;  /* 0x0000e800ff517b82 */ /* 0x000ee60000000800 */
[----:B------:R2:W-:Y:S01]  /*9080*/  LDGSTS.E [R135+0x17a00], desc[UR28][R86.64], !P6 ;  /* 0x17a0000056877fae */ /* 0x0005e2000f1a101c */
[----:B----4-:R-:W-:Y:S01]  /*9090*/  IMAD.WIDE R2, R201, 0x4, R208 ;  /* 0x00000004c9027825 */ /* 0x010fe200078e02d0 */
[----:B------:R-:W-:-:S02]  /*90a0*/  ISETP.GE.U32.AND P6, PT, R76, 0x7fffff5e, PT ;  /* 0x7fffff5e4c00780c */ /* 0x000fc40003fc6070 */
[----:B------:R4:W-:Y:S04]  /*90b0*/  LDGSTS.E [R135+0x17c00], desc[UR28][R84.64], !P4 ;  /* 0x17c0000054877fae */ /* 0x0009e8000e1a101c */
[----:B------:R2:W-:Y:S04]  /*90c0*/  STL.64 [R1+0x58], R88 ;  /* 0x0000585801007387 */ /* 0x0005e80000100a00 */
[----:B------:R1:W-:Y:S01]  /*90d0*/  LDGSTS.E [R135+0x17e00], desc[UR28][R2.64], !P4 ;  /* 0x17e0000002877fae */ /* 0x0003e2000e1a101c */
[----:B------:R-:W-:-:S03]  /*90e0*/  ISETP.GE.U32.AND P4, PT, R0, 0x7fffff5d, PT ;  /* 0x7fffff5d0000780c */ /* 0x000fc60003f86070 */
[----:B------:R4:W-:Y:S01]  /*90f0*/  STL.64 [R1+0x50], R86 ;  /* 0x0000505601007387 */ /* 0x0009e20000100a00 */
[----:B--2---:R-:W-:-:S03]  /*9100*/  IMAD.WIDE R88, R201, 0x4, R110 ;  /* 0x00000004c9587825 */ /* 0x004fc600078e026e */
[----:B------:R2:W-:Y:S04]  /*9110*/  STL.64 [R1+0x48], R84 ;  /* 0x0000485401007387 */ /* 0x0005e80000100a00 */
[----:B------:R1:W-:Y:S01]  /*9120*/  STL.64 [R1+0x40], R2 ;  /* 0x0000400201007387 */ /* 0x0003e20000100a00 */
[----:B----4-:R-:W-:-:S03]  /*9130*/  IMAD.WIDE R86, R201, 0x4, R182 ;  /* 0x00000004c9567825 */ /* 0x010fc600078e02b6 */
[----:B------:R4:W-:Y:S01]  /*9140*/  STL.64 [R1+0x38], R88 ;  /* 0x0000385801007387 */ /* 0x0009e20000100a00 */
[----:B--2---:R-:W-:-:S03]  /*9150*/  IMAD.WIDE R84, R201, 0x4, R112 ;  /* 0x00000004c9547825 */ /* 0x004fc600078e0270 */
[----:B------:R4:W-:Y:S01]  /*9160*/  LDGSTS.E [R135+0x18000], desc[UR28][R88.64], !P5 ;  /* 0x1800000058877fae */ /* 0x0009e2000e9a101c */
[----:B------:R-:W-:-:S03]  /*9170*/  IMAD.WIDE R244, R201, 0x4, R220 ;  /* 0x00000004c9f47825 */ /* 0x000fc600078e02dc */
[----:B------:R2:W-:Y:S01]  /*9180*/  STL.64 [R1+0x30], R86 ;  /* 0x0000305601007387 */ /* 0x0005e20000100a00 */
[----:B------:R-:W-:-:S03]  /*9190*/  IMAD.WIDE R224, R201, 0x4, R224 ;  /* 0x00000004c9e07825 */ /* 0x000fc600078e02e0 */
[----:B------:R2:W-:Y:S01]  /*91a0*/  LDGSTS.E [R135+0x18200], desc[UR28][R86.64], !P5 ;  /* 0x1820000056877fae */ /* 0x0005e2000e9a101c */
[----:B------:R-:W-:-:S03]  /*91b0*/  IMAD.WIDE R208, R201, 0x4, R126 ;  /* 0x00000004c9d07825 */ /* 0x000fc600078e027e */
[----:B------:R2:W-:Y:S01]  /*91c0*/  STL.64 [R1+0x28], R84 ;  /* 0x0000285401007387 */ /* 0x0005e20000100a00 */
[----:B------:R-:W-:-:S03]  /*91d0*/  IMAD.WIDE R204, R201, 0x4, R202 ;  /* 0x00000004c9cc7825 */ /* 0x000fc600078e02ca */
[----:B------:R2:W-:Y:S01]  /*91e0*/  LDGSTS.E [R135+0x18400], desc[UR28][R84.64], !P2 ;  /* 0x1840000054877fae */ /* 0x0005e2000d1a101c */
[----:B------:R-:W-:Y:S01]  /*91f0*/  IMAD.WIDE R228, R201, 0x4, R228 ;  /* 0x00000004c9e47825 */ /* 0x000fe200078e02e4 */
[----:B-1----:R-:W-:Y:S01]  /*9200*/  IADD3 R76, PT, PT, R77, -0x65, RZ ;  /* 0xffffff9b4d4c7810 */ /* 0x002fe20007ffe0ff */
[----:B------:R-:W1:Y:S02]  /*9210*/  LDC R112, c[0x0][0x3a0] ;  /* 0x0000e800ff707b82 */ /* 0x000e640000000800 */
[----:B------:R-:W-:-:S04]  /*9220*/  IMAD.WIDE R2, R201, 0x4, R212 ;  /* 0x00000004c9027825 */ /* 0x000fc800078e02d4 */
[C---:B----4-:R-:W-:Y:S01]  /*9230*/  IMAD.WIDE R88, R201.reuse, 0x4, R114 ;  /* 0x00000004c9587825 */ /* 0x050fe200078e0272 */
[----:B------:R-:W-:Y:S01]  /*9240*/  STL.64 [R1+0x20], R2 ;  /* 0x0000200201007387 */ /* 0x000fe20000100a00 */
[----:B------:R-:W4:Y:S02]  /*9250*/  LDC R77, c[0x0][0x3a0] ;  /* 0x0000e800ff4d7b82 */ /* 0x000f240000000800 */
[C---:B--2---:R-:W-:Y:S01]  /*9260*/  IMAD.WIDE R86, R201.reuse, 0x4, R186 ;  /* 0x00000004c9567825 */ /* 0x044fe200078e02ba */
[----:B------:R2:W-:Y:S03]  /*9270*/  LDGSTS.E [R135+0x18600], desc[UR28][R2.64], !P2 ;  /* 0x1860000002877fae */ /* 0x0005e6000d1a101c */
[C---:B------:R-:W-:Y:S01]  /*9280*/  IMAD.WIDE R84, R201.reuse, 0x4, R116 ;  /* 0x00000004c9547825 */ /* 0x040fe200078e0274 */
[----:B------:R-:W-:Y:S03]  /*9290*/  STL.64 [R1+0x18], R88 ;  /* 0x0000185801007387 */ /* 0x000fe60000100a00 */
[C---:B------:R-:W-:Y:S01]  /*92a0*/  IMAD.WIDE R220, R201.reuse, 0x4, R122 ;  /* 0x00000004c9dc7825 */ /* 0x040fe200078e027a */
[----:B------:R-:W-:Y:S03]  /*92b0*/  LDGSTS.E [R135+0x18800], desc[UR28][R88.64], !P6 ;  /* 0x1880000058877fae */ /* 0x000fe6000f1a101c */
[C---:B------:R-:W-:Y:S01]  /*92c0*/  IMAD.WIDE R202, R201.reuse, 0x4, R128 ;  /* 0x00000004c9ca7825 */ /* 0x040fe200078e0280 */
[----:B------:R-:W-:Y:S01]  /*92d0*/  STL.64 [R1+0x10], R86 ;  /* 0x0000105601007387 */ /* 0x000fe20000100a00 */
[----:B------:R-:W-:Y:S01]  /*92e0*/  ISETP.GE.U32.AND P5, PT, R76, 0x7fffff5c, PT ;  /* 0x7fffff5c4c00780c */ /* 0x000fe20003fa6070 */
[----:B------:R-:W1:Y:S02]  /*92f0*/  LDC R116, c[0x0][0x3a0] ;  /* 0x0000e800ff747b82 */ /* 0x000e640000000800 */
[----:B------:R-:W-:Y:S04]  /*9300*/  LDGSTS.E [R135+0x18a00], desc[UR28][R86.64], !P6 ;  /* 0x18a0000056877fae */ /* 0x000fe8000f1a101c */
[----:B------:R2:W-:Y:S04]  /*9310*/  STL.64 [R1+0x8], R84 ;  /* 0x0000085401007387 */ /* 0x0005e80000100a00 */
[----:B------:R1:W-:Y:S04]  /*9320*/  LDGSTS.E [R135+0x18c00], desc[UR28][R84.64], !P4 ;  /* 0x18c0000054877fae */ /* 0x0003e8000e1a101c */
[----:B--2---:R-:W2:Y:S04]  /*9330*/  LDL.LU.64 R84, [R1+0xe0] ;  /* 0x0000e00001547983 */ /* 0x004ea80000300a00 */
[----:B------:R-:W1:Y:S04]  /*9340*/  LDL.LU.64 R176, [R1+0x100] ;  /* 0x0001000001b07983 */ /* 0x000e680000300a00 */
[----:B------:R-:W3:Y:S01]  /*9350*/  LDL.LU.64 R162, [R1+0x120] ;  /* 0x0001200001a27983 */ /* 0x000ee20000300a00 */
[----:B------:R-:W-:-:S03]  /*9360*/  IMAD.WIDE R2, R201, 0x4, R216 ;  /* 0x00000004c9027825 */ /* 0x000fc600078e02d8 */
[----:B------:R-:W4:Y:S04]  /*9370*/  LDL.LU.64 R88, [R1+0x140] ;  /* 0x0001400001587983 */ /* 0x000f280000300a00 */
[----:B------:R-:W4:Y:S04]  /*9380*/  LDL.LU.64 R166, [R1+0x160] ;  /* 0x0001600001a67983 */ /* 0x000f280000300a00 */
[----:B------:R-:W4:Y:S01]  /*9390*/  LDL.LU.64 R86, [R1+0x180] ;  /* 0x0001800001567983 */ /* 0x000f220000300a00 */
[----:B------:R-:W-:-:S03]  /*93a0*/  IMAD.WIDE R216, R201, 0x4, R194 ;  /* 0x00000004c9d87825 */ /* 0x000fc600078e02c2 */
[----:B------:R-:W4:Y:S01]  /*93b0*/  LDL.LU.64 R180, [R1+0x1a0] ;  /* 0x0001a00001b47983 */ /* 0x000f220000300a00 */
[----:B------:R-:W-:-:S03]  /*93c0*/  IMAD.WIDE R212, R201, 0x4, R124 ;  /* 0x00000004c9d47825 */ /* 0x000fc600078e027c */
[----:B------:R-:W4:Y:S04]  /*93d0*/  LDL.LU.64 R164, [R1+0x1c0] ;  /* 0x0001c00001a47983 */ /* 0x000f280000300a00 */
[----:B------:R-:W-:Y:S04]  /*93e0*/  STL.64 [R1+0x818], R2 ;  /* 0x0008180201007387 */ /* 0x000fe80000100a00 */
        /* <DEDUP_REMOVED lines=8> */
[----:B------:R1:W-:Y:S04]  /*9470*/  STL.64 [R1+0x840], R208 ;  /* 0x000840d001007387 */ /* 0x0003e80000100a00 */
[----:B------:R1:W-:Y:S04]  /*9480*/  STL.64 [R1+0x848], R204 ;  /* 0x000848cc01007387 */ /* 0x0003e80000100a00 */
[----:B------:R1:W-:Y:S04]  /*9490*/  STL.64 [R1+0x850], R202 ;  /* 0x000850ca01007387 */ /* 0x0003e80000100a00 */
[----:B------:R1:W-:Y:S01]  /*94a0*/  STL.64 [R1+0x858], R228 ;  /* 0x000858e401007387 */ /* 0x0003e20000100a00 */
[----:B------:R-:W-:-:S02]  /*94b0*/  VIADD R76, R79, 0xffffff99 ;  /* 0xffffff994f4c7836 */ /* 0x000fc40000000000 */
[----:B------:R-:W1:Y:S01]  /*94c0*/  LDC R79, c[0x0][0x3a0] ;  /* 0x0000e800ff4f7b82 */ /* 0x000e620000000800 */
[----:B------:R-:W-:Y:S01]  /*94d0*/  VIADD R0, R80, 0xffffff9a ;  /* 0xffffff9a50007836 */ /* 0x000fe20000000000 */
[----:B------:R-:W-:Y:S01]  /*94e0*/  LDGSTS.E [R135+0x18e00], desc[UR28][R2.64], !P4 ;  /* 0x18e0000002877fae */ /* 0x000fe2000e1a101c */
[----:B--2---:R-:W-:-:S05]  /*94f0*/  IMAD.WIDE R98, R201, 0x4, R84 ;  /* 0x00000004c9627825 */ /* 0x004fca00078e0254 */
[----:B------:R-:W2:Y:S01]  /*9500*/  LDC R80, c[0x0][0x3a0] ;  /* 0x0000e800ff507b82 */ /* 0x000ea20000000800 */
[C---:B---3--:R-:W-:Y:S01]  /*9510*/  IMAD.WIDE R92, R201.reuse, 0x4, R162 ;  /* 0x00000004c95c7825 */ /* 0x048fe200078e02a2 */
[----:B------:R-:W-:Y:S01]  /*9520*/  ISETP.GE.U32.AND P6, PT, R76, 0x7fffff5a, PT ;  /* 0x7fffff5a4c00780c */ /* 0x000fe20003fc6070 */
[----:B------:R-:W-:Y:S02]  /*9530*/  LDGSTS.E [R135+0x19000], desc[UR28][R250.64], !P5 ;  /* 0x19000000fa877fae */ /* 0x000fe4000e9a101c */
[----:B-1----:R-:W-:Y:S02]  /*9540*/  IMAD.WIDE R84, R201, 0x4, R176 ;  /* 0x00000004c9547825 */ /* 0x002fe400078e02b0 */
[----:B------:R-:W3:Y:S04]  /*9550*/  LDL.LU.64 R176, [R1+0x1e0] ;  /* 0x0001e00001b07983 */ /* 0x000ee80000300a00 */
[----:B------:R-:W3:Y:S01]  /*9560*/  LDL.LU.64 R162, [R1+0x1e8] ;  /* 0x0001e80001a27983 */ /* 0x000ee20000300a00 */
[----:B------:R-:W-:-:S02]  /*9570*/  IADD3 R76, PT, PT, R78, -0x69, RZ ;  /* 0xffffff974e4c7810 */ /* 0x000fc40007ffe0ff */
[----:B------:R-:W-:Y:S01]  /*9580*/  ISETP.GE.U32.AND P2, PT, R0, 0x7fffff5b, PT ;  /* 0x7fffff5b0000780c */ /* 0x000fe20003f46070 */
[----:B------:R-:W1:Y:S01]  /*9590*/  LDC R78, c[0x0][0x3a0] ;  /* 0x0000e800ff4e7b82 */ /* 0x000e620000000800 */
[----:B------:R-:W-:Y:S01]  /*95a0*/  VIADD R0, R82, 0xffffff98 ;  /* 0xffffff9852007836 */ /* 0x000fe20000000000 */
[----:B------:R-:W-:Y:S01]  /*95b0*/  LDGSTS.E [R135+0x19200], desc[UR28][R248.64], !P5 ;  /* 0x19200000f8877fae */ /* 0x000fe2000e9a101c */
[----:B------:R-:W-:-:S03]  /*95c0*/  IMAD.WIDE R196, R201, 0x4, R130 ;  /* 0x00000004c9c47825 */ /* 0x000fc600078e0282 */
[----:B------:R-:W3:Y:S02]  /*95d0*/  LDL.LU.64 R188, [R1+0x1f0] ;  /* 0x0001f00001bc7983 */ /* 0x000ee40000300a00 */
[----:B------:R-:W1:Y:S01]  /*95e0*/  LDC R82, c[0x0][0x3a0] ;  /* 0x0000e800ff527b82 */ /* 0x000e620000000800 */
[----:B------:R-:W-:Y:S02]  /*95f0*/  ISETP.GE.U32.AND P4, PT, R0, 0x7fffff59, PT ;  /* 0x7fffff590000780c */ /* 0x000fe40003f86070 */
[----:B------:R-:W-:Y:S01]  /*9600*/  ISETP.GE.U32.AND P5, PT, R76, 0x7fffff58, PT ;  /* 0x7fffff584c00780c */ /* 0x000fe20003fa6070 */
[----:B------:R-:W-:Y:S01]  /*9610*/  VIADD R0, R81, 0xffffff96 ;  /* 0xffffff9651007836 */ /* 0x000fe20000000000 */
[----:B------:R-:W-:Y:S01]  /*9620*/  LDGSTS.E [R135+0x19400], desc[UR28][R246.64], !P2 ;  /* 0x19400000f6877fae */ /* 0x000fe2000d1a101c */
[----:B----4-:R-:W-:Y:S02]  /*9630*/  VIADD R76, R77, 0xffffff95 ;  /* 0xffffff954d4c7836 */ /* 0x010fe40000000000 */
[----:B------:R-:W4:Y:S01]  /*9640*/  LDC R81, c[0x0][0x3a0] ;  /* 0x0000e800ff517b82 */ /* 0x000f220000000800 */
[----:B------:R-:W-:Y:S01]  /*9650*/  LDGSTS.E [R135+0x19600], desc[UR28][R244.64], !P2 ;  /* 0x19600000f4877fae */ /* 0x000fe2000d1a101c */
[----:B------:R-:W-:-:S03]  /*9660*/  ISETP.GE.U32.AND P2, PT, R0, 0x7fffff57, PT ;  /* 0x7fffff570000780c */ /* 0x000fc60003f46070 */
[----:B------:R-:W-:Y:S03]  /*9670*/  LDGSTS.E [R135+0x19800], desc[UR28][R220.64], !P6 ;  /* 0x19800000dc877fae */ /* 0x000fe6000f1a101c */
[----:B------:R-:W4:Y:S01]  /*9680*/  LDC R77, c[0x0][0x3a0] ;  /* 0x0000e800ff4d7b82 */ /* 0x000f220000000800 */
[----:B------:R-:W-:Y:S01]  /*9690*/  LDGSTS.E [R135+0x19a00], desc[UR28][R216.64], !P6 ;  /* 0x19a00000d8877fae */ /* 0x000fe2000f1a101c */
[----:B------:R-:W-:Y:S02]  /*96a0*/  ISETP.GE.U32.AND P6, PT, R76, 0x7fffff56, PT ;  /* 0x7fffff564c00780c */ /* 0x000fe40003fc6070 */
[----:B------:R-:W-:Y:S01]  /*96b0*/  IADD3 R76, PT, PT, R79, -0x6d, RZ ;  /* 0xffffff934f4c7810 */ /* 0x000fe20007ffe0ff */
[----:B------:R-:W-:Y:S01]  /*96c0*/  LDGSTS.E [R135+0x19c00], desc[UR28][R212.64], !P4 ;  /* 0x19c00000d4877fae */ /* 0x000fe2000e1a101c */
[----:B--2---:R-:W-:Y:S02]  /*96d0*/  VIADD R0, R80, 0xffffff94 ;  /* 0xffffff9450007836 */ /* 0x004fe40000000000 */
[----:B------:R-:W2:Y:S01]  /*96e0*/  LDC R79, c[0x0][0x3a0] ;  /* 0x0000e800ff4f7b82 */ /* 0x000ea20000000800 */
[----:B------:R-:W-:Y:S04]  /*96f0*/  LDGSTS.E [R135+0x19e00], desc[UR28][R224.64], !P4 ;  /* 0x19e00000e0877fae */ /* 0x000fe8000e1a101c */
[----:B------:R1:W-:Y:S03]  /*9700*/  LDGSTS.E [R135+0x1a000], desc[UR28][R208.64], !P5 ;  /* 0x1a000000d0877fae */ /* 0x0003e6000e9a101c */
[----:B------:R-:W2:Y:S01]  /*9710*/  LDC R80, c[0x0][0x3a0] ;  /* 0x0000e800ff507b82 */ /* 0x000ea20000000800 */
[----:B------:R1:W-:Y:S01]  /*9720*/  LDGSTS.E [R135+0x1a200], desc[UR28][R204.64], !P5 ;  /* 0x1a200000cc877fae */ /* 0x0003e2000e9a101c */
[----:B------:R-:W-:Y:S01]  /*9730*/  ISETP.GE.U32.AND P5, PT, R76, 0x7fffff54, PT ;  /* 0x7fffff544c00780c */ /* 0x000fe20003fa6070 */
[----:B-1----:R-:W-:Y:S01]  /*9740*/  VIADD R76, R78, 0xffffff91 ;  /* 0xffffff914e4c7836 */ /* 0x002fe20000000000 */
[----:B------:R-:W-:Y:S01]  /*9750*/  ISETP.GE.U32.AND P4, PT, R0, 0x7fffff55, PT ;  /* 0x7fffff550000780c */ /* 0x000fe20003f86070 */
[----:B------:R-:W-:Y:S01]  /*9760*/  VIADD R0, R82, 0xffffff92 ;  /* 0xffffff9252007836 */ /* 0x000fe20000000000 */
[----:B------:R1:W-:Y:S02]  /*9770*/  LDGSTS.E [R135+0x1a400], desc[UR28][R202.64], !P2 ;  /* 0x1a400000ca877fae */ /* 0x0003e4000d1a101c */
[----:B------:R-:W1:Y:S01]  /*9780*/  LDC R78, c[0x0][0x3a0] ;  /* 0x0000e800ff4e7b82 */ /* 0x000e620000000800 */
[----:B------:R-:W-:Y:S01]  /*9790*/  IMAD.WIDE R206, R201, 0x4, R206 ;  /* 0x00000004c9ce7825 */ /* 0x000fe200078e02ce */
[----:B------:R1:W-:Y:S01]  /*97a0*/  LDGSTS.E [R135+0x1a600], desc[UR28][R228.64], !P2 ;  /* 0x1a600000e4877fae */ /* 0x0003e2000d1a101c */
[----:B------:R-:W-:-:S03]  /*97b0*/  ISETP.GE.U32.AND P2, PT, R0, 0x7fffff53, PT ;  /* 0x7fffff530000780c */ /* 0x000fc60003f46070 */
[----:B------:R-:W-:Y:S02]  /*97c0*/  LDGSTS.E [R135+0x1a800], desc[UR28][R196.64], !P6 ;  /* 0x1a800000c4877fae */ /* 0x000fe4000f1a101c */
[----:B------:R-:W1:Y:S01]  /*97d0*/  LDC R82, c[0x0][0x3a0] ;  /* 0x0000e800ff527b82 */ /* 0x000e620000000800 */
[C---:B------:R-:W-:Y:S01]  /*97e0*/  IMAD.WIDE R136, R201.reuse, 0x4, R136 ;  /* 0x00000004c9887825 */ /* 0x040fe200078e0288 */
[----:B------:R-:W-:Y:S01]  /*97f0*/  LDGSTS.E [R135+0x1aa00], desc[UR28][R206.64], !P6 ;  /* 0x1aa00000ce877fae */ /* 0x000fe2000f1a101c */
[----:B------:R-:W-:Y:S02]  /*9800*/  ISETP.GE.U32.AND P6, PT, R76, 0x7fffff52, PT ;  /* 0x7fffff524c00780c */ /* 0x000fe40003fc6070 */
[C---:B------:R-:W-:Y:S01]  /*9810*/  IMAD.WIDE R230, R201.reuse, 0x4, R230 ;  /* 0x00000004c9e67825 */ /* 0x040fe200078e02e6 */
[----:B------:R-:W-:Y:S03]  /*9820*/  LDGSTS.E [R135+0x1ac00], desc[UR28][R136.64], !P4 ;  /* 0x1ac0000088877fae */ /* 0x000fe6000e1a101c */
[----:B------:R-:W-:Y:S01]  /*9830*/  IMAD.WIDE R138, R201, 0x4, R138 ;  /* 0x00000004c98a7825 */ /* 0x000fe200078e028a */
[----:B----4-:R-:W-:Y:S01]  /*9840*/  IADD3 R76, PT, PT, R77, -0x71, RZ ;  /* 0xffffff8f4d4c7810 */ /* 0x010fe20007ffe0ff */
[----:B------:R-:W-:Y:S01]  /*9850*/  LDGSTS.E [R135+0x1ae00], desc[UR28][R230.64], !P4 ;  /* 0x1ae00000e6877fae */ /* 0x000fe2000e1a101c */
[----:B------:R-:W4:Y:S01]  /*9860*/  LDC R77, c[0x0][0x3a0] ;  /* 0x0000e800ff4d7b82 */ /* 0x000f220000000800 */
[----:B------:R-:W-:-:S02]  /*9870*/  VIADD R0, R81, 0xffffff90 ;  /* 0xffffff9051007836 */ /* 0x000fc40000000000 */
[C---:B------:R-:W-:Y:S01]  /*9880*/  IMAD.WIDE R210, R201.reuse, 0x4, R210 ;  /* 0x00000004c9d27825 */ /* 0x040fe200078e02d2 */
[----:B------:R-:W-:Y:S03]  /*9890*/  LDGSTS.E [R135+0x1b000], desc[UR28][R138.64], !P5 ;  /* 0x1b0000008a877fae */ /* 0x000fe6000e9a101c */
[C---:B------:R-:W-:Y:S01]  /*98a0*/  IMAD.WIDE R140, R201.reuse, 0x4, R140 ;  /* 0x00000004c98c7825 */ /* 0x040fe200078e028c */
[----:B------:R-:W-:Y:S01]  /*98b0*/  ISETP.GE.U32.AND P4, PT, R0, 0x7fffff51, PT ;  /* 0x7fffff510000780c */ /* 0x000fe20003f86070 */
[----:B------:R-:W-:Y:S02]  /*98c0*/  LDGSTS.E [R135+0x1b200], desc[UR28][R210.64], !P5 ;  /* 0x1b200000d2877fae */ /* 0x000fe4000e9a101c */
[C---:B------:R-:W-:Y:S01]  /*98d0*/  IMAD.WIDE R232, R201.reuse, 0x4, R232 ;  /* 0x00000004c9e87825 */ /* 0x040fe200078e02e8 */
[----:B------:R-:W-:Y:S01]  /*98e0*/  ISETP.GE.U32.AND P5, PT, R76, 0x7fffff50, PT ;  /* 0x7fffff504c00780c */ /* 0x000fe20003fa6070 */
[----:B------:R-:W-:Y:S01]  /*98f0*/  LDGSTS.E [R135+0x1b400], desc[UR28][R140.64], !P2 ;  /* 0x1b4000008c877fae */ /* 0x000fe2000d1a101c */
[----:B------:R-:W3:Y:S01]  /*9900*/  LDC R81, c[0x0][0x3a0] ;  /* 0x0000e800ff517b82 */ /* 0x000ee20000000800 */
[----:B------:R-:W-:-:S02]  /*9910*/  IMAD.WIDE R142, R201, 0x4, R142 ;  /* 0x00000004c98e7825 */ /* 0x000fc400078e028e */
[----:B------:R-:W-:Y:S02]  /*9920*/  LDGSTS.E [R135+0x1b600], desc[UR28][R232.64], !P2 ;  /* 0x1b600000e8877fae */ /* 0x000fe4000d1a101c */
[----:B------:R-:W-:Y:S02]  /*9930*/  IMAD.WIDE R214, R201, 0x4, R214 ;  /* 0x00000004c9d67825 */ /* 0x000fe400078e02d6 */
[----:B------:R-:W-:Y:S01]  /*9940*/  LDGSTS.E [R135+0x1b800], desc[UR28][R142.64], !P6 ;  /* 0x1b8000008e877fae */ /* 0x000fe2000f1a101c */
[----:B------:R-:W3:Y:S01]  /*9950*/  LDC R208, c[0x0][0x3a0] ;  /* 0x0000e800ffd07b82 */ /* 0x000ee20000000800 */
[----:B--2---:R-:W-:Y:S02]  /*9960*/  VIADD R76, R79, 0xffffff8d ;  /* 0xffffff8d4f4c7836 */ /* 0x004fe40000000000 */
[----:B------:R-:W-:Y:S01]  /*9970*/  VIADD R0, R80, 0xffffff8e ;  /* 0xffffff8e50007836 */ /* 0x000fe20000000000 */
[----:B------:R-:W-:Y:S04]  /*9980*/  LDGSTS.E [R135+0x1ba00], desc[UR28][R214.64], !P6 ;  /* 0x1ba00000d6877fae */ /* 0x000fe8000f1a101c */
[----:B------:R-:W2:Y:S01]  /*9990*/  LDC R79, c[0x0][0x3a0] ;  /* 0x0000e800ff4f7b82 */ /* 0x000ea20000000800 */
[----:B------:R-:W-:Y:S01]  /*99a0*/  ISETP.GE.U32.AND P6, PT, R76, 0x7fffff4e, PT ;  /* 0x7fffff4e4c00780c */ /* 0x000fe20003fc6070 */
[C---:B------:R-:W-:Y:S01]  /*99b0*/  IMAD.WIDE R144, R201.reuse, 0x4, R144 ;  /* 0x00000004c9907825 */ /* 0x040fe200078e0290 */
[----:B-1----:R-:W-:Y:S01]  /*99c0*/  IADD3 R76, PT, PT, R78, -0x75, RZ ;  /* 0xffffff8b4e4c7810 */ /* 0x002fe20007ffe0ff */
[----:B------:R-:W3:Y:S01]  /*99d0*/  LDL.LU.64 R160, [R1+0x1f8] ;  /* 0x0001f80001a07983 */ /* 0x000ee20000300a00 */
[----:B------:R-:W-:Y:S01]  /*99e0*/  ISETP.GE.U32.AND P2, PT, R0, 0x7fffff4f, PT ;  /* 0x7fffff4f0000780c */ /* 0x000fe20003f46070 */
[----:B------:R-:W-:-:S02]  /*99f0*/  IMAD.WIDE R154, R201, 0x4, R154 ;  /* 0x00000004c99a7825 */ /* 0x000fc400078e029a */
[----:B------:R-:W1:Y:S01]  /*9a00*/  LDC R78, c[0x0][0x3a0] ;  /* 0x0000e800ff4e7b82 */ /* 0x000e620000000800 */
[----:B------:R-:W-:Y:S01]  /*9a10*/  LDGSTS.E [R135+0x1bc00], desc[UR28][R144.64], !P4 ;  /* 0x1bc0000090877fae */ /* 0x000fe2000e1a101c */
[----:B------:R-:W-:Y:S02]  /*9a20*/  VIADD R0, R82, 0xffffff8c ;  /* 0xffffff8c52007836 */ /* 0x000fe40000000000 */
[C---:B------:R-:W-:Y:S01]  /*9a30*/  IMAD.WIDE R146, R201.reuse, 0x4, R146 ;  /* 0x00000004c9927825 */ /* 0x040fe200078e0292 */
[----:B------:R-:W-:Y:S03]  /*9a40*/  LDGSTS.E [R135+0x1be00], desc[UR28][R154.64], !P4 ;  /* 0x1be000009a877fae */ /* 0x000fe6000e1a101c */
[C---:B------:R-:W-:Y:S01]  /*9a50*/  IMAD.WIDE R218, R201.reuse, 0x4, R218 ;  /* 0x00000004c9da7825 */ /* 0x040fe200078e02da */
[----:B------:R-:W-:Y:S01]  /*9a60*/  ISETP.GE.U32.AND P4, PT, R0, 0x7fffff4d, PT ;  /* 0x7fffff4d0000780c */ /* 0x000fe20003f86070 */
[----:B------:R-:W-:Y:S01]  /*9a70*/  LDGSTS.E [R135+0x1c000], desc[UR28][R146.64], !P5 ;  /* 0x1c00000092877fae */ /* 0x000fe2000e9a101c */
[----:B------:R-:W1:Y:S01]  /*9a80*/  LDC R80, c[0x0][0x3a0] ;  /* 0x0000e800ff507b82 */ /* 0x000e620000000800 */
[----:B------:R-:W-:-:S02]  /*9a90*/  IMAD.WIDE R148, R201, 0x4, R148 ;  /* 0x00000004c9947825 */ /* 0x000fc400078e0294 */
[----:B------:R-:W-:Y:S01]  /*9aa0*/  LDGSTS.E [R135+0x1c200], desc[UR28][R218.64], !P5 ;  /* 0x1c200000da877fae */ /* 0x000fe2000e9a101c */
[----:B------:R-:W-:Y:S01]  /*9ab0*/  ISETP.GE.U32.AND P5, PT, R76, 0x7fffff4c, PT ;  /* 0x7fffff4c4c00780c */ /* 0x000fe20003fa6070 */
[C---:B------:R-:W-:Y:S02]  /*9ac0*/  IMAD.WIDE R156, R201.reuse, 0x4, R156 ;  /* 0x00000004c99c7825 */ /* 0x040fe400078e029c */
[----:B------:R-:W-:Y:S01]  /*9ad0*/  LDGSTS.E [R135+0x1c400], desc[UR28][R148.64], !P2 ;  /* 0x1c40000094877fae */ /* 0x000fe2000d1a101c */
[----:B------:R-:W1:Y:S01]  /*9ae0*/  LDC R82, c[0x0][0x3a0] ;  /* 0x0000e800ff527b82 */ /* 0x000e620000000800 */
[C---:B------:R-:W-:Y:S02]  /*9af0*/  IMAD.WIDE R150, R201.reuse, 0x4, R150 ;  /* 0x00000004c9967825 */ /* 0x040fe400078e0296 */
[----:B------:R-:W-:Y:S02]  /*9b00*/  LDGSTS.E [R135+0x1c600], desc[UR28][R156.64], !P2 ;  /* 0x1c6000009c877fae */ /* 0x000fe4000d1a101c */
[----:B------:R-:W-:-:S02]  /*9b10*/  IMAD.WIDE R222, R201, 0x4, R222 ;  /* 0x00000004c9de7825 */ /* 0x000fc400078e02de */
[----:B------:R-:W3:Y:S01]  /*9b20*/  LDL.LU.64 R168, [R1+0x200] ;  /* 0x0002000001a87983 */ /* 0x000ee20000300a00 */
[----:B------:R-:W3:Y:S01]  /*9b30*/  LDC R205, c[0x0][0x3a0] ;  /* 0x0000e800ffcd7b82 */ /* 0x000ee20000000800 */
[----:B----4-:R-:W-:Y:S02]  /*9b40*/  VIADD R76, R77, 0xffffff89 ;  /* 0xffffff894d4c7836 */ /* 0x010fe40000000000 */
[C---:B------:R-:W-:Y:S01]  /*9b50*/  IMAD.WIDE R152, R201.reuse, 0x4, R152 ;  /* 0x00000004c9987825 */ /* 0x040fe200078e0298 */
[----:B------:R-:W-:Y:S03]  /*9b60*/  LDGSTS.E [R135+0x1c800], desc[UR28][R150.64], !P6 ;  /* 0x1c80000096877fae */ /* 0x000fe6000f1a101c */
[C---:B------:R-:W-:Y:S01]  /*9b70*/  IMAD.WIDE R234, R201.reuse, 0x4, R234 ;  /* 0x00000004c9ea7825 */ /* 0x040fe200078e02ea */
[----:B------:R-:W4:Y:S01]  /*9b80*/  LDL.LU.64 R90, [R1+0x208] ;  /* 0x00020800015a7983 */ /* 0x000f220000300a00 */
[----:B------:R-:W3:Y:S02]  /*9b90*/  LDC R77, c[0x0][0x3a0] ;  /* 0x0000e800ff4d7b82 */ /* 0x000ee40000000800 */
[----:B------:R-:W-:Y:S01]  /*9ba0*/  IMAD.WIDE R74, R201, 0x4, R74 ;  /* 0x00000004c94a7825 */ /* 0x000fe200078e024a */
[----:B------:R-:W-:Y:S01]  /*9bb0*/  LDGSTS.E [R135+0x1ca00], desc[UR28][R222.64], !P6 ;  /* 0x1ca00000de877fae */ /* 0x000fe2000f1a101c */
[----:B------:R-:W-:-:S02]  /*9bc0*/  ISETP.GE.U32.AND P6, PT, R76, 0x7fffff4a, PT ;  /* 0x7fffff4a4c00780c */ /* 0x000fc40003fc6070 */
[----:B------:R-:W-:Y:S01]  /*9bd0*/  IMAD.WIDE R226, R201, 0x4, R226 ;  /* 0x00000004c9e27825 */ /* 0x000fe200078e02e2 */
[----:B------:R-:W-:Y:S01]  /*9be0*/  LDGSTS.E [R135+0x1cc00], desc[UR28][R152.64], !P4 ;  /* 0x1cc0000098877fae */ /* 0x000fe2000e1a101c */
[----:B--2---:R-:W-:Y:S01]  /*9bf0*/  IADD3 R76, PT, PT, R79, -0x79, RZ ;  /* 0xffffff874f4c7810 */ /* 0x004fe20007ffe0ff */
[----:B------:R-:W2:Y:S01]  /*9c00*/  LDC R204, c[0x0][0x3a0] ;  /* 0x0000e800ffcc7b82 */ /* 0x000ea20000000800 */
[C---:B------:R-:W-:Y:S01]  /*9c10*/  IMAD.WIDE R100, R201.reuse, 0x4, R166 ;  /* 0x00000004c9647825 */ /* 0x040fe200078e02a6 */
[----:B------:R-:W-:Y:S04]  /*9c20*/  LDGSTS.E [R135+0x1ce00], desc[UR28][R234.64], !P4 ;  /* 0x1ce00000ea877fae */ /* 0x000fe8000e1a101c */
[----:B------:R-:W2:Y:S01]  /*9c30*/  LDL.LU.64 R184, [R1+0x210] ;  /* 0x0002100001b87983 */ /* 0x000ea20000300a00 */
[C---:B------:R-:W-:Y:S01]  /*9c40*/  IMAD.WIDE R114, R201.reuse, 0x4, R180 ;  /* 0x00000004c9727825 */ /* 0x040fe200078e02b4 */
[----:B------:R-:W2:Y:S02]  /*9c50*/  LDC R202, c[0x0][0x3a0] ;  /* 0x0000e800ffca7b82 */ /* 0x000ea40000000800 */
[----:B------:R-:W-:Y:S04]  /*9c60*/  LDGSTS.E [R135+0x1d000], desc[UR28][R74.64], !P5 ;  /* 0x1d0000004a877fae */ /* 0x000fe8000e9a101c */
[----:B------:R-:W2:Y:S01]  /*9c70*/  LDL.LU.64 R166, [R1+0x218] ;  /* 0x0002180001a67983 */ /* 0x000ea20000300a00 */
[----:B------:R-:W-:-:S04]  /*9c80*/  IMAD.WIDE R104, R201, 0x4, R88 ;  /* 0x00000004c9687825 */ /* 0x000fc800078e0258 */
[C---:B------:R-:W-:Y:S01]  /*9c90*/  IMAD.WIDE R242, R201.reuse, 0x4, R242 ;  /* 0x00000004c9f27825 */ /* 0x040fe200078e02f2 */
[----:B------:R-:W-:Y:S01]  /*9ca0*/  LDGSTS.E [R135+0x1d200], desc[UR28][R226.64], !P5 ;  /* 0x1d200000e2877fae */ /* 0x000fe2000e9a101c */
[----:B------:R-:W-:Y:S01]  /*9cb0*/  ISETP.GE.U32.AND P5, PT, R76, 0x7fffff48, PT ;  /* 0x7fffff484c00780c */ /* 0x000fe20003fa6070 */
[----:B------:R-:W2:Y:S01]  /*9cc0*/  LDC R203, c[0x0][0x3a0] ;  /* 0x0000e800ffcb7b82 */ /* 0x000ea20000000800 */
[----:B-1----:R-:W-:Y:S01]  /*9cd0*/  VIADD R76, R78, 0xffffff85 ;  /* 0xffffff854e4c7836 */ /* 0x002fe20000000000 */
[----:B------:R-:W2:Y:S01]  /*9ce0*/  LDL.LU.64 R180, [R1+0x220] ;  /* 0x0002200001b47983 */ /* 0x000ea20000300a00 */
[----:B------:R-:W-:-:S03]  /*9cf0*/  IMAD.WIDE R78, R201, 0x4, R164 ;  /* 0x00000004c94e7825 */ /* 0x000fc600078e02a4 */
[----:B------:R-:W2:Y:S01]  /*9d00*/  LDL.LU.64 R164, [R1+0x228] ;  /* 0x0002280001a47983 */ /* 0x000ea20000300a00 */
[C---:B------:R-:W-:Y:S01]  /*9d10*/  IMAD.WIDE R158, R201.reuse, 0x4, R158 ;  /* 0x00000004c99e7825 */ /* 0x040fe200078e029e */
[----:B------:R-:W-:Y:S01]  /*9d20*/  IADD3 R252, PT, PT, R252, -0x84, RZ ;  /* 0xffffff7cfcfc7810 */ /* 0x000fe20007ffe0ff */
[----:B------:R-:W1:Y:S02]  /*9d30*/  LDC R209, c[0x0][0x3a0] ;  /* 0x0000e800ffd17b82 */ /* 0x000e640000000800 */
[C---:B---3--:R-:W-:Y:S02]  /*9d40*/  IMAD.WIDE R110, R201.reuse, 0x4, R176 ;  /* 0x00000004c96e7825 */ /* 0x048fe400078e02b0 */
[----:B------:R-:W3:Y:S02]  /*9d50*/  LDL.LU.64 R176, [R1+0x230] ;  /* 0x0002300001b07983 */ /* 0x000ee40000300a00 */
[----:B------:R-:W-:Y:S02]  /*9d60*/  IMAD.WIDE R88, R201, 0x4, R162 ;  /* 0x00000004c9587825 */ /* 0x000fe400078e02a2 */
[----:B------:R-:W3:Y:S02]  /*9d70*/  LDL.LU.64 R162, [R1+0x238] ;  /* 0x0002380001a27983 */ /* 0x000ee40000300a00 */
[----:B------:R-:W-:-:S02]  /*9d80*/  VIADD R0, R81, 0xffffff8a ;  /* 0xffffff8a51007836 */ /* 0x000fc40000000000 */
[----:B------:R-:W1:Y:S01]  /*9d90*/  LDC R81, c[0x0][0x3a0] ;  /* 0x0000e800ff517b82 */ /* 0x000e620000000800 */
[----:B------:R-:W-:Y:S01]  /*9da0*/  IMAD.WIDE R86, R201, 0x4, R86 ;  /* 0x00000004c9567825 */ /* 0x000fe200078e0256 */
[----:B------:R-:W3:Y:S01]  /*9db0*/  LDL.LU.64 R194, [R1+0xd0] ;  /* 0x0000d00001c27983 */ /* 0x000ee20000300a00 */
[----:B------:R-:W-:Y:S02]  /*9dc0*/  ISETP.GE.U32.AND P2, PT, R0, 0x7fffff4b, PT ;  /* 0x7fffff4b0000780c */ /* 0x000fe40003f46070 */
[----:B------:R-:W-:Y:S01]  /*9dd0*/  VIADD R0, R80, 0xffffff88 ;  /* 0xffffff8850007836 */ /* 0x000fe20000000000 */
[----:B------:R-:W3:Y:S02]  /*9de0*/  LDL.LU.64 R118, [R1+0xd8] ;  /* 0x0000d80001767983 */ /* 0x000ee40000300a00 */
[----:B------:R-:W1:Y:S02]  /*9df0*/  LDC R80, c[0x0][0x3a0] ;  /* 0x0000e800ff507b82 */ /* 0x000e640000000800 */
[----:B------:R-:W-:Y:S01]  /*9e00*/  ISETP.GE.U32.AND P4, PT, R0, 0x7fffff49, PT ;  /* 0x7fffff490000780c */ /* 0x000fe20003f86070 */
[----:B------:R-:W-:Y:S01]  /*9e10*/  VIADD R0, R82, 0xffffff86 ;  /* 0xffffff8652007836 */ /* 0x000fe20000000000 */
[----:B------:R-:W3:Y:S04]  /*9e20*/  LDL.LU.64 R120, [R1+0xe8] ;  /* 0x0000e80001787983 */ /* 0x000ee80000300a00 */
[----:B------:R-:W1:Y:S01]  /*9e30*/  LDC R82, c[0x0][0x3a0] ;  /* 0x0000e800ff527b82 */ /* 0x000e620000000800 */
[----:B------:R-:W-:Y:S04]  /*9e40*/  LDGSTS.E [R135+0x1d400], desc[UR28][R242.64], !P2 ;  /* 0x1d400000f2877fae */ /* 0x000fe8000d1a101c */
[----:B------:R-:W-:Y:S01]  /*9e50*/  LDGSTS.E [R135+0x1d600], desc[UR28][R158.64], !P2 ;  /* 0x1d6000009e877fae */ /* 0x000fe2000d1a101c */
[----:B------:R-:W-:Y:S01]  /*9e60*/  ISETP.GE.U32.AND P2, PT, R0, 0x7fffff47, PT ;  /* 0x7fffff470000780c */ /* 0x000fe20003f46070 */
[----:B-1----:R-:W-:-:S02]  /*9e70*/  VIADD R0, R81, 0xffffff84 ;  /* 0xffffff8451007836 */ /* 0x002fc40000000000 */
[----:B------:R-:W-:Y:S04]  /*9e80*/  LDGSTS.E [R135+0x1d800], desc[UR28][R98.64], !P6 ;  /* 0x1d80000062877fae */ /* 0x000fe8000f1a101c */
[----:B------:R-:W-:Y:S01]  /*9e90*/  LDGSTS.E [R135+0x1da00], desc[UR28][R84.64], !P6 ;  /* 0x1da0000054877fae */ /* 0x000fe2000f1a101c */
[----:B------:R-:W-:Y:S02]  /*9ea0*/  ISETP.GE.U32.AND P6, PT, R76, 0x7fffff46, PT ;  /* 0x7fffff464c00780c */ /* 0x000fe40003fc6070 */
[----:B------:R-:W-:Y:S01]  /*9eb0*/  IADD3 R76, PT, PT, R77, -0x7d, RZ ;  /* 0xffffff834d4c7810 */ /* 0x000fe20007ffe0ff */
[----:B------:R-:W-:Y:S04]  /*9ec0*/  LDGSTS.E [R135+0x1dc00], desc[UR28][R92.64], !P4 ;  /* 0x1dc000005c877fae */ /* 0x000fe8000e1a101c */
[----:B------:R-:W-:Y:S01]  /*9ed0*/  LDGSTS.E [R135+0x1de00], desc[UR28][R104.64], !P4 ;  /* 0x1de0000068877fae */ /* 0x000fe2000e1a101c */
[----:B------:R-:W-:Y:S01]  /*9ee0*/  ISETP.GE.U32.AND P4, PT, R0, 0x7fffff45, PT ;  /* 0x7fffff450000780c */ /* 0x000fe20003f86070 */
[----:B------:R-:W-:-:S02]  /*9ef0*/  VIADD R0, R80, 0xffffff82 ;  /* 0xffffff8250007836 */ /* 0x000fc40000000000 */
[----:B------:R-:W-:Y:S04]  /*9f00*/  LDGSTS.E [R135+0x1e000], desc[UR28][R100.64], !P5 ;  /* 0x1e00000064877fae */ /* 0x000fe8000e9a101c */
[----:B------:R-:W-:Y:S01]  /*9f10*/  LDGSTS.E [R135+0x1e200], desc[UR28][R86.64], !P5 ;  /* 0x1e20000056877fae */ /* 0x000fe2000e9a101c */
[----:B------:R-:W-:-:S03]  /*9f20*/  ISETP.GE.U32.AND P5, PT, R76, 0x7fffff44, PT ;  /* 0x7fffff444c00780c */ /* 0x000fc60003fa6070 */
[----:B------:R-:W-:Y:S01]  /*9f30*/  LDGSTS.E [R135+0x1e400], desc[UR28][R114.64], !P2 ;  /* 0x1e40000072877fae */ /* 0x000fe2000d1a101c */
[----:B------:R-:W-:-:S03]  /*9f40*/  IMAD.WIDE R108, R201, 0x4, R188 ;  /* 0x00000004c96c7825 */ /* 0x000fc600078e02bc */
[----:B------:R-:W-:Y:S01]  /*9f50*/  LDGSTS.E [R135+0x1e600], desc[UR28][R78.64], !P2 ;  /* 0x1e6000004e877fae */ /* 0x000fe2000d1a101c */
[----:B------:R-:W-:Y:S01]  /*9f60*/  ISETP.GE.U32.AND P2, PT, R0, 0x7fffff43, PT ;  /* 0x7fffff430000780c */ /* 0x000fe20003f46070 */
[----:B------:R-:W-:Y:S02]  /*9f70*/  VIADD R82, R82, 0xffffff80 ;  /* 0xffffff8052527836 */ /* 0x000fe40000000000 */
[----:B------:R-:W-:Y:S04]  /*9f80*/  LDGSTS.E [R135+0x1e800], desc[UR28][R110.64], !P6 ;  /* 0x1e8000006e877fae */ /* 0x000fe8000f1a101c */
[----:B------:R-:W-:Y:S01]  /*9f90*/  LDGSTS.E [R135+0x1ea00], desc[UR28][R88.64], !P6 ;  /* 0x1ea0000058877fae */ /* 0x000fe2000f1a101c */
[----:B------:R-:W-:-:S03]  /*9fa0*/  ISETP.GE.AND P6, PT, R198, R82, PT ;  /* 0x00000052c600720c */ /* 0x000fc60003fc6270 */
[----:B------:R-:W-:Y:S01]  /*9fb0*/  LDGSTS.E [R135+0x1ec00], desc[UR28][R108.64], !P4 ;  /* 0x1ec000006c877fae */ /* 0x000fe2000e1a101c */
[----:B------:R-:W-:Y:S01]  /*9fc0*/  VIADD R83, R83, 0xffffff81 ;  /* 0xffffff8153537836 */ /* 0x000fe20000000000 */
[----:B------:R-:W-:Y:S02]  /*9fd0*/  SEL R0, RZ, 0x4, P6 ;  /* 0x00000004ff007807 */ /* 0x000fe40003000000 */
[----:B------:R-:W3:Y:S04]  /*9fe0*/  LDL.LU.64 R122, [R1+0xf0] ;  /* 0x0000f000017a7983 */ /* 0x000ee80000300a00 */
[----:B------:R-:W3:Y:S01]  /*9ff0*/  LDL.LU.64 R244, [R1+0xf8] ;  /* 0x0000f80001f47983 */ /* 0x000ee20000300a00 */
[----:B------:R-:W-:-:S03]  /*a000*/  ISETP.GE.U32.AND P6, PT, R83, 0x7fffff42, PT ;  /* 0x7fffff425300780c */ /* 0x000fc60003fc6070 */
[----:B------:R-:W3:Y:S04]  /*a010*/  LDL.LU.64 R246, [R1+0x108] ;  /* 0x0001080001f67983 */ /* 0x000ee80000300a00 */
[----:B------:R-:W3:Y:S04]  /*a020*/  LDL.LU.64 R248, [R1+0x110] ;  /* 0x0001100001f87983 */ /* 0x000ee80000300a00 */
[----:B------:R-:W3:Y:S01]  /*a030*/  LDL.LU.64 R250, [R1+0x118] ;  /* 0x0001180001fa7983 */ /* 0x000ee20000300a00 */
[----:B------:R-:W-:-:S03]  /*a040*/  IMAD.WIDE R76, R201, 0x4, R160 ;  /* 0x00000004c94c7825 */ /* 0x000fc600078e02a0 */
[----:B------:R-:W3:Y:S04]  /*a050*/  LDL.LU.64 R160, [R1+0x128] ;  /* 0x0001280001a07983 */ /* 0x000ee80000300a00 */
[----:B------:R-:W-:Y:S01]  /*a060*/  LDGSTS.E [R135+0x1ee00], desc[UR28][R76.64], !P4 ;  /* 0x1ee000004c877fae */ /* 0x000fe2000e1a101c */
[----:B------:R-:W-:-:S04]  /*a070*/  ISETP.GT.AND P4, PT, R199, 0xbf, PT ;  /* 0x000000bfc700780c */ /* 0x000fc80003f84270 */
[----:B------:R-:W-:Y:S01]  /*a080*/  SEL R0, R0, RZ, P4 ;  /* 0x000000ff00007207 */ /* 0x000fe20002000000 */
[----:B------:R-:W-:-:S05]  /*a090*/  IMAD.WIDE R80, R201, 0x4, R168 ;  /* 0x00000004c9507825 */ /* 0x000fca00078e02a8 */
[----:B------:R-:W-:Y:S01]  /*a0a0*/  LDGSTS.E [R135+0x1f000], desc[UR28][R80.64], !P5 ;  /* 0x1f00000050877fae */ /* 0x000fe2000e9a101c */
[----:B----4-:R-:W-:-:S05]  /*a0b0*/  IMAD.WIDE R96, R201, 0x4, R90 ;  /* 0x00000004c9607825 */ /* 0x010fca00078e025a */
[----:B------:R-:W-:Y:S01]  /*a0c0*/  LDGSTS.E [R135+0x1f200], desc[UR28][R96.64], !P5 ;  /* 0x1f20000060877fae */ /* 0x000fe2000e9a101c */
[----:B------:R-:W-:Y:S02]  /*a0d0*/  ISETP.GE.U32.AND P5, PT, R82, 0x7fffff41, PT ;  /* 0x7fffff415200780c */ /* 0x000fe40003fa6070 */
[----:B------:R-:W-:Y:S01]  /*a0e0*/  IADD3 R82, PT, PT, R94, -0x81, RZ ;  /* 0xffffff7f5e527810 */ /* 0x000fe20007ffe0ff */
[----:B--2---:R-:W-:-:S05]  /*a0f0*/  IMAD.WIDE R102, R201, 0x4, R184 ;  /* 0x00000004c9667825 */ /* 0x004fca00078e02b8 */
[----:B------:R-:W-:Y:S01]  /*a100*/  LDGSTS.E [R135+0x1f400], desc[UR28][R102.64], !P2 ;  /* 0x1f40000066877fae */ /* 0x000fe2000d1a101c */
[----:B------:R-:W-:-:S05]  /*a110*/  IMAD.WIDE R90, R201, 0x4, R166 ;  /* 0x00000004c95a7825 */ /* 0x000fca00078e02a6 */
[----:B------:R-:W-:Y:S01]  /*a120*/  LDGSTS.E [R135+0x1f600], desc[UR28][R90.64], !P2 ;  /* 0x1f6000005a877fae */ /* 0x000fe2000d1a101c */
[----:B------:R-:W-:Y:S02]  /*a130*/  ISETP.GE.U32.AND P2, PT, R82, 0x7fffff40, PT ;  /* 0x7fffff405200780c */ /* 0x000fe40003f46070 */
[----:B------:R-:W-:Y:S01]  /*a140*/  ISETP.NE.U32.AND P4, PT, R0, RZ, PT ;  /* 0x000000ff0000720c */ /* 0x000fe20003f85070 */
[----:B------:R-:W-:Y:S02]  /*a150*/  VIADD R0, R112, 0xffffff7d ;  /* 0xffffff7d70007836 */ /* 0x000fe40000000000 */
[----:B------:R-:W-:-:S04]  /*a160*/  IMAD.WIDE R106, R201, 0x4, R164 ;  /* 0x00000004c96a7825 */ /* 0x000fc800078e02a4 */
[----:B------:R-:W-:-:S05]  /*a170*/  IMAD.WIDE R94, R201, 0x4, R180 ;  /* 0x00000004c95e7825 */ /* 0x000fca00078e02b4 */
[----:B------:R-:W-:Y:S01]  /*a180*/  LDGSTS.E [R135+0x1f800], desc[UR28][R94.64], !P6 ;  /* 0x1f8000005e877fae */ /* 0x000fe2000f1a101c */
[----:B------:R-:W-:-:S03]  /*a190*/  VIADD R116, R116, 0xffffff7e ;  /* 0xffffff7e74747836 */ /* 0x000fc60000000000 */
[----:B------:R-:W-:Y:S01]  /*a1a0*/  LDGSTS.E [R135+0x1fa00], desc[UR28][R106.64], !P6 ;  /* 0x1fa000006a877fae */ /* 0x000fe2000f1a101c */
[----:B---3--:R-:W-:-:S03]  /*a1b0*/  IMAD.WIDE R82, R201, 0x4, R162 ;  /* 0x00000004c9527825 */ /* 0x008fc600078e02a2 */
[----:B------:R-:W2:Y:S04]  /*a1c0*/  LDL.LU.64 R162, [R1+0x130] ;  /* 0x0001300001a27983 */ /* 0x000ea80000300a00 */
[----:B------:R-:W3:Y:S04]  /*a1d0*/  LDL.LU.64 R164, [R1+0x138] ;  /* 0x0001380001a47983 */ /* 0x000ee80000300a00 */
[----:B------:R-:W4:Y:S01]  /*a1e0*/  LDL.LU.64 R166, [R1+0x148] ;  /* 0x0001480001a67983 */ /* 0x000f220000300a00 */
[----:B------:R-:W-:-:S03]  /*a1f0*/  IMAD.WIDE R112, R201, 0x4, R176 ;  /* 0x00000004c9707825 */ /* 0x000fc600078e02b0 */
[----:B------:R-:W2:Y:S04]  /*a200*/  LDL.LU.64 R168, [R1+0x150] ;  /* 0x0001500001a87983 */ /* 0x000ea80000300a00 */
        /* <DEDUP_REMOVED lines=13> */
[----:B------:R-:W-:Y:S04]  /*a2e0*/  LDGSTS.E [R135+0x1fc00], desc[UR28][R112.64], !P5 ;  /* 0x1fc0000070877fae */ /* 0x000fe8000e9a101c */
[----:B------:R-:W-:Y:S01]  /*a2f0*/  LDGSTS.E [R135+0x1fe00], desc[UR28][R82.64], !P5 ;  /* 0x1fe0000052877fae */ /* 0x000fe2000e9a101c */
[----:B------:R-:W-:Y:S01]  /*a300*/  ISETP.GE.U32.AND P5, PT, R0, 0x7fffff3e, PT ;  /* 0x7fffff3e0000780c */ /* 0x000fe20003fa6070 */
[----:B------:R-:W-:Y:S01]  /*a310*/  IMAD.U32 R0, RZ, RZ, UR7 ;  /* 0x00000007ff007e24 */ /* 0x000fe2000f8e00ff */
[----:B------:R-:W-:Y:S01]  /*a320*/  ISETP.GE.U32.AND P6, PT, R116, 0x7fffff3f, PT ;  /* 0x7fffff3f7400780c */ /* 0x000fe20003fc6070 */
[----:B------:R-:W4:Y:S02]  /*a330*/  LDL.LU.64 R220, [R1+0x3a8] ;  /* 0x0003a80001dc7983 */ /* 0x000f240000300a00 */
[----:B------:R-:W-:-:S02]  /*a340*/  IMAD.WIDE R116, R0, 0x4, R194 ;  /* 0x0000000400747825 */ /* 0x000fc400078e02c2 */
[----:B------:R-:W0:Y:S02]  /*a350*/  LDGDEPBAR ;  /* 0x00000000000079af */ /* 0x000e240000000000 */
[----:B------:R-:W-:-:S04]  /*a360*/  IMAD.WIDE R126, R0, 0x4, R246 ;  /* 0x00000004007e7825 */ /* 0x000fc800078e02f6 */
[----:B------:R-:W-:-:S04]  /*a370*/  IMAD.WIDE R128, R0, 0x4, R248 ;  /* 0x0000000400807825 */ /* 0x000fc800078e02f8 */
[----:B------:R-:W-:-:S04]  /*a380*/  IMAD.WIDE R68, R0, 0x4, R68 ;  /* 0x0000000400447825 */ /* 0x000fc800078e0244 */
[C---:B------:R-:W-:Y:S01]  /*a390*/  IMAD.WIDE R4, R0.reuse, 0x4, R4 ;  /* 0x0000000400047825 */ /* 0x040fe200078e0204 */
[----:B------:R-:W-:Y:S03]  /*a3a0*/  LDGSTS.E [R200+0x68000], desc[UR28][R68.64], P3 ;  /* 0x6800000044c87fae */ /* 0x000fe600099a101c */
        /* <DEDUP_REMOVED lines=22> */
[----:B--2---:R-:W-:-:S02]  /*a510*/  IMAD.WIDE R194, R0, 0x4, R2 ;  /* 0x0000000400c27825 */ /* 0x004fc400078e0202 */
[----:B------:R-:W2:Y:S04]  /*a520*/  LDL.LU.64 R2, [R1+0x3a0] ;  /* 0x0003a00001027983 */ /* 0x000ea80000300a00 */
[----:B------:R-:W2:Y:S04]  /*a530*/  LDL.LU.64 R246, [R1+0x398] ;  /* 0x0003980001f67983 */ /* 0x000ea80000300a00 */
[----:B------:R-:W2:Y:S01]  /*a540*/  LDL.LU.64 R248, [R1+0x390] ;  /* 0x0003900001f87983 */ /* 0x000ea20000300a00 */
[----:B---3--:R-:W-:-:S03]  /*a550*/  IMAD.WIDE R164, R0, 0x4, R164 ;  /* 0x0000000400a47825 */ /* 0x008fc600078e02a4 */
[----:B------:R-:W3:Y:S01]  /*a560*/  LDL.LU.64 R212, [R1+0x388] ;  /* 0x0003880001d47983 */ /* 0x000ee20000300a00 */
[----:B------:R-:W-:-:S03]  /*a570*/  IMAD.WIDE R172, R0, 0x4, R172 ;  /* 0x0000000400ac7825 */ /* 0x000fc600078e02ac */
[----:B------:R-:W-:Y:S01]  /*a580*/  LDGSTS.E [R200+0x6b000], desc[UR28][R164.64], P3 ;  /* 0x6b000000a4c87fae */ /* 0x000fe200099a101c */
        /* <DEDUP_REMOVED lines=24> */
[----:B----4-:R-:W-:-:S03]  /*a710*/  IMAD.WIDE R166, R0, 0x4, R166 ;  /* 0x0000000400a67825 */ /* 0x010fc600078e02a6 */
        /* <DEDUP_REMOVED lines=64> */
[----:B------:R-:W-:Y:S04]  /*ab20*/  LDGSTS.E [R132+0x6a700], desc[UR28][R118.64], P3 ;  /* 0x6a70000076847fae */ /* 0x000fe800099a101c */
[----:B------:R-:W-:Y:S04]  /*ab30*/  LDGSTS.E [R132+0x6ab00], desc[UR28][R126.64], P3 ;  /* 0x6ab000007e847fae */ /* 0x000fe800099a101c */
[----:B------:R-:W-:Y:S04]  /*ab40*/  LDGSTS.E [R132+0x6af00], desc[UR28][R162.64], P3 ;  /* 0x6af00000a2847fae */ /* 0x000fe800099a101c */
[----:B------:R-:W-:Y:S04]  /*ab50*/  LDGSTS.E [R132+0x6b300], desc[UR28][R170.64], P3 ;  /* 0x6b300000aa847fae */ /* 0x000fe800099a101c */
[----:B------:R-:W-:Y:S04]  /*ab60*/  LDGSTS.E [R132+0x6b700], desc[UR28][R178.64], P3 ;  /* 0x6b700000b2847fae */ /* 0x000fe800099a101c */
[----:B------:R-:W-:Y:S04]  /*ab70*/  LDGSTS.E [R132+0x6bb00], desc[UR28][R186.64], P3 ;  /* 0x6bb00000ba847fae */ /* 0x000fe800099a101c */
[----:B------:R-:W-:Y:S04]  /*ab80*/  LDGSTS.E [R132+0x6bf00], desc[UR28][R194.64], P3 ;  /* 0x6bf00000c2847fae */ /* 0x000fe800099a101c */
[----:B------:R-:W0:Y:S04]  /*ab90*/  LDGDEPBAR ;  /* 0x00000000000079af */ /* 0x000e280000000000 */
[----:B------:R-:W4:Y:S01]  /*aba0*/  LDL.LU.64 R216, [R1+0x380] ;  /* 0x0003800001d87983 */ /* 0x000f220000300a00 */
[C---:B------:R-:W-:Y:S01]  /*abb0*/  IMAD.WIDE R220, R201.reuse, 0x4, R220 ;  /* 0x00000004c9dc7825 */ /* 0x040fe200078e02dc */
[----:B------:R-:W-:Y:S06]  /*abc0*/  BAR.SYNC.DEFER_BLOCKING 0x0 ;  /* 0x0000000000007b1d */ /* 0x000fec0000010000 */
[----:B------:R-:W4:Y:S04]  /*abd0*/  LDL.LU.64 R244, [R1+0x378] ;  /* 0x0003780001f47983 */ /* 0x000f280000300a00 */
[----:B------:R-:W4:Y:S04]  /*abe0*/  LDL.LU.64 R250, [R1+0x370] ;  /* 0x0003700001fa7983 */ /* 0x000f280000300a00 */
[----:B------:R1:W-:Y:S04]  /*abf0*/  STL.64 [R1+0x420], R220 ;  /* 0x000420dc01007387 */ /* 0x0003e80000100a00 */
[----:B------:R-:W-:Y:S01]  /*ac00*/  @!PT LDS RZ, [RZ] ;  /* 0x00000000fffff984 */ /* 0x000fe20000000800 */
[----:B------:R-:W-:Y:S01]  /*ac10*/  @!PT LDS RZ, [RZ] ;  /* 0x00000000fffff984 */ /* 0x000fe20000000800 */
[----:B------:R-:W-:Y:S01]  /*ac20*/  @!PT LDS RZ, [RZ] ;  /* 0x00000000fffff984 */ /* 0x000fe20000000800 */
[----:B------:R-:W-:Y:S01]  /*ac30*/  LDGSTS.E [R135+0x20000], desc[UR28][R220.64], !P2 ;  /* 0x20000000dc877fae */ /* 0x000fe2000d1a101c */
[----:B--2---:R-:W-:-:S04]  /*ac40*/  IMAD.WIDE R2, R201, 0x4, R2 ;  /* 0x00000004c9027825 */ /* 0x004fc800078e0202 */
[C---:B------:R-:W-:Y:S01]  /*ac50*/  IMAD.WIDE R228, R201.reuse, 0x4, R246 ;  /* 0x00000004c9e47825 */ /* 0x040fe200078e02f6 */
[----:B------:R-:W-:Y:S03]  /*ac60*/  LDGSTS.E [R135+0x20200], desc[UR28][R2.64], !P2 ;  /* 0x2020000002877fae */ /* 0x000fe6000d1a101c */
[----:B------:R-:W-:Y:S01]  /*ac70*/  IMAD.WIDE R224, R201, 0x4, R248 ;  /* 0x00000004c9e07825 */ /* 0x000fe200078e02f8 */
[----:B------:R-:W2:Y:S04]  /*ac80*/  LDL.LU.64 R246, [R1+0x368] ;  /* 0x0003680001f67983 */ /* 0x000ea80000300a00 */
[----:B------:R1:W-:Y:S04]  /*ac90*/  STL.64 [R1+0x418], R2 ;  /* 0x0004180201007387 */ /* 0x0003e80000100a00 */
[----:B------:R-:W2:Y:S04]  /*aca0*/  LDL.LU.64 R248, [R1+0x360] ;  /* 0x0003600001f87983 */ /* 0x000ea80000300a00 */
[----:B------:R3:W-:Y:S04]  /*acb0*/  STL.64 [R1+0x410], R228 ;  /* 0x000410e401007387 */ /* 0x0007e80000100a00 */
[----:B------:R3:W-:Y:S04]  /*acc0*/  STL.64 [R1+0x408], R224 ;  /* 0x000408e001007387 */ /* 0x0007e80000100a00 */
[----:B-1----:R-:W2:Y:S04]  /*acd0*/  LDL.LU.64 R220, [R1+0x358] ;  /* 0x0003580001dc7983 */ /* 0x002ea80000300a00 */
[----:B------:R-:W2:Y:S01]  /*ace0*/  LDL.LU.64 R2, [R1+0x350] ;  /* 0x0003500001027983 */ /* 0x000ea20000300a00 */
[----:B------:R-:W-:Y:S01]  /*acf0*/  ISETP.GE.U32.AND P3, PT, R252, 0x7fffff3d, PT ;  /* 0x7fffff3dfc00780c */ /* 0x000fe20003f66070 */
[----:B------:R-:W-:-:S02]  /*ad00*/  VIADD R252, R208, 0xffffff7a ;  /* 0xffffff7ad0fc7836 */ /* 0x000fc40000000000 */
[----:B---3--:R-:W-:Y:S01]  /*ad10*/  IMAD.WIDE R212, R201, 0x4, R212 ;  /* 0x00000004c9d47825 */ /* 0x008fe200078e02d4 */
[----:B------:R1:W-:Y:S01]  /*ad20*/  LDGSTS.E [R135+0x20400], desc[UR28][R228.64], !P6 ;  /* 0x20400000e4877fae */ /* 0x0003e2000f1a101c */
[----:B------:R-:W3:Y:S03]  /*ad30*/  LDC R208, c[0x0][0x3a0] ;  /* 0x0000e800ffd07b82 */ /* 0x000ee60000000800 */
[----:B------:R3:W-:Y:S01]  /*ad40*/  LDGSTS.E [R135+0x20600], desc[UR28][R224.64], !P6 ;  /* 0x20600000e0877fae */ /* 0x0007e2000f1a101c */
[----:B------:R-:W-:Y:S01]  /*ad50*/  ISETP.GE.U32.AND P6, PT, R252, 0x7fffff3b, PT ;  /* 0x7fffff3bfc00780c */ /* 0x000fe20003fc6070 */
[----:B------:R-:W-:Y:S01]  /*ad60*/  VIADD R202, R202, 0xffffff7b ;  /* 0xffffff7bcaca7836 */ /* 0x000fe20000000000 */
[----:B------:R-:W-:Y:S01]  /*ad70*/  IADD3 R252, PT, PT, R204, -0x88, RZ ;  /* 0xffffff78ccfc7810 */ /* 0x000fe20007ffe0ff */
[----:B------:R3:W-:Y:S01]  /*ad80*/  STL.64 [R1+0x400], R212 ;  /* 0x000400d401007387 */ /* 0x0007e20000100a00 */
[----:B-1----:R-:W-:-:S02]  /*ad90*/  VIADD R228, R205, 0xffffff79 ;  /* 0xffffff79cde47836 */ /* 0x002fc40000000000 */
[----:B------:R-:W-:Y:S01]  /*ada0*/  ISETP.GE.U32.AND P2, PT, R202, 0x7fffff3c, PT ;  /* 0x7fffff3cca00780c */ /* 0x000fe20003f46070 */
[----:B------:R-:W-:Y:S01]  /*adb0*/  LDGSTS.E [R135+0x20800], desc[UR28][R212.64], !P5 ;  /* 0x20800000d4877fae */ /* 0x000fe2000e9a101c */
[----:B------:R-:W-:Y:S01]  /*adc0*/  VIADD R203, R203, 0xffffff77 ;  /* 0xffffff77cbcb7836 */ /* 0x000fe20000000000 */
[----:B------:R-:W1:Y:S01]  /*add0*/  LDC R202, c[0x0][0x3a0] ;  /* 0x0000e800ffca7b82 */ /* 0x000e620000000800 */
[----:B----4-:R-:W-:-:S05]  /*ade0*/  IMAD.WIDE R216, R201, 0x4, R216 ;  /* 0x00000004c9d87825 */ /* 0x010fca00078e02d8 */
[----:B------:R4:W-:Y:S04]  /*adf0*/  STL.64 [R1+0x3f8], R216 ;  /* 0x0003f8d801007387 */ /* 0x0009e80000100a00 */
[----:B------:R-:W-:Y:S01]  /*ae00*/  LDGSTS.E [R135+0x20a00], desc[UR28][R216.64], !P5 ;  /* 0x20a00000d8877fae */ /* 0x000fe2000e9a101c */
[----:B---3--:R-:W-:-:S03]  /*ae10*/  IMAD.WIDE R224, R201, 0x4, R244 ;  /* 0x00000004c9e07825 */ /* 0x008fc600078e02f4 */
[----:B------:R-:W3:Y:S01]  /*ae20*/  LDL.LU.64 R244, [R1+0x348] ;  /* 0x0003480001f47983 */ /* 0x000ee20000300a00 */
[----:B------:R-:W-:-:S03]  /*ae30*/  IMAD.WIDE R204, R201, 0x4, R250 ;  /* 0x00000004c9cc7825 */ /* 0x000fc600078e02fa */
[----:B------:R-:W3:Y:S04]  /*ae40*/  LDL.LU.64 R250, [R1+0x340] ;  /* 0x0003400001fa7983 */ /* 0x000ee80000300a00 */
[----:B------:R-:W-:Y:S04]  /*ae50*/  STL.64 [R1+0x3f0], R224 ;  /* 0x0003f0e001007387 */ /* 0x000fe80000100a00 */
[----:B------:R1:W-:Y:S04]  /*ae60*/  STL.64 [R1+0x3e8], R204 ;  /* 0x0003e8cc01007387 */ /* 0x0003e80000100a00 */
[----:B------:R-:W3:Y:S04]  /*ae70*/  LDL.LU.64 R212, [R1+0x338] ;  /* 0x0003380001d47983 */ /* 0x000ee80000300a00 */
[----:B----4-:R-:W4:Y:S01]  /*ae80*/  LDL.LU.64 R216, [R1+0x330] ;  /* 0x0003300001d87983 */ /* 0x010f220000300a00 */
[----:B------:R-:W-:-:S03]  /*ae90*/  ISETP.GE.U32.AND P5, PT, R228, 0x7fffff3a, PT ;  /* 0x7fffff3ae400780c */ /* 0x000fc60003fa6070 */
[----:B------:R-:W-:Y:S04]  /*aea0*/  LDGSTS.E [R135+0x20c00], desc[UR28][R224.64], !P3 ;  /* 0x20c00000e0877fae */ /* 0x000fe8000d9a101c */
[----:B------:R1:W-:Y:S01]  /*aeb0*/  LDGSTS.E [R135+0x20e00], desc[UR28][R204.64], !P3 ;  /* 0x20e00000cc877fae */ /* 0x0003e2000d9a101c */
[C---:B--2---:R-:W-:Y:S01]  /*aec0*/  IMAD.WIDE R246, R201.reuse, 0x4, R246 ;  /* 0x00000004c9f67825 */ /* 0x044fe200078e02f6 */
[----:B-1----:R-:W1:Y:S03]  /*aed0*/  LDC R205, c[0x0][0x3a0] ;  /* 0x0000e800ffcd7b82 */ /* 0x002e660000000800 */
[C---:B------:R-:W-:Y:S01]  /*aee0*/  IMAD.WIDE R248, R201.reuse, 0x4, R248 ;  /* 0x00000004c9f87825 */ /* 0x040fe200078e02f8 */
[----:B------:R2:W-:Y:S04]  /*aef0*/  STL.64 [R1+0x3e0], R246 ;  /* 0x0003e0f601007387 */ /* 0x0005e80000100a00 */
[----:B------:R-:W1:Y:S01]  /*af00*/  LDC R204, c[0x0][0x3a0] ;  /* 0x0000e800ffcc7b82 */ /* 0x000e620000000800 */
[----:B------:R2:W-:Y:S04]  /*af10*/  STL.64 [R1+0x3d8], R248 ;  /* 0x0003d8f801007387 */ /* 0x0005e80000100a00 */
[----:B------:R-:W-:Y:S01]  /*af20*/  LDGSTS.E [R135+0x21000], desc[UR28][R246.64], !P2 ;  /* 0x21000000f6877fae */ /* 0x000fe2000d1a101c */
[----:B------:R-:W-:-:S03]  /*af30*/  IMAD.WIDE R228, R201, 0x4, R220 ;  /* 0x00000004c9e47825 */ /* 0x000fc600078e02dc */
[----:B------:R-:W-:Y:S01]  /*af40*/  LDGSTS.E [R135+0x21200], desc[UR28][R248.64], !P2 ;  /* 0x21200000f8877fae */ /* 0x000fe2000d1a101c */
[----:B------:R-:W-:-:S03]  /*af50*/  IMAD.WIDE R224, R201, 0x4, R2 ;  /* 0x00000004c9e07825 */ /* 0x000fc600078e0202 */
[----:B------:R-:W4:Y:S04]  /*af60*/  LDL.LU.64 R220, [R1+0x328] ;  /* 0x0003280001dc7983 */ /* 0x000f280000300a00 */
[----:B------:R-:W4:Y:S04]  /*af70*/  LDL.LU.64 R2, [R1+0x320] ;  /* 0x0003200001027983 */ /* 0x000f280000300a00 */
[----:B------:R1:W-:Y:S04]  /*af80*/  STL.64 [R1+0x3d0], R228 ;  /* 0x0003d0e401007387 */ /* 0x0003e80000100a00 */
[----:B------:R4:W-:Y:S04]  /*af90*/  STL.64 [R1+0x3c8], R224 ;  /* 0x0003c8e001007387 */ /* 0x0009e80000100a00 */
[----:B--2---:R-:W2:Y:S04]  /*afa0*/  LDL.LU.64 R246, [R1+0x318] ;  /* 0x0003180001f67983 */ /* 0x004ea80000300a00 */
[----:B------:R-:W2:Y:S01]  /*afb0*/  LDL.LU.64 R248, [R1+0x310] ;  /* 0x0003100001f87983 */ /* 0x000ea20000300a00 */
[----:B------:R-:W-:-:S03]  /*afc0*/  ISETP.GE.U32.AND P3, PT, R252, 0x7fffff39, PT ;  /* 0x7fffff39fc00780c */ /* 0x000fc60003f66070 */
[----:B------:R1:W-:Y:S01]  /*afd0*/  LDGSTS.E [R135+0x21400], desc[UR28][R228.64], !P6 ;  /* 0x21400000e4877fae */ /* 0x0003e2000f1a101c */
[----:B------:R-:W-:Y:S01]  /*afe0*/  VIADD R252, R209, 0xffffff76 ;  /* 0xffffff76d1fc7836 */ /* 0x000fe20000000000 */
[----:B------:R-:W-:Y:S01]  /*aff0*/  ISETP.GE.U32.AND P2, PT, R203, 0x7fffff38, PT ;  /* 0x7fffff38cb00780c */ /* 0x000fe20003f46070 */
[----:B------:R-:W-:Y:S01]  /*b000*/  VIADD R202, R202, 0xffffff75 ;  /* 0xffffff75caca7836 */ /* 0x000fe20000000000 */
[----:B------:R4:W-:Y:S01]  /*b010*/  LDGSTS.E [R135+0x21600], desc[UR28][R224.64], !P6 ;  /* 0x21600000e0877fae */ /* 0x0009e2000f1a101c */
[----:B------:R-:W1:Y:S01]  /*b020*/  LDC R203, c[0x0][0x3a0] ;  /* 0x0000e800ffcb7b82 */ /* 0x000e620000000800 */
[----:B------:R-:W-:Y:S02]  /*b030*/  ISETP.GE.U32.AND P6, PT, R252, 0x7fffff37, PT ;  /* 0x7fffff37fc00780c */ /* 0x000fe40003fc6070 */
[----:B------:R-:W-:-:S05]  /*b040*/  IADD3 R252, PT, PT, R208, -0x8c, RZ ;  /* 0xffffff74d0fc7810 */ /* 0x000fca0007ffe0ff */
[----:B------:R-:W1:Y:S08]  /*b050*/  LDC R209, c[0x0][0x3a0] ;  /* 0x0000e800ffd17b82 */ /* 0x000e700000000800 */
[----:B------:R-:W1:Y:S01]  /*b060*/  LDC R208, c[0x0][0x3a0] ;  /* 0x0000e800ffd07b82 */ /* 0x000e620000000800 */
[----:B---3--:R-:W-:-:S04]  /*b070*/  IMAD.WIDE R244, R201, 0x4, R244 ;  /* 0x00000004c9f47825 */ /* 0x008fc800078e02f4 */
[C---:B------:R-:W-:Y:S01]  /*b080*/  IMAD.WIDE R250, R201.reuse, 0x4, R250 ;  /* 0x00000004c9fa7825 */ /* 0x040fe200078e02fa */
[----:B------:R3:W-:Y:S04]  /*b090*/  STL.64 [R1+0x3c0], R244 ;  /* 0x0003c0f401007387 */ /* 0x0007e80000100a00 */
[----:B------:R3:W-:Y:S04]  /*b0a0*/  STL.64 [R1+0x3b8], R250 ;  /* 0x0003b8fa01007387 */ /* 0x0007e80000100a00 */
[----:B------:R-:W-:Y:S01]  /*b0b0*/  LDGSTS.E [R135+0x21800], desc[UR28][R244.64], !P5 ;  /* 0x21800000f4877fae */ /* 0x000fe2000e9a101c */
[----:B-1----:R-:W-:-:S03]  /*b0c0*/  IMAD.WIDE R228, R201, 0x4, R212 ;  /* 0x00000004c9e47825 */ /* 0x002fc600078e02d4 */
[----:B------:R-:W-:Y:S01]  /*b0d0*/  LDGSTS.E [R135+0x21a00], desc[UR28][R250.64], !P5 ;  /* 0x21a00000fa877fae */ /* 0x000fe2000e9a101c */
[----:B----4-:R-:W-:-:S03]  /*b0e0*/  IMAD.WIDE R224, R201, 0x4, R216 ;  /* 0x00000004c9e07825 */ /* 0x010fc600078e02d8 */
[----:B------:R-:W4:Y:S04]  /*b0f0*/  LDL.LU.64 R212, [R1+0x308] ;  /* 0x0003080001d47983 */ /* 0x000f280000300a00 */
[----:B------:R-:W4:Y:S04]  /*b100*/  LDL.LU.64 R216, [R1+0x300] ;  /* 0x0003000001d87983 */ /* 0x000f280000300a00 */
[----:B------:R1:W-:Y:S04]  /*b110*/  STL.64 [R1+0x3b0], R228 ;  /* 0x0003b0e401007387 */ /* 0x0003e80000100a00 */
[----:B------:R2:W-:Y:S04]  /*b120*/  STL.64 [R1+0x3a8], R224 ;  /* 0x0003a8e001007387 */ /* 0x0005e80000100a00 */
[----:B---3--:R-:W3:Y:S04]  /*b130*/  LDL.LU.64 R244, [R1+0x2f8] ;  /* 0x0002f80001f47983 */ /* 0x008ee80000300a00 */
[----:B------:R-:W3:Y:S04]  /*b140*/  LDL.LU.64 R250, [R1+0x2f0] ;  /* 0x0002f00001fa7983 */ /* 0x000ee80000300a00 */
[----:B------:R1:W-:Y:S04]  /*b150*/  LDGSTS.E [R135+0x21c00], desc[UR28][R228.64], !P3 ;  /* 0x21c00000e4877fae */ /* 0x0003e8000d9a101c */
[----:B------:R2:W-:Y:S01]  /*b160*/  LDGSTS.E [R135+0x21e00], desc[UR28][R224.64], !P3 ;  /* 0x21e00000e0877fae */ /* 0x0005e2000d9a101c */
[----:B------:R-:W-:Y:S01]  /*b170*/  ISETP.GE.U32.AND P3, PT, R252, 0x7fffff35, PT ;  /* 0x7fffff35fc00780c */ /* 0x000fe20003f66070 */
[----:B------:R-:W-:-:S02]  /*b180*/  VIADD R252, R204, 0xffffff72 ;  /* 0xffffff72ccfc7836 */ /* 0x000fc40000000000 */
[----:B-1----:R-:W-:Y:S02]  /*b190*/  VIADD R228, R205, 0xffffff73 ;  /* 0xffffff73cde47836 */ /* 0x002fe40000000000 */
[----:B------:R-:W-:-:S04]  /*b1a0*/  IMAD.WIDE R220, R201, 0x4, R220 ;  /* 0x00000004c9dc7825 */ /* 0x000fc800078e02dc */
[C---:B------:R-:W-:Y:S01]  /*b1b0*/  IMAD.WIDE R2, R201.reuse, 0x4, R2 ;  /* 0x00000004c9027825 */ /* 0x040fe200078e0202 */
[----:B------:R1:W-:Y:S04]  /*b1c0*/  STL.64 [R1+0x3a0], R220 ;  /* 0x0003a0dc01007387 */ /* 0x0003e80000100a00 */
[----:B------:R1:W-:Y:S04]  /*b1d0*/  STL.64 [R1+0x398], R2 ;  /* 0x0003980201007387 */ /* 0x0003e80000100a00 */
[----:B------:R-:W-:Y:S01]  /*b1e0*/  LDGSTS.E [R135+0x22000], desc[UR28][R220.64], !P2 ;  /* 0x22000000dc877fae */ /* 0x000fe2000d1a101c */
[----:B--2---:R-:W-:-:S03]  /*b1f0*/  IMAD.WIDE R224, R201, 0x4, R246 ;  /* 0x00000004c9e07825 */ /* 0x004fc600078e02f6 */
[----:B------:R-:W-:Y:S01]  /*b200*/  LDGSTS.E [R135+0x22200], desc[UR28][R2.64], !P2 ;  /* 0x2220000002877fae */ /* 0x000fe2000d1a101c */
[----:B------:R-:W-:-:S03]  /*b210*/  IMAD.WIDE R204, R201, 0x4, R248 ;  /* 0x00000004c9cc7825 */ /* 0x000fc600078e02f8 */
[----:B------:R-:W2:Y:S04]  /*b220*/  LDL.LU.64 R246, [R1+0x2e8] ;  /* 0x0002e80001f67983 */ /* 0x000ea80000300a00 */
[----:B------:R-:W2:Y:S04]  /*b230*/  LDL.LU.64 R248, [R1+0x2e0] ;  /* 0x0002e00001f87983 */ /* 0x000ea80000300a00 */
[----:B------:R-:W-:Y:S04]  /*b240*/  STL.64 [R1+0x390], R224 ;  /* 0x000390e001007387 */ /* 0x000fe80000100a00 */
[----:B------:R4:W-:Y:S04]  /*b250*/  STL.64 [R1+0x388], R204 ;  /* 0x000388cc01007387 */ /* 0x0009e80000100a00 */
[----:B-1----:R-:W2:Y:S04]  /*b260*/  LDL.LU.64 R220, [R1+0x2d8] ;  /* 0x0002d80001dc7983 */ /* 0x002ea80000300a00 */
[----:B------:R-:W2:Y:S01]  /*b270*/  LDL.LU.64 R2, [R1+0x2d0] ;  /* 0x0002d00001027983 */ /* 0x000ea20000300a00 */
[----:B------:R-:W-:-:S02]  /*b280*/  ISETP.GE.U32.AND P5, PT, R202, 0x7fffff36, PT ;  /* 0x7fffff36ca00780c */ /* 0x000fc40003fa6070 */
[----:B------:R-:W-:Y:S01]  /*b290*/  ISETP.GE.U32.AND P2, PT, R228, 0x7fffff34, PT ;  /* 0x7fffff34e400780c */ /* 0x000fe20003f46070 */
[----:B------:R-:W-:Y:S01]  /*b2a0*/  LDGSTS.E [R135+0x22400], desc[UR28][R224.64], !P6 ;  /* 0x22400000e0877fae */ /* 0x000fe2000f1a101c */
[----:B------:R-:W1:Y:S03]  /*b2b0*/  LDC R202, c[0x0][0x3a0] ;  /* 0x0000e800ffca7b82 */ /* 0x000e660000000800 */
[----:B------:R1:W-:Y:S01]  /*b2c0*/  LDGSTS.E [R135+0x22600], desc[UR28][R204.64], !P6 ;  /* 0x22600000cc877fae */ /* 0x0003e2000f1a101c */
[----:B----4-:R-:W-:-:S04]  /*b2d0*/  IMAD.WIDE R212, R201, 0x4, R212 ;  /* 0x00000004c9d47825 */ /* 0x010fc800078e02d4 */
[----:B-1----:R-:W1:Y:S01]  /*b2e0*/  LDC R205, c[0x0][0x3a0] ;  /* 0x0000e800ffcd7b82 */ /* 0x002e620000000800 */
[C---:B------:R-:W-:Y:S01]  /*b2f0*/  IMAD.WIDE R216, R201.reuse, 0x4, R216 ;  /* 0x00000004c9d87825 */ /* 0x040fe200078e02d8 */
[----:B------:R4:W-:Y:S04]  /*b300*/  STL.64 [R1+0x380], R212 ;  /* 0x000380d401007387 */ /* 0x0009e80000100a00 */
[----:B------:R4:W-:Y:S02]  /*b310*/  STL.64 [R1+0x378], R216 ;  /* 0x000378d801007387 */ /* 0x0009e40000100a00 */
[----:B------:R-:W1:Y:S02]  /*b320*/  LDC R204, c[0x0][0x3a0] ;  /* 0x0000e800ffcc7b82 */ /* 0x000e640000000800 */
[----:B------:R-:W-:Y:S01]  /*b330*/  LDGSTS.E [R135+0x22800], desc[UR28][R212.64], !P5 ;  /* 0x22800000d4877fae */ /* 0x000fe2000e9a101c */
[----:B---3--:R-:W-:-:S03]  /*b340*/  IMAD.WIDE R228, R201, 0x4, R244 ;  /* 0x00000004c9e47825 */ /* 0x008fc600078e02f4 */
[----:B------:R-:W-:Y:S01]  /*b350*/  LDGSTS.E [R135+0x22a00], desc[UR28][R216.64], !P5 ;  /* 0x22a00000d8877fae */ /* 0x000fe2000e9a101c */
[----:B------:R-:W-:-:S03]  /*b360*/  IMAD.WIDE R224, R201, 0x4, R250 ;  /* 0x00000004c9e07825 */ /* 0x000fc600078e02fa */
[----:B------:R-:W3:Y:S04]  /*b370*/  LDL.LU.64 R244, [R1+0x2c8] ;  /* 0x0002c80001f47983 */ /* 0x000ee80000300a00 */
[----:B------:R-:W3:Y:S04]  /*b380*/  LDL.LU.64 R250, [R1+0x2c0] ;  /* 0x0002c00001fa7983 */ /* 0x000ee80000300a00 */
[----:B------:R1:W-:Y:S04]  /*b390*/  STL.64 [R1+0x370], R228 ;  /* 0x000370e401007387 */ /* 0x0003e80000100a00 */
[----:B------:R1:W-:Y:S04]  /*b3a0*/  STL.64 [R1+0x368], R224 ;  /* 0x000368e001007387 */ /* 0x0003e80000100a00 */
[----:B----4-:R-:W4:Y:S04]  /*b3b0*/  LDL.LU.64 R212, [R1+0x2b8] ;  /* 0x0002b80001d47983 */ /* 0x010f280000300a00 */
[----:B------:R-:W4:Y:S04]  /*b3c0*/  LDL.LU.64 R216, [R1+0x2b0] ;  /* 0x0002b00001d87983 */ /* 0x000f280000300a00 */
[----:B------:R1:W-:Y:S04]  /*b3d0*/  LDGSTS.E [R135+0x22c00], desc[UR28][R228.64], !P3 ;  /* 0x22c00000e4877fae */ /* 0x0003e8000d9a101c */
[----:B------:R1:W-:Y:S01]  /*b3e0*/  LDGSTS.E [R135+0x22e00], desc[UR28][R224.64], !P3 ;  /* 0x22e00000e0877fae */ /* 0x0003e2000d9a101c */
[----:B--2---:R-:W-:-:S04]  /*b3f0*/  IMAD.WIDE R246, R201, 0x4, R246 ;  /* 0x00000004c9f67825 */ /* 0x004fc800078e02f6 */
[C---:B------:R-:W-:Y:S01]  /*b400*/  IMAD.WIDE R248, R201.reuse, 0x4, R248 ;  /* 0x00000004c9f87825 */ /* 0x040fe200078e02f8 */
[----:B------:R2:W-:Y:S04]  /*b410*/  STL.64 [R1+0x360], R246 ;  /* 0x000360f601007387 */ /* 0x0005e80000100a00 */
[----:B------:R2:W-:Y:S04]  /*b420*/  STL.64 [R1+0x358], R248 ;  /* 0x000358f801007387 */ /* 0x0005e80000100a00 */
[----:B------:R-:W-:Y:S01]  /*b430*/  LDGSTS.E [R135+0x23000], desc[UR28][R246.64], !P2 ;  /* 0x23000000f6877fae */ /* 0x000fe2000d1a101c */
[----:B-1----:R-:W-:-:S03]  /*b440*/  IMAD.WIDE R228, R201, 0x4, R220 ;  /* 0x00000004c9e47825 */ /* 0x002fc600078e02dc */
        /* <DEDUP_REMOVED lines=8> */
[----:B------:R-:W-:Y:S01]  /*b4d0*/  ISETP.GE.U32.AND P6, PT, R252, 0x7fffff33, PT ;  /* 0x7fffff33fc00780c */ /* 0x000fe20003fc6070 */
[----:B------:R-:W-:Y:S01]  /*b4e0*/  VIADD R203, R203, 0xffffff71 ;  /* 0xffffff71cbcb7836 */ /* 0x000fe20000000000 */
[----:B------:R-:W-:Y:S01]  /*b4f0*/  IADD3 R252, PT, PT, R209, -0x90, RZ ;  /* 0xffffff70d1fc7810 */ /* 0x000fe20007ffe0ff */
[----:B------:R-:W-:Y:S01]  /*b500*/  VIADD R202, R202, 0xffffff6f ;  /* 0xffffff6fcaca7836 */ /* 0x000fe20000000000 */
[----:B------:R-:W2:Y:S02]  /*b510*/  LDC R209, c[0x0][0x3a0] ;  /* 0x0000e800ffd17b82 */ /* 0x000ea40000000800 */
[----:B------:R-:W-:-:S02]  /*b520*/  ISETP.GE.U32.AND P5, PT, R203, 0x7fffff32, PT ;  /* 0x7fffff32cb00780c */ /* 0x000fc40003fa6070 */
[----:B------:R-:W-:Y:S01]  /*b530*/  ISETP.GE.U32.AND P3, PT, R252, 0x7fffff31, PT ;  /* 0x7fffff31fc00780c */ /* 0x000fe20003f66070 */
[----:B------:R-:W-:-:S04]  /*b540*/  VIADD R252, R208, 0xffffff6e ;  /* 0xffffff6ed0fc7836 */ /* 0x000fc80000000000 */
[----:B------:R1:W-:Y:S01]  /*b550*/  LDGSTS.E [R135+0x23400], desc[UR28][R228.64], !P6 ;  /* 0x23400000e4877fae */ /* 0x0003e2000f1a101c */
[----:B------:R-:W-:Y:S01]  /*b560*/  ISETP.GE.U32.AND P2, PT, R202, 0x7fffff30, PT ;  /* 0x7fffff30ca00780c */ /* 0x000fe20003f46070 */
[----:B------:R-:W2:Y:S02]  /*b570*/  LDC R203, c[0x0][0x3a0] ;  /* 0x0000e800ffcb7b82 */ /* 0x000ea40000000800 */
[----:B------:R4:W-:Y:S01]  /*b580*/  LDGSTS.E [R135+0x23600], desc[UR28][R224.64], !P6 ;  /* 0x23600000e0877fae */ /* 0x0009e2000f1a101c */
[----:B------:R-:W-:Y:S02]  /*b590*/  ISETP.GE.U32.AND P6, PT, R252, 0x7fffff2f, PT ;  /* 0x7fffff2ffc00780c */ /* 0x000fe40003fc6070 */
[----:B------:R-:W-:-:S03]  /*b5a0*/  IADD3 R252, PT, PT, R204, -0x94, RZ ;  /* 0xffffff6cccfc7810 */ /* 0x000fc60007ffe0ff */
[----:B------:R-:W2:Y:S01]  /*b5b0*/  LDC R208, c[0x0][0x3a0] ;  /* 0x0000e800ffd07b82 */ /* 0x000ea20000000800 */
[----:B-1----:R-:W-:-:S07]  /*b5c0*/  VIADD R228, R205, 0xffffff6d ;  /* 0xffffff6dcde47836 */ /* 0x002fce0000000000 */
[----:B------:R-:W1:Y:S01]  /*b5d0*/  LDC R202, c[0x0][0x3a0] ;  /* 0x0000e800ffca7b82 */ /* 0x000e620000000800 */
[----:B---3--:R-:W-:-:S04]  /*b5e0*/  IMAD.WIDE R244, R201, 0x4, R244 ;  /* 0x00000004c9f47825 */ /* 0x008fc800078e02f4 */
[C---:B------:R-:W-:Y:S01]  /*b5f0*/  IMAD.WIDE R250, R201.reuse, 0x4, R250 ;  /* 0x00000004c9fa7825 */ /* 0x040fe200078e02fa */
[----:B------:R3:W-:Y:S04]  /*b600*/  STL.64 [R1+0x340], R244 ;  /* 0x000340f401007387 */ /* 0x0007e80000100a00 */
[----:B------:R1:W-:Y:S04]  /*b610*/  STL.64 [R1+0x338], R250 ;  /* 0x000338fa01007387 */ /* 0x0003e80000100a00 */
[----:B------:R-:W-:Y:S01]  /*b620*/  LDGSTS.E [R135+0x23800], desc[UR28][R244.64], !P5 ;  /* 0x23800000f4877fae */ /* 0x000fe2000e9a101c */
[----:B----4-:R-:W-:-:S03]  /*b630*/  IMAD.WIDE R224, R201, 0x4, R212 ;  /* 0x00000004c9e07825 */ /* 0x010fc600078e02d4 */
[----:B------:R-:W-:Y:S01]  /*b640*/  LDGSTS.E [R135+0x23a00], desc[UR28][R250.64], !P5 ;  /* 0x23a00000fa877fae */ /* 0x000fe2000e9a101c */
[----:B------:R-:W-:-:S03]  /*b650*/  IMAD.WIDE R204, R201, 0x4, R216 ;  /* 0x00000004c9cc7825 */ /* 0x000fc600078e02d8 */
[----:B------:R-:W4:Y:S04]  /*b660*/  LDL.LU.64 R212, [R1+0x288] ;  /* 0x0002880001d47983 */ /* 0x000f280000300a00 */
[----:B------:R-:W4:Y:S04]  /*b670*/  LDL.LU.64 R216, [R1+0x280] ;  /* 0x0002800001d87983 */ /* 0x000f280000300a00 */
[----:B------:R-:W-:Y:S04]  /*b680*/  STL.64 [R1+0x330], R224 ;  /* 0x000330e001007387 */ /* 0x000fe80000100a00 */
[----:B------:R1:W-:Y:S04]  /*b690*/  STL.64 [R1+0x328], R204 ;  /* 0x000328cc01007387 */ /* 0x0003e80000100a00 */
[----:B---3--:R-:W3:Y:S04]  /*b6a0*/  LDL.LU.64 R244, [R1+0x278] ;  /* 0x0002780001f47983 */ /* 0x008ee80000300a00 */
[----:B-1----:R-:W3:Y:S01]  /*b6b0*/  LDL.LU.64 R250, [R1+0x270] ;  /* 0x0002700001fa7983 */ /* 0x002ee20000300a00 */
[----:B------:R-:W-:-:S03]  /*b6c0*/  ISETP.GE.U32.AND P5, PT, R228, 0x7fffff2e, PT ;  /* 0x7fffff2ee400780c */ /* 0x000fc60003fa6070 */
[----:B------:R-:W-:Y:S04]  /*b6d0*/  LDGSTS.E [R135+0x23c00], desc[UR28][R224.64], !P3 ;  /* 0x23c00000e0877fae */ /* 0x000fe8000d9a101c */
[----:B------:R1:W-:Y:S01]  /*b6e0*/  LDGSTS.E [R135+0x23e00], desc[UR28][R204.64], !P3 ;  /* 0x23e00000cc877fae */ /* 0x0003e2000d9a101c */
[C---:B------:R-:W-:Y:S01]  /*b6f0*/  IMAD.WIDE R220, R201.reuse, 0x4, R220 ;  /* 0x00000004c9dc7825 */ /* 0x040fe200078e02dc */
[----:B-1----:R-:W1:Y:S03]  /*b700*/  LDC R205, c[0x0][0x3a0] ;  /* 0x0000e800ffcd7b82 */ /* 0x002e660000000800 */
[C---:B------:R-:W-:Y:S01]  /*b710*/  IMAD.WIDE R2, R201.reuse, 0x4, R2 ;  /* 0x00000004c9027825 */ /* 0x040fe200078e0202 */
[----:B------:R2:W-:Y:S04]  /*b720*/  STL.64 [R1+0x320], R220 ;  /* 0x000320dc01007387 */ /* 0x0005e80000100a00 */
[----:B------:R2:W-:Y:S01]  /*b730*/  STL.64 [R1+0x318], R2 ;  /* 0x0003180201007387 */ /* 0x0005e20000100a00 */
[----:B------:R-:W1:Y:S03]  /*b740*/  LDC R204, c[0x0][0x3a0] ;  /* 0x0000e800ffcc7b82 */ /* 0x000e660000000800 */
[----:B------:R-:W-:Y:S01]  /*b750*/  LDGSTS.E [R135+0x24000], desc[UR28][R220.64], !P2 ;  /* 0x24000000dc877fae */ /* 0x000fe2000d1a101c */
[----:B--2---:R-:W-:-:S03]  /*b760*/  IMAD.WIDE R228, R201, 0x4, R246 ;  /* 0x00000004c9e47825 */ /* 0x004fc600078e02f6 */
[----:B------:R-:W-:Y:S01]  /*b770*/  LDGSTS.E [R135+0x24200], desc[UR28][R2.64], !P2 ;  /* 0x2420000002877fae */ /* 0x000fe2000d1a101c */
[----:B------:R-:W-:-:S03]  /*b780*/  IMAD.WIDE R224, R201, 0x4, R248 ;  /* 0x00000004c9e07825 */ /* 0x000fc600078e02f8 */
[----:B------:R-:W2:Y:S04]  /*b790*/  LDL.LU.64 R246, [R1+0x268] ;  /* 0x0002680001f67983 */ /* 0x000ea80000300a00 */
[----:B------:R-:W2:Y:S04]  /*b7a0*/  LDL.LU.64 R248, [R1+0x260] ;  /* 0x0002600001f87983 */ /* 0x000ea80000300a00 */
[----:B------:R3:W-:Y:S04]  /*b7b0*/  STL.64 [R1+0x310], R228 ;  /* 0x000310e401007387 */ /* 0x0007e80000100a00 */
[----:B------:R1:W-:Y:S04]  /*b7c0*/  STL.64 [R1+0x308], R224 ;  /* 0x000308e001007387 */ /* 0x0003e80000100a00 */
[----:B------:R-:W2:Y:S04]  /*b7d0*/  LDL.LU.64 R220, [R1+0x258] ;  /* 0x0002580001dc7983 */ /* 0x000ea80000300a00 */
[----:B------:R-:W2:Y:S01]  /*b7e0*/  LDL.LU.64 R2, [R1+0x250] ;  /* 0x0002500001027983 */ /* 0x000ea20000300a00 */
[----:B------:R-:W-:Y:S01]  /*b7f0*/  ISETP.GE.U32.AND P3, PT, R252, 0x7fffff2d, PT ;  /* 0x7fffff2dfc00780c */ /* 0x000fe20003f66070 */
[----:B------:R-:W-:-:S02]  /*b800*/  VIADD R203, R203, 0xffffff6b ;  /* 0xffffff6bcbcb7836 */ /* 0x000fc40000000000 */
[----:B------:R3:W-:Y:S01]  /*b810*/  LDGSTS.E [R135+0x24400], desc[UR28][R228.64], !P6 ;  /* 0x24400000e4877fae */ /* 0x0007e2000f1a101c */
[----:B------:R-:W-:Y:S02]  /*b820*/  VIADD R252, R209, 0xffffff6a ;  /* 0xffffff6ad1fc7836 */ /* 0x000fe40000000000 */
[----:B------:R-:W-:Y:S01]  /*b830*/  ISETP.GE.U32.AND P2, PT, R203, 0x7fffff2c, PT ;  /* 0x7fffff2ccb00780c */ /* 0x000fe20003f46070 */
[----:B------:R1:W-:Y:S01]  /*b840*/  LDGSTS.E [R135+0x24600], desc[UR28][R224.64], !P6 ;  /* 0x24600000e0877fae */ /* 0x0003e2000f1a101c */
[----:B------:R-:W1:Y:S01]  /*b850*/  LDC R209, c[0x0][0x3a0] ;  /* 0x0000e800ffd17b82 */ /* 0x000e620000000800 */
[----:B------:R-:W-:Y:S02]  /*b860*/  ISETP.GE.U32.AND P6, PT, R252, 0x7fffff2b, PT ;  /* 0x7fffff2bfc00780c */ /* 0x000fe40003fc6070 */
[----:B------:R-:W-:Y:S01]  /*b870*/  IADD3 R252, PT, PT, R208, -0x98, RZ ;  /* 0xffffff68d0fc7810 */ /* 0x000fe20007ffe0ff */
[----:B------:R-:W-:-:S04]  /*b880*/  VIADD R202, R202, 0xffffff69 ;  /* 0xffffff69caca7836 */ /* 0x000fc80000000000 */
[----:B------:R-:W1:Y:S08]  /*b890*/  LDC R208, c[0x0][0x3a0] ;  /* 0x0000e800ffd07b82 */ /* 0x000e700000000800 */
[----:B------:R-:W1:Y:S01]  /*b8a0*/  LDC R203, c[0x0][0x3a0] ;  /* 0x0000e800ffcb7b82 */ /* 0x000e620000000800 */
[----:B----4-:R-:W-:-:S04]  /*b8b0*/  IMAD.WIDE R212, R201, 0x4, R212 ;  /* 0x00000004c9d47825 */ /* 0x010fc800078e02d4 */
[C---:B------:R-:W-:Y:S01]  /*b8c0*/  IMAD.WIDE R216, R201.reuse, 0x4, R216 ;  /* 0x00000004c9d87825 */ /* 0x040fe200078e02d8 */
[----:B------:R4:W-:Y:S04]  /*b8d0*/  STL.64 [R1+0x300], R212 ;  /* 0x000300d401007387 */ /* 0x0009e80000100a00 */
[----:B------:R4:W-:Y:S04]  /*b8e0*/  STL.64 [R1+0x2f8], R216 ;  /* 0x0002f8d801007387 */ /* 0x0009e80000100a00 */
[----:B------:R-:W-:Y:S01]  /*b8f0*/  LDGSTS.E [R135+0x24800], desc[UR28][R212.64], !P5 ;  /* 0x24800000d4877fae */ /* 0x000fe2000e9a101c */
[----:B---3--:R-:W-:-:S03]  /*b900*/  IMAD.WIDE R228, R201, 0x4, R244 ;  /* 0x00000004c9e47825 */ /* 0x008fc600078e02f4 */
[----:B------:R-:W-:Y:S01]  /*b910*/  LDGSTS.E [R135+0x24a00], desc[UR28][R216.64], !P5 ;  /* 0x24a00000d8877fae */ /* 0x000fe2000e9a101c */
[----:B-1----:R-:W-:-:S03]  /*b920*/  IMAD.WIDE R224, R201, 0x4, R250 ;  /* 0x00000004c9e07825 */ /* 0x002fc600078e02fa */
        /* <DEDUP_REMOVED lines=8> */
[----:B------:R-:W-:Y:S01]  /*b9b0*/  ISETP.GE.U32.AND P3, PT, R252, 0x7fffff29, PT ;  /* 0x7fffff29fc00780c */ /* 0x000fe20003f66070 */
[----:B------:R-:W-:-:S02]  /*b9c0*/  VIADD R252, R204, 0xffffff66 ;  /* 0xffffff66ccfc7836 */ /* 0x000fc40000000000 */
[----:B-1----:R-:W-:Y:S02]  /*b9d0*/  VIADD R228, R205, 0xffffff67 ;  /* 0xffffff67cde47836 */ /* 0x002fe40000000000 */
[----:B--2---:R-:W-:-:S04]  /*b9e0*/  IMAD.WIDE R246, R201, 0x4, R246 ;  /* 0x00000004c9f67825 */ /* 0x004fc800078e02f6 */
[C---:B------:R-:W-:Y:S01]  /*b9f0*/  IMAD.WIDE R248, R201.reuse, 0x4, R248 ;  /* 0x00000004c9f87825 */ /* 0x040fe200078e02f8 */
[----:B------:R1:W-:Y:S04]  /*ba00*/  STL.64 [R1+0x2e0], R246 ;  /* 0x0002e0f601007387 */ /* 0x0003e80000100a00 */
[----:B------:R2:W-:Y:S04]  /*ba10*/  STL.64 [R1+0x2d8], R248 ;  /* 0x0002d8f801007387 */ /* 0x0005e80000100a00 */
[----:B------:R-:W-:Y:S01]  /*ba20*/  LDGSTS.E [R135+0x25000], desc[UR28][R246.64], !P2 ;  /* 0x25000000f6877fae */ /* 0x000fe2000d1a101c */
[----:B------:R-:W-:-:S03]  /*ba30*/  IMAD.WIDE R224, R201, 0x4, R220 ;  /* 0x00000004c9e07825 */ /* 0x000fc600078e02dc */
[----:B------:R-:W-:Y:S01]  /*ba40*/  LDGSTS.E [R135+0x25200], desc[UR28][R248.64], !P2 ;  /* 0x25200000f8877fae */ /* 0x000fe2000d1a101c */
[----:B------:R-:W-:Y:S01]  /*ba50*/  IMAD.WIDE R204, R201, 0x4, R2 ;  /* 0x00000004c9cc7825 */ /* 0x000fe200078e0202 */
[----:B------:R-:W-:Y:S02]  /*ba60*/  ISETP.GE.U32.AND P5, PT, R202, 0x7fffff2a, PT ;  /* 0x7fffff2aca00780c */ /* 0x000fe40003fa6070 */
[----:B------:R-:W4:Y:S01]  /*ba70*/  LDL.LU.64 R2, [R1+0xb8] ;  /* 0x0000b80001027983 */ /* 0x000f220000300a00 */
[----:B------:R-:W-:Y:S01]  /*ba80*/  ISETP.GE.U32.AND P2, PT, R228, 0x7fffff28, PT ;  /* 0x7fffff28e400780c */ /* 0x000fe20003f46070 */
[----:B------:R-:W-:Y:S01]  /*ba90*/  VIADD R203, R203, 0xffffff65 ;  /* 0xffffff65cbcb7836 */ /* 0x000fe20000000000 */
[----:B------:R-:W3:Y:S01]  /*baa0*/  LDC R202, c[0x0][0x3a0] ;  /* 0x0000e800ffca7b82 */ /* 0x000ee20000000800 */
[----:B------:R-:W4:Y:S04]  /*bab0*/  LDL.LU.64 R220, [R1+0xb0] ;  /* 0x0000b00001dc7983 */ /* 0x000f280000300a00 */
[----:B------:R-:W-:Y:S04]  /*bac0*/  STL.64 [R1+0x2d0], R224 ;  /* 0x0002d0e001007387 */ /* 0x000fe80000100a00 */
[----:B------:R2:W-:Y:S04]  /*bad0*/  STL.64 [R1+0x2c8], R204 ;  /* 0x0002c8cc01007387 */ /* 0x0005e80000100a00 */
[----:B-1----:R-:W4:Y:S04]  /*bae0*/  LDL.LU.64 R246, [R1+0xa8] ;  /* 0x0000a80001f67983 */ /* 0x002f280000300a00 */
[----:B--2---:R-:W2:Y:S04]  /*baf0*/  LDL.LU.64 R248, [R1+0xa0] ;  /* 0x0000a00001f87983 */ /* 0x004ea80000300a00 */
[----:B------:R-:W-:Y:S04]  /*bb00*/  LDGSTS.E [R135+0x25400], desc[UR28][R224.64], !P6 ;  /* 0x25400000e0877fae */ /* 0x000fe8000f1a101c */
[----:B------:R1:W-:Y:S01]  /*bb10*/  LDGSTS.E [R135+0x25600], desc[UR28][R204.64], !P6 ;  /* 0x25600000cc877fae */ /* 0x0003e2000f1a101c */
[----:B------:R-:W-:-:S02]  /*bb20*/  ISETP.GE.U32.AND P6, PT, R252, 0x7fffff27, PT ;  /* 0x7fffff27fc00780c */ /* 0x000fc40003fc6070 */
[----:B------:R-:W-:Y:S01]  /*bb30*/  IADD3 R252, PT, PT, R209, -0x9c, RZ ;  /* 0xffffff64d1fc7810 */ /* 0x000fe20007ffe0ff */
[----:B-1----:R-:W1:Y:S08]  /*bb40*/  LDC R205, c[0x0][0x3a0] ;  /* 0x0000e800ffcd7b82 */ /* 0x002e700000000800 */
[----:B------:R-:W1:Y:S01]  /*bb50*/  LDC R204, c[0x0][0x3a0] ;  /* 0x0000e800ffcc7b82 */ /* 0x000e620000000800 */
[----:B---3--:R-:W-:-:S04]  /*bb60*/  IMAD.WIDE R244, R201, 0x4, R244 ;  /* 0x00000004c9f47825 */ /* 0x008fc800078e02f4 */
[C---:B------:R-:W-:Y:S01]  /*bb70*/  IMAD.WIDE R250, R201.reuse, 0x4, R250 ;  /* 0x00000004c9fa7825 */ /* 0x040fe200078e02fa */
[----:B------:R3:W-:Y:S04]  /*bb80*/  STL.64 [R1+0x2c0], R244 ;  /* 0x0002c0f401007387 */ /* 0x0007e80000100a00 */
[----:B------:R1:W-:Y:S04]  /*bb90*/  STL.64 [R1+0x2b8], R250 ;  /* 0x0002b8fa01007387 */ /* 0x0003e80000100a00 */
[----:B------:R-:W2:Y:S01]  /*bba0*/  LDL.LU.64 R224, [R1+0x98] ;  /* 0x0000980001e07983 */ /* 0x000ea20000300a00 */
[----:B----4-:R-:W-:-:S03]  /*bbb0*/  IMAD.WIDE R228, R201, 0x4, R212 ;  /* 0x00000004c9e47825 */ /* 0x010fc600078e02d4 */
[----:B------:R-:W-:Y:S01]  /*bbc0*/  LDGSTS.E [R135+0x25800], desc[UR28][R244.64], !P5 ;  /* 0x25800000f4877fae */ /* 0x000fe2000e9a101c */
[----:B------:R-:W-:-:S03]  /*bbd0*/  IMAD.WIDE R212, R201, 0x4, R216 ;  /* 0x00000004c9d47825 */ /* 0x000fc600078e02d8 */
[----:B------:R-:W-:Y:S04]  /*bbe0*/  LDGSTS.E [R135+0x25a00], desc[UR28][R250.64], !P5 ;  /* 0x25a00000fa877fae */ /* 0x000fe8000e9a101c */
[----:B------:R-:W4:Y:S04]  /*bbf0*/  LDL.LU.64 R216, [R1+0x90] ;  /* 0x0000900001d87983 */ /* 0x000f280000300a00 */
[----:B------:R-:W-:Y:S04]  /*bc00*/  STL.64 [R1+0x2b0], R228 ;  /* 0x0002b0e401007387 */ /* 0x000fe80000100a00 */
[----:B------:R1:W-:Y:S04]  /*bc10*/  STL.64 [R1+0x2a8], R212 ;  /* 0x0002a8d401007387 */ /* 0x0003e80000100a00 */
[----:B---3--:R-:W3:Y:S04]  /*bc20*/  LDL.LU.64 R244, [R1+0x88] ;  /* 0x0000880001f47983 */ /* 0x008ee80000300a00 */
[----:B-1----:R-:W3:Y:S04]  /*bc30*/  LDL.LU.64 R250, [R1+0x80] ;  /* 0x0000800001fa7983 */ /* 0x002ee80000300a00 */
[----:B------:R-:W-:Y:S04]  /*bc40*/  LDGSTS.E [R135+0x25c00], desc[UR28][R228.64], !P3 ;  /* 0x25c00000e4877fae */ /* 0x000fe8000d9a101c */
[----:B------:R1:W-:Y:S01]  /*bc50*/  LDGSTS.E [R135+0x25e00], desc[UR28][R212.64], !P3 ;  /* 0x25e00000d4877fae */ /* 0x0003e2000d9a101c */
[----:B------:R-:W-:Y:S01]  /*bc60*/  ISETP.GE.U32.AND P3, PT, R252, 0x7fffff25, PT ;  /* 0x7fffff25fc00780c */ /* 0x000fe20003f66070 */
[----:B------:R-:W-:-:S02]  /*bc70*/  VIADD R252, R208, 0xffffff62 ;  /* 0xffffff62d0fc7836 */ /* 0x000fc40000000000 */
[C---:B------:R-:W-:Y:S01]  /*bc80*/  IMAD.WIDE R2, R201.reuse, 0x4, R2 ;  /* 0x00000004c9027825 */ /* 0x040fe200078e0202 */
[----:B-1----:R-:W1:Y:S03]  /*bc90*/  LDC R212, c[0x0][0x3a0] ;  /* 0x0000e800ffd47b82 */ /* 0x002e660000000800 */
[C---:B------:R-:W-:Y:S01]  /*bca0*/  IMAD.WIDE R228, R201.reuse, 0x4, R220 ;  /* 0x00000004c9e47825 */ /* 0x040fe200078e02dc */
[----:B------:R2:W-:Y:S04]  /*bcb0*/  STL.64 [R1+0x2a0], R2 ;  /* 0x0002a00201007387 */ /* 0x0005e80000100a00 */
[----:B------:R-:W-:Y:S04]  /*bcc0*/  STL.64 [R1+0x298], R228 ;  /* 0x000298e401007387 */ /* 0x000fe80000100a00 */
[----:B------:R-:W-:Y:S01]  /*bcd0*/  LDGSTS.E [R135+0x26000], desc[UR28][R2.64], !P2 ;  /* 0x2600000002877fae */ /* 0x000fe2000d1a101c */
[----:B------:R-:W-:Y:S01]  /*bce0*/  IMAD.WIDE R220, R201, 0x4, R246 ;  /* 0x00000004c9dc7825 */ /* 0x000fe200078e02f6 */
[----:B------:R-:W-:-:S02]  /*bcf0*/  ISETP.GE.U32.AND P5, PT, R203, 0x7fffff26, PT ;  /* 0x7fffff26cb00780c */ /* 0x000fc40003fa6070 */
[----:B------:R-:W3:Y:S01]  /*bd00*/  LDL.LU.64 R246, [R1+0x78] ;  /* 0x0000780001f67983 */ /* 0x000ee20000300a00 */
[----:B------:R-:W1:Y:S01]  /*bd10*/  LDC R203, c[0x0][0x3a0] ;  /* 0x0000e800ffcb7b82 */ /* 0x000e620000000800 */
[----:B--2---:R-:W-:Y:S02]  /*bd20*/  IMAD.WIDE R208, R201, 0x4, R248 ;  /* 0x00000004c9d07825 */ /* 0x004fe400078e02f8 */
[----:B------:R-:W2:Y:S04]  /*bd30*/  LDL.LU.64 R248, [R1+0x70] ;  /* 0x0000700001f87983 */ /* 0x000ea80000300a00 */
[----:B------:R1:W-:Y:S04]  /*bd40*/  STL.64 [R1+0x290], R220 ;  /* 0x000290dc01007387 */ /* 0x0003e80000100a00 */
[----:B------:R3:W-:Y:S04]  /*bd50*/  STL.64 [R1+0x288], R208 ;  /* 0x000288d001007387 */ /* 0x0007e80000100a00 */
[----:B------:R-:W2:Y:S04]  /*bd60*/  LDL.LU.64 R2, [R1+0x68] ;  /* 0x0000680001027983 */ /* 0x000ea80000300a00 */
[----:B------:R-:W-:Y:S01]  /*bd70*/  LDGSTS.E [R135+0x26200], desc[UR28][R228.64], !P2 ;  /* 0x26200000e4877fae */ /* 0x000fe2000d1a101c */
[----:B------:R-:W-:-:S03]  /*bd80*/  VIADD R213, R205, 0xffffff61 ;  /* 0xffffff61cdd57836 */ /* 0x000fc60000000000 */
[----:B------:R-:W-:Y:S04]  /*bd90*/  LDGSTS.E [R135+0x26400], desc[UR28][R220.64], !P6 ;  /* 0x26400000dc877fae */ /* 0x000fe8000f1a101c */
[----:B------:R3:W-:Y:S01]  /*bda0*/  LDGSTS.E [R135+0x26600], desc[UR28][R208.64], !P6 ;  /* 0x26600000d0877fae */ /* 0x0007e2000f1a101c */
[----:B------:R-:W-:Y:S02]  /*bdb0*/  ISETP.GE.U32.AND P6, PT, R252, 0x7fffff23, PT ;  /* 0x7fffff23fc00780c */ /* 0x000fe40003fc6070 */
[----:B------:R-:W-:Y:S01]  /*bdc0*/  IADD3 R252, PT, PT, R204, -0xa0, RZ ;  /* 0xffffff60ccfc7810 */ /* 0x000fe20007ffe0ff */
[----:B-1----:R-:W2:Y:S01]  /*bdd0*/  LDL.LU.64 R220, [R1+0x60] ;  /* 0x0000600001dc7983 */ /* 0x002ea20000300a00 */
[----:B------:R-:W-:-:S05]  /*bde0*/  IMAD.WIDE R224, R201, 0x4, R224 ;  /* 0x00000004c9e07825 */ /* 0x000fca00078e02e0 */
[----:B------:R-:W-:Y:S04]  /*bdf0*/  STL.64 [R1+0x280], R224 ;  /* 0x000280e001007387 */ /* 0x000fe80000100a00 */
[----:B------:R-:W-:Y:S01]  /*be00*/  LDGSTS.E [R135+0x26800], desc[UR28][R224.64], !P5 ;  /* 0x26800000e0877fae */ /* 0x000fe2000e9a101c */
[----:B----4-:R-:W-:-:S05]  /*be10*/  IMAD.WIDE R216, R201, 0x4, R216 ;  /* 0x00000004c9d87825 */ /* 0x010fca00078e02d8 */
[----:B------:R-:W-:Y:S04]  /*be20*/  STL.64 [R1+0x278], R216 ;  /* 0x000278d801007387 */ /* 0x000fe80000100a00 */
[----:B------:R-:W-:Y:S01]  /*be30*/  LDGSTS.E [R135+0x26a00], desc[UR28][R216.64], !P5 ;  /* 0x26a00000d8877fae */ /* 0x000fe2000e9a101c */
[----:B---3--:R-:W-:-:S04]  /*be40*/  IMAD.WIDE R208, R201, 0x4, R244 ;  /* 0x00000004c9d07825 */ /* 0x008fc800078e02f4 */
[----:B------:R-:W-:Y:S01]  /*be50*/  IMAD.WIDE R204, R201, 0x4, R250 ;  /* 0x00000004c9cc7825 */ /* 0x000fe200078e02fa */
[----:B------:R-:W-:Y:S04]  /*be60*/  LDGSTS.E [R135+0x26c00], desc[UR28][R208.64], !P3 ;  /* 0x26c00000d0877fae */ /* 0x000fe8000d9a101c */
[----:B------:R-:W3:Y:S04]  /*be70*/  LDL.LU.64 R250, [R1+0x58] ;  /* 0x0000580001fa7983 */ /* 0x000ee80000300a00 */
[----:B------:R-:W-:Y:S04]  /*be80*/  STL.64 [R1+0x270], R208 ;  /* 0x000270d001007387 */ /* 0x000fe80000100a00 */
[----:B------:R1:W-:Y:S04]  /*be90*/  STL.64 [R1+0x268], R204 ;  /* 0x000268cc01007387 */ /* 0x0003e80000100a00 */
[----:B------:R-:W-:Y:S01]  /*bea0*/  LDGSTS.E [R135+0x26e00], desc[UR28][R204.64], !P3 ;  /* 0x26e00000cc877fae */ /* 0x000fe2000d9a101c */
[----:B------:R-:W-:Y:S01]  /*beb0*/  ISETP.GE.U32.AND P3, PT, R252, 0x7fffff21, PT ;  /* 0x7fffff21fc00780c */ /* 0x000fe20003f66070 */
[----:B------:R-:W-:Y:S01]  /*bec0*/  VIADD R252, R212, 0xffffff5e ;  /* 0xffffff5ed4fc7836 */ /* 0x000fe20000000000 */
[----:B------:R-:W-:Y:S01]  /*bed0*/  ISETP.GE.U32.AND P5, PT, R213, 0x7fffff22, PT ;  /* 0x7fffff22d500780c */ /* 0x000fe20003fa6070 */
[----:B-1----:R-:W4:Y:S04]  /*bee0*/  LDL.LU.64 R204, [R1+0x50] ;  /* 0x0000500001cc7983 */ /* 0x002f280000300a00 */
[----:B------:R-:W4:Y:S04]  /*bef0*/  LDL.LU.64 R208, [R1+0x48] ;  /* 0x0000480001d07983 */ /* 0x000f280000300a00 */
[----:B------:R-:W4:Y:S01]  /*bf00*/  LDL.LU.64 R224, [R1+0x40] ;  /* 0x0000400001e07983 */ /* 0x000f220000300a00 */
[----:B------:R-:W-:-:S04]  /*bf10*/  IMAD.WIDE R228, R201, 0x4, R246 ;  /* 0x00000004c9e47825 */ /* 0x000fc800078e02f6 */
[C---:B--2---:R-:W-:Y:S01]  /*bf20*/  IMAD.WIDE R248, R201.reuse, 0x4, R248 ;  /* 0x00000004c9f87825 */ /* 0x044fe200078e02f8 */
[----:B------:R1:W-:Y:S04]  /*bf30*/  STL.64 [R1+0x260], R228 ;  /* 0x000260e401007387 */ /* 0x0003e80000100a00 */
[----:B------:R-:W2:Y:S04]  /*bf40*/  LDL.LU.64 R212, [R1+0x38] ;  /* 0x0000380001d47983 */ /* 0x000ea80000300a00 */
[----:B------:R-:W-:Y:S01]  /*bf50*/  STL.64 [R1+0x258], R248 ;  /* 0x000258f801007387 */ /* 0x000fe20000100a00 */
[----:B------:R-:W-:-:S03]  /*bf60*/  IMAD.WIDE R246, R201, 0x4, R2 ;  /* 0x00000004c9f67825 */ /* 0x000fc600078e0202 */
[----:B------:R-:W2:Y:S04]  /*bf70*/  LDL.LU.64 R216, [R1+0x30] ;  /* 0x0000300001d87983 */ /* 0x000ea80000300a00 */
[----:B------:R-:W2:Y:S04]  /*bf80*/  LDL.LU.64 R244, [R1+0x28] ;  /* 0x0000280001f47983 */ /* 0x000ea80000300a00 */
[----:B------:R1:W-:Y:S04]  /*bf90*/  STL.64 [R1+0x250], R246 ;  /* 0x000250f601007387 */ /* 0x0003e80000100a00 */
[----:B------:R-:W2:Y:S01]  /*bfa0*/  LDL.LU.64 R2, [R1+0x20] ;  /* 0x0000200001027983 */ /* 0x000ea20000300a00 */
[----:B------:R-:W-:-:S05]  /*bfb0*/  VIADD R202, R202, 0xffffff63 ;  /* 0xffffff63caca7836 */ /* 0x000fca0000000000 */
[----:B------:R-:W-:Y:S02]  /*bfc0*/  ISETP.GE.U32.AND P2, PT, R202, 0x7fffff24, PT ;  /* 0x7fffff24ca00780c */ /* 0x000fe40003f46070 */
[----:B------:R-:W1:Y:S01]  /*bfd0*/  LDC R202, c[0x0][0x3a0] ;  /* 0x0000e800ffca7b82 */ /* 0x000e620000000800 */
[----:B------:R-:W-:-:S04]  /*bfe0*/  IMAD.WIDE R220, R201, 0x4, R220 ;  /* 0x00000004c9dc7825 */ /* 0x000fc800078e02dc */
[----:B------:R-:W-:-:S06]  /*bff0*/  VIADD R203, R203, 0xffffff5f ;  /* 0xffffff5fcbcb7836 */ /* 0x000fcc0000000000 */
[----:B------:R-:W-:Y:S04]  /*c000*/  LDGSTS.E [R135+0x27000], desc[UR28][R228.64], !P2 ;  /* 0x27000000e4877fae */ /* 0x000fe8000d1a101c */
[----:B------:R-:W-:Y:S01]  /*c010*/  LDGSTS.E [R135+0x27200], desc[UR28][R248.64], !P2 ;  /* 0x27200000f8877fae */ /* 0x000fe2000d1a101c */
[----:B------:R-:W-:-:S03]  /*c020*/  ISETP.GE.U32.AND P2, PT, R203, 0x7fffff20, PT ;  /* 0x7fffff20cb00780c */ /* 0x000fc60003f46070 */
[----:B------:R-:W-:Y:S04]  /*c030*/  LDGSTS.E [R135+0x27400], desc[UR28][R246.64], !P6 ;  /* 0x27400000f6877fae */ /* 0x000fe8000f1a101c */
[----:B-1----:R-:W2:Y:S04]  /*c040*/  LDL.LU.64 R228, [R1+0x858] ;  /* 0x0008580001e47983 */ /* 0x002ea80000300a00 */
[----:B------:R1:W-:Y:S04]  /*c050*/  STL.64 [R1+0x248], R220 ;  /* 0x000248dc01007387 */ /* 0x0003e80000100a00 */
[----:B------:R1:W-:Y:S01]  /*c060*/  LDGSTS.E [R135+0x27600], desc[UR28][R220.64], !P6 ;  /* 0x27600000dc877fae */ /* 0x0003e2000f1a101c */
[----:B------:R-:W-:-:S02]  /*c070*/  ISETP.GE.U32.AND P6, PT, R252, 0x7fffff1f, PT ;  /* 0x7fffff1ffc00780c */ /* 0x000fc40003fc6070 */
[----:B------:R-:W2:Y:S01]  /*c080*/  LDC R252, c[0x0][0x3a0] ;  /* 0x0000e800fffc7b82 */ /* 0x000ea20000000800 */
[----:B------:R-:W2:Y:S04]  /*c090*/  LDL.LU.64 R246, [R1+0x18] ;  /* 0x0000180001f67983 */ /* 0x000ea80000300a00 */
[----:B------:R-:W2:Y:S01]  /*c0a0*/  LDL.LU.64 R248, [R1+0x10] ;  /* 0x0000100001f87983 */ /* 0x000ea20000300a00 */
[----:B-1----:R-:W-:Y:S02]  /*c0b0*/  VIADD R220, R202, 0xffffff5d ;  /* 0xffffff5dcadc7836 */ /* 0x002fe40000000000 */
[----:B------:R-:W1:Y:S01]  /*c0c0*/  LDC R221, c[0x0][0x3a0] ;  /* 0x0000e800ffdd7b82 */ /* 0x000e620000000800 */
[C---:B---3--:R-:W-:Y:S02]  /*c0d0*/  IMAD.WIDE R202, R201.reuse, 0x4, R250 ;  /* 0x00000004c9ca7825 */ /* 0x048fe400078e02fa */
[----:B------:R-:W3:Y:S04]  /*c0e0*/  LDL.LU.64 R250, [R1+0x8] ;  /* 0x0000080001fa7983 */ /* 0x000ee80000300a00 */
[----:B------:R1:W-:Y:S04]  /*c0f0*/  STL.64 [R1+0x240], R202 ;  /* 0x000240ca01007387 */ /* 0x0003e80000100a00 */
[----:B------:R-:W-:Y:S01]  /*c100*/  LDGSTS.E [R135+0x27800], desc[UR28][R202.64], !P5 ;  /* 0x27800000ca877fae */ /* 0x000fe2000e9a101c */
[----:B----4-:R-:W-:-:S04]  /*c110*/  IMAD.WIDE R204, R201, 0x4, R204 ;  /* 0x00000004c9cc7825 */ /* 0x010fc800078e02cc */
[C---:B------:R-:W-:Y:S01]  /*c120*/  IMAD.WIDE R208, R201.reuse, 0x4, R208 ;  /* 0x00000004c9d07825 */ /* 0x040fe200078e02d0 */
[----:B------:R4:W-:Y:S03]  /*c130*/  STL.64 [R1+0x238], R204 ;  /* 0x000238cc01007387 */ /* 0x0009e60000100a00 */
[C---:B------:R-:W-:Y:S01]  /*c140*/  IMAD.WIDE R224, R201.reuse, 0x4, R224 ;  /* 0x00000004c9e07825 */ /* 0x040fe200078e02e0 */
[----:B-1----:R-:W3:Y:S04]  /*c150*/  LDL.LU.64 R202, [R1+0x850] ;  /* 0x0008500001ca7983 */ /* 0x002ee80000300a00 */
[----:B------:R-:W-:Y:S04]  /*c160*/  LDGSTS.E [R135+0x27a00], desc[UR28][R204.64], !P5 ;  /* 0x27a00000cc877fae */ /* 0x000fe8000e9a101c */
[----:B------:R-:W-:Y:S04]  /*c170*/  LDGSTS.E [R135+0x27c00], desc[UR28][R208.64], !P3 ;  /* 0x27c00000d0877fae */ /* 0x000fe8000d9a101c */
[----:B------:R-:W-:Y:S04]  /*c180*/  LDGSTS.E [R135+0x27e00], desc[UR28][R224.64], !P3 ;  /* 0x27e00000e0877fae */ /* 0x000fe8000d9a101c */
[----:B----4-:R-:W4:Y:S04]  /*c190*/  LDL.LU.64 R204, [R1+0x848] ;  /* 0x0008480001cc7983 */ /* 0x010f280000300a00 */
[----:B------:R1:W-:Y:S04]  /*c1a0*/  STL.64 [R1+0x230], R208 ;  /* 0x000230d001007387 */ /* 0x0003e80000100a00 */
[----:B------:R1:W-:Y:S04]  /*c1b0*/  STL.64 [R1+0x228], R224 ;  /* 0x000228e001007387 */ /* 0x0003e80000100a00 */
[----:B-1----:R-:W4:Y:S04]  /*c1c0*/  LDL.LU.64 R208, [R1+0x840] ;  /* 0x0008400001d07983 */ /* 0x002f280000300a00 */
[----:B------:R-:W4:Y:S01]  /*c1d0*/  LDL.LU.64 R224, [R1+0x838] ;  /* 0x0008380001e07983 */ /* 0x000f220000300a00 */
[----:B--2---:R-:W-:-:S05]  /*c1e0*/  IMAD.WIDE R212, R201, 0x4, R212 ;  /* 0x00000004c9d47825 */ /* 0x004fca00078e02d4 */
[----:B------:R1:W-:Y:S01]  /*c1f0*/  STL.64 [R1+0x220], R212 ;  /* 0x000220d401007387 */ /* 0x0003e20000100a00 */
[----:B------:R-:W-:-:S03]  /*c200*/  IMAD.WIDE R216, R201, 0x4, R216 ;  /* 0x00000004c9d87825 */ /* 0x000fc600078e02d8 */
[----:B------:R-:W-:Y:S01]  /*c210*/  LDGSTS.E [R135+0x28000], desc[UR28][R212.64], !P2 ;  /* 0x28000000d4877fae */ /* 0x000fe2000d1a101c */
[----:B------:R-:W-:-:S03]  /*c220*/  IMAD.WIDE R244, R201, 0x4, R244 ;  /* 0x00000004c9f47825 */ /* 0x000fc600078e02f4 */
[----:B------:R-:W-:Y:S04]  /*c230*/  LDGSTS.E [R135+0x28200], desc[UR28][R216.64], !P2 ;  /* 0x28200000d8877fae */ /* 0x000fe8000d1a101c */
[----:B------:R-:W-:Y:S01]  /*c240*/  LDGSTS.E [R135+0x28400], desc[UR28][R244.64], !P6 ;  /* 0x28400000f4877fae */ /* 0x000fe2000f1a101c */
[----:B------:R-:W-:-:S03]  /*c250*/  IMAD.WIDE R2, R201, 0x4, R2 ;  /* 0x00000004c9027825 */ /* 0x000fc600078e0202 */
[----:B-1----:R-:W2:Y:S04]  /*c260*/  LDL.LU.64 R212, [R1+0x830] ;  /* 0x0008300001d47983 */ /* 0x002ea80000300a00 */
[----:B------:R1:W-:Y:S04]  /*c270*/  STL.64 [R1+0x218], R216 ;  /* 0x000218d801007387 */ /* 0x0003e80000100a00 */
[----:B------:R2:W-:Y:S04]  /*c280*/  LDGSTS.E [R135+0x28600], desc[UR28][R2.64], !P6 ;  /* 0x2860000002877fae */ /* 0x0005e8000f1a101c */
[----:B-1----:R-:W2:Y:S04]  /*c290*/  LDL.LU.64 R216, [R1+0x828] ;  /* 0x0008280001d87983 */ /* 0x002ea80000300a00 */
[----:B------:R1:W-:Y:S04]  /*c2a0*/  STL.64 [R1+0x210], R244 ;  /* 0x000210f401007387 */ /* 0x0003e80000100a00 */
[----:B------:R1:W-:Y:S04]  /*c2b0*/  STL.64 [R1+0x208], R2 ;  /* 0x0002080201007387 */ /* 0x0003e80000100a00 */
[----:B-1----:R-:W2:Y:S04]  /*c2c0*/  LDL.LU.64 R244, [R1+0x820] ;  /* 0x0008200001f47983 */ /* 0x002ea80000300a00 */
[----:B------:R-:W2:Y:S01]  /*c2d0*/  LDL.LU.64 R2, [R1+0x818] ;  /* 0x0008180001027983 */ /* 0x000ea20000300a00 */
[----:B------:R-:W-:-:S02]  /*c2e0*/  IADD3 R252, PT, PT, R252, -0xa4, RZ ;  /* 0xffffff5cfcfc7810 */ /* 0x000fc40007ffe0ff */
[----:B------:R-:W-:Y:S02]  /*c2f0*/  ISETP.GE.U32.AND P5, PT, R220, 0x7fffff1e, PT ;  /* 0x7fffff1edc00780c */ /* 0x000fe40003fa6070 */
[----:B------:R-:W-:Y:S01]  /*c300*/  ISETP.GE.U32.AND P3, PT, R252, 0x7fffff1d, PT ;  /* 0x7fffff1dfc00780c */ /* 0x000fe20003f66070 */
[C---:B------:R-:W-:Y:S01]  /*c310*/  IMAD.WIDE R246, R201.reuse, 0x4, R246 ;  /* 0x00000004c9f67825 */ /* 0x040fe200078e02f6 */
[----:B------:R-:W1:Y:S03]  /*c320*/  LDC R252, c[0x0][0x3a0] ;  /* 0x0000e800fffc7b82 */ /* 0x000e660000000800 */
[C---:B------:R-:W-:Y:S01]  /*c330*/  IMAD.WIDE R248, R201.reuse, 0x4, R248 ;  /* 0x00000004c9f87825 */ /* 0x040fe200078e02f8 */
[----:B------:R1:W-:Y:S04]  /*c340*/  STL.64 [R1+0x200], R246 ;  /* 0x000200f601007387 */ /* 0x0003e80000100a00 */
[----:B------:R1:W-:Y:S01]  /*c350*/  STL.64 [R1+0x1f8], R248 ;  /* 0x0001f8f801007387 */ /* 0x0003e20000100a00 */
[----:B------:R-:W2:Y:S03]  /*c360*/  LDC R220, c[0x0][0x3a0] ;  /* 0x0000e800ffdc7b82 */ /* 0x000ea60000000800 */
[----:B------:R-:W-:Y:S04]  /*c370*/  LDGSTS.E [R135+0x28800], desc[UR28][R246.64], !P5 ;  /* 0x28800000f6877fae */ /* 0x000fe8000e9a101c */
[----:B------:R-:W-:Y:S04]  /*c380*/  LDGSTS.E [R135+0x28a00], desc[UR28][R248.64], !P5 ;  /* 0x28a00000f8877fae */ /* 0x000fe8000e9a101c */
[----:B-1----:R-:W4:Y:S04]  /*c390*/  LDL.LU.64 R246, [R1+0x810] ;  /* 0x0008100001f67983 */ /* 0x002f280000300a00 */
[----:B------:R-:W4:Y:S01]  /*c3a0*/  LDL.LU.64 R248, [R1+0x808] ;  /* 0x0008080001f87983 */ /* 0x000f220000300a00 */
[----:B---3--:R-:W-:-:S05]  /*c3b0*/  IMAD.WIDE R250, R201, 0x4, R250 ;  /* 0x00000004c9fa7825 */ /* 0x008fca00078e02fa */
[----:B------:R1:W-:Y:S04]  /*c3c0*/  STL.64 [R1+0x1f0], R250 ;  /* 0x0001f0fa01007387 */ /* 0x0003e80000100a00 */
[----:B------:R-:W-:Y:S01]  /*c3d0*/  LDGSTS.E [R135+0x28c00], desc[UR28][R250.64], !P3 ;  /* 0x28c00000fa877fae */ /* 0x000fe2000d9a101c */
[----:B--2---:R-:W-:-:S05]  /*c3e0*/  IMAD.WIDE R2, R201, 0x4, R2 ;  /* 0x00000004c9027825 */ /* 0x004fca00078e0202 */
[----:B------:R2:W-:Y:S04]  /*c3f0*/  STL.64 [R1+0x1e8], R2 ;  /* 0x0001e80201007387 */ /* 0x0005e80000100a00 */
[----:B-1----:R-:W3:Y:S01]  /*c400*/  LDL.LU.64 R250, [R1+0x800] ;  /* 0x0008000001fa7983 */ /* 0x002ee20000300a00 */
[----:B------:R-:W-:Y:S02]  /*c410*/  VIADD R252, R252, 0xffffff5b ;  /* 0xffffff5bfcfc7836 */ /* 0x000fe40000000000 */
[----:B------:R-:W-:Y:S01]  /*c420*/  VIADD R221, R221, 0xffffff59 ;  /* 0xffffff59dddd7836 */ /* 0x000fe20000000000 */
[----:B------:R2:W-:Y:S02]  /*c430*/  LDGSTS.E [R135+0x28e00], desc[UR28][R2.64], !P3 ;  /* 0x28e0000002877fae */ /* 0x0005e4000d9a101c */
[----:B------:R-:W-:-:S02]  /*c440*/  ISETP.GE.U32.AND P2, PT, R252, 0x7fffff1c, PT ;  /* 0x7fffff1cfc00780c */ /* 0x000fc40003f46070 */
[----:B------:R-:W1:Y:S01]  /*c450*/  LDC R252, c[0x0][0x3a0] ;  /* 0x0000e800fffc7b82 */ /* 0x000e620000000800 */
[----:B------:R-:W-:-:S07]  /*c460*/  ISETP.GE.U32.AND P5, PT, R221, 0x7fffff1a, PT ;  /* 0x7fffff1add00780c */ /* 0x000fce0003fa6070 */
[----:B--2---:R-:W2:Y:S01]  /*c470*/  LDC R3, c[0x0][0x3a0] ;  /* 0x0000e800ff037b82 */ /* 0x004ea20000000800 */
[----:B----4-:R-:W-:-:S07]  /*c480*/  IMAD.WIDE R246, R201, 0x4, R246 ;  /* 0x00000004c9f67825 */ /* 0x010fce00078e02f6 */
[----:B------:R-:W4:Y:S01]  /*c490*/  LDC R2, c[0x0][0x3a0] ;  /* 0x0000e800ff027b82 */ /* 0x000f220000000800 */
[----:B-1----:R-:W-:-:S05]  /*c4a0*/  VIADD R252, R252, 0xffffff5a ;  /* 0xffffff5afcfc7836 */ /* 0x002fca0000000000 */
[----:B------:R-:W-:Y:S02]  /*c4b0*/  ISETP.GE.U32.AND P6, PT, R252, 0x7fffff1b, PT ;  /* 0x7fffff1bfc00780c */ /* 0x000fe40003fc6070 */
[----:B------:R-:W1:Y:S02]  /*c4c0*/  LDC R252, c[0x0][0x3a0] ;  /* 0x0000e800fffc7b82 */ /* 0x000e640000000800 */
[----:B-1----:R-:W-:-:S04]  /*c4d0*/  IADD3 R252, PT, PT, R252, -0xa8, RZ ;  /* 0xffffff58fcfc7810 */ /* 0x002fc80007ffe0ff */
[----:B------:R-:W-:Y:S01]  /*c4e0*/  ISETP.GE.U32.AND P3, PT, R252, 0x7fffff19, PT ;  /* 0x7fffff19fc00780c */ /* 0x000fe20003f66070 */
[----:B------:R-:W-:Y:S02]  /*c4f0*/  VIADD R252, R220, 0xffffff57 ;  /* 0xffffff57dcfc7836 */ /* 0x000fe40000000000 */
[----:B---3--:R-:W-:-:S04]  /*c500*/  IMAD.WIDE R220, R201, 0x4, R250 ;  /* 0x00000004c9dc7825 */ /* 0x008fc800078e02fa */
[C---:B------:R-:W-:Y:S01]  /*c510*/  IMAD.WIDE R250, R201.reuse, 0x4, R248 ;  /* 0x00000004c9fa7825 */ /* 0x040fe200078e02f8 */
[----:B------:R1:W-:Y:S01]  /*c520*/  STL.64 [R1+0x1e0], R220 ;  /* 0x0001e0dc01007387 */ /* 0x0003e20000100a00 */
[----:B------:R-:W3:Y:S03]  /*c530*/  LDC R249, c[0x0][0x3a0] ;  /* 0x0000e800fff97b82 */ /* 0x000ee60000000800 */
[----:B------:R1:W-:Y:S04]  /*c540*/  STL.64 [R1+0x1d8], R250 ;  /* 0x0001d8fa01007387 */ /* 0x0003e80000100a00 */
[----:B------:R-:W-:Y:S04]  /*c550*/  LDGSTS.E [R135+0x29000], desc[UR28][R220.64], !P2 ;  /* 0x29000000dc877fae */ /* 0x000fe8000d1a101c */
[----:B------:R2:W-:Y:S04]  /*c560*/  LDGSTS.E [R135+0x29200], desc[UR28][R250.64], !P2 ;  /* 0x29200000fa877fae */ /* 0x0005e8000d1a101c */
[----:B------:R4:W-:Y:S04]  /*c570*/  LDGSTS.E [R135+0x29400], desc[UR28][R246.64], !P6 ;  /* 0x29400000f6877fae */ /* 0x0009e8000f1a101c */
[----:B-1----:R-:W3:Y:S01]  /*c580*/  LDL.LU.64 R220, [R1+0x7f8] ;  /* 0x0007f80001dc7983 */ /* 0x002ee20000300a00 */
[----:B--2---:R-:W1:Y:S03]  /*c590*/  LDC R251, c[0x0][0x3a0] ;  /* 0x0000e800fffb7b82 */ /* 0x004e660000000800 */
[----:B------:R4:W-:Y:S05]  /*c5a0*/  STL.64 [R1+0x1d0], R246 ;  /* 0x0001d0f601007387 */ /* 0x0009ea0000100a00 */
[----:B----4-:R-:W2:Y:S01]  /*c5b0*/  LDC R247, c[0x0][0x3a0] ;  /* 0x0000e800fff77b82 */ /* 0x010ea20000000800 */
[----:B------:R-:W-:-:S04]  /*c5c0*/  IMAD.WIDE R244, R201, 0x4, R244 ;  /* 0x00000004c9f47825 */ /* 0x000fc800078e02f4 */
[----:B---3--:R-:W-:-:S03]  /*c5d0*/  VIADD R248, R249, 0xffffff56 ;  /* 0xffffff56f9f87836 */ /* 0x008fc60000000000 */
[----:B------:R-:W3:Y:S01]  /*c5e0*/  LDC R246, c[0x0][0x3a0] ;  /* 0x0000e800fff67b82 */ /* 0x000ee20000000800 */
[----:B------:R4:W-:Y:S01]  /*c5f0*/  STL.64 [R1+0x1c8], R244 ;  /* 0x0001c8f401007387 */ /* 0x0009e20000100a00 */
[----:B------:R-:W-:-:S03]  /*c600*/  ISETP.GE.U32.AND P2, PT, R252, 0x7fffff18, PT ;  /* 0x7fffff18fc00780c */ /* 0x000fc60003f46070 */
[----:B------:R4:W-:Y:S01]  /*c610*/  LDGSTS.E [R135+0x29600], desc[UR28][R244.64], !P6 ;  /* 0x29600000f4877fae */ /* 0x0009e2000f1a101c */
[----:B------:R-:W-:Y:S01]  /*c620*/  ISETP.GE.U32.AND P6, PT, R248, 0x7fffff17, PT ;  /* 0x7fffff17f800780c */ /* 0x000fe20003fc6070 */
[C---:B------:R-:W-:Y:S01]  /*c630*/  IMAD.WIDE R248, R201.reuse, 0x4, R216 ;  /* 0x00000004c9f87825 */ /* 0x040fe200078e02d8 */
[----:B------:R-:W3:Y:S03]  /*c640*/  LDC R252, c[0x0][0x3a0] ;  /* 0x0000e800fffc7b82 */ /* 0x000ee60000000800 */
[----:B------:R-:W-:-:S05]  /*c650*/  IMAD.WIDE R212, R201, 0x4, R212 ;  /* 0x00000004c9d47825 */ /* 0x000fca00078e02d4 */
[----:B----4-:R-:W4:Y:S01]  /*c660*/  LDC R245, c[0x0][0x3a0] ;  /* 0x0000e800fff57b82 */ /* 0x010f220000000800 */
[----:B-1----:R-:W-:Y:S01]  /*c670*/  VIADD R244, R251, 0xffffff55 ;  /* 0xffffff55fbf47836 */ /* 0x002fe20000000000 */
[----:B--2---:R-:W-:Y:S01]  /*c680*/  IADD3 R216, PT, PT, R247, -0xac, RZ ;  /* 0xffffff54f7d87810 */ /* 0x004fe20007ffe0ff */
[----:B------:R-:W-:-:S04]  /*c690*/  IMAD.WIDE R208, R201, 0x4, R208 ;  /* 0x00000004c9d07825 */ /* 0x000fc800078e02d0 */
        /* <DEDUP_REMOVED lines=24> */
[----:B------:R-:W-:Y:S01]  /*c820*/  IMAD.WIDE R220, R201, 0x4, R224 ;  /* 0x00000004c9dc7825 */ /* 0x000fe200078e02e0 */
[----:B------:R-:W-:Y:S04]  /*c830*/  STL.64 [R1+0x1c0], R250 ;  /* 0x0001c0fa01007387 */ /* 0x000fe80000100a00 */
[----:B------:R-:W-:Y:S04]  /*c840*/  LDGSTS.E [R135+0x29800], desc[UR28][R250.64], !P5 ;  /* 0x29800000fa877fae */ /* 0x000fe8000e9a101c */
[----:B------:R-:W-:Y:S04]  /*c850*/  STL.64 [R1+0x1b8], R248 ;  /* 0x0001b8f801007387 */ /* 0x000fe80000100a00 */
[----:B------:R-:W-:Y:S01]  /*c860*/  LDGSTS.E [R135+0x29a00], desc[UR28][R248.64], !P5 ;  /* 0x29a00000f8877fae */ /* 0x000fe2000e9a101c */
[----:B------:R-:W-:-:S03]  /*c870*/  ISETP.GE.U32.AND P5, PT, R244, 0x7fffff16, PT ;  /* 0x7fffff16f400780c */ /* 0x000fc60003fa6070 */
[----:B------:R1:W-:Y:S04]  /*c880*/  STL.64 [R1+0x1b0], R212 ;  /* 0x0001b0d401007387 */ /* 0x0003e80000100a00 */
[----:B------:R1:W-:Y:S04]  /*c890*/  LDGSTS.E [R135+0x29c00], desc[UR28][R212.64], !P3 ;  /* 0x29c00000d4877fae */ /* 0x0003e8000d9a101c */
[----:B------:R2:W-:Y:S04]  /*c8a0*/  STL.64 [R1+0x1a8], R220 ;  /* 0x0001a8dc01007387 */ /* 0x0005e80000100a00 */
[----:B------:R2:W-:Y:S01]  /*c8b0*/  LDGSTS.E [R135+0x29e00], desc[UR28][R220.64], !P3 ;  /* 0x29e00000dc877fae */ /* 0x0005e2000d9a101c */
[----:B------:R-:W-:-:S02]  /*c8c0*/  ISETP.GE.U32.AND P3, PT, R216, 0x7fffff15, PT ;  /* 0x7fffff15d800780c */ /* 0x000fc40003f66070 */
[----:B------:R-:W4:Y:S01]  /*c8d0*/  LDC R216, c[0x0][0x3a0] ;  /* 0x0000e800ffd87b82 */ /* 0x000f220000000800 */
[----:B-1----:R-:W-:Y:S01]  /*c8e0*/  VIADD R212, R3, 0xffffff53 ;  /* 0xffffff5303d47836 */ /* 0x002fe20000000000 */
[----:B------:R1:W-:Y:S04]  /*c8f0*/  STL.64 [R1+0x1a0], R208 ;  /* 0x0001a0d001007387 */ /* 0x0003e80000100a00 */
[----:B------:R1:W-:Y:S02]  /*c900*/  LDGSTS.E [R135+0x2a000], desc[UR28][R208.64], !P2 ;  /* 0x2a000000d0877fae */ /* 0x0003e4000d1a101c */
[----:B------:R-:W4:Y:S01]  /*c910*/  LDC R213, c[0x0][0x3a0] ;  /* 0x0000e800ffd57b82 */ /* 0x000f220000000800 */
[----:B--2---:R-:W-:-:S04]  /*c920*/  IMAD.WIDE R220, R201, 0x4, R204 ;  /* 0x00000004c9dc7825 */ /* 0x004fc800078e02cc */
[----:B------:R-:W-:Y:S01]  /*c930*/  VIADD R204, R2, 0xffffff52 ;  /* 0xffffff5202cc7836 */ /* 0x000fe20000000000 */
[----:B------:R-:W-:Y:S01]  /*c940*/  LDGSTS.E [R135+0x2a200], desc[UR28][R220.64], !P2 ;  /* 0x2a200000dc877fae */ /* 0x000fe2000d1a101c */
[C---:B------:R-:W-:Y:S01]  /*c950*/  IMAD.WIDE R2, R201.reuse, 0x4, R228 ;  /* 0x00000004c9027825 */ /* 0x040fe200078e02e4 */
[----:B------:R-:W-:Y:S02]  /*c960*/  ISETP.GE.U32.AND P2, PT, R212, 0x7fffff14, PT ;  /* 0x7fffff14d400780c */ /* 0x000fe40003f46070 */
[----:B------:R-:W-:Y:S01]  /*c970*/  STL.64 [R1+0x198], R220 ;  /* 0x000198dc01007387 */ /* 0x000fe20000100a00 */
[----:B-1----:R-:W-:-:S03]  /*c980*/  IMAD.WIDE R208, R201, 0x4, R196 ;  /* 0x00000004c9d07825 */ /* 0x002fc600078e02c4 */
[----:B------:R1:W-:Y:S04]  /*c990*/  STL.64 [R1+0x190], R202 ;  /* 0x000190ca01007387 */ /* 0x0003e80000100a00 */
[----:B------:R1:W-:Y:S01]  /*c9a0*/  LDGSTS.E [R135+0x2a400], desc[UR28][R202.64], !P6 ;  /* 0x2a400000ca877fae */ /* 0x0003e2000f1a101c */
[----:B---3--:R-:W-:Y:S01]  /*c9b0*/  IADD3 R196, PT, PT, R246, -0xb0, RZ ;  /* 0xffffff50f6c47810 */ /* 0x008fe20007ffe0ff */
[----:B------:R-:W2:Y:S02]  /*c9c0*/  LDC R197, c[0x0][0x3a0] ;  /* 0x0000e800ffc57b82 */ /* 0x000ea40000000800 */
[----:B------:R3:W-:Y:S01]  /*c9d0*/  LDGSTS.E [R135+0x2a600], desc[UR28][R2.64], !P6 ;  /* 0x2a60000002877fae */ /* 0x0007e2000f1a101c */
[----:B------:R-:W-:-:S03]  /*c9e0*/  ISETP.GE.U32.AND P6, PT, R204, 0x7fffff13, PT ;  /* 0x7fffff13cc00780c */ /* 0x000fc60003fc6070 */
[----:B------:R3:W-:Y:S02]  /*c9f0*/  STL.64 [R1+0x188], R2 ;  /* 0x0001880201007387 */ /* 0x0007e40000100a00 */
[----:B------:R-:W2:Y:S02]  /*ca00*/  LDC R204, c[0x0][0x3a0] ;  /* 0x0000e800ffcc7b82 */ /* 0x000ea40000000800 */
[----:B------:R-:W-:Y:S06]  /*ca10*/  LDGSTS.E [R135+0x2a800], desc[UR28][R208.64], !P5 ;  /* 0x2a800000d0877fae */ /* 0x000fec000e9a101c */
[----:B-1----:R-:W1:Y:S01]  /*ca20*/  LDC R203, c[0x0][0x3a0] ;  /* 0x0000e800ffcb7b82 */ /* 0x002e620000000800 */
[----:B------:R4:W-:Y:S01]  /*ca30*/  LDGSTS.E [R135+0x2aa00], desc[UR28][R206.64], !P5 ;  /* 0x2aa00000ce877fae */ /* 0x0009e2000e9a101c */
[----:B---3--:R-:W-:-:S03]  /*ca40*/  IMAD.WIDE R2, R201, 0x4, R230 ;  /* 0x00000004c9027825 */ /* 0x008fc600078e02e6 */
[----:B------:R-:W-:Y:S01]  /*ca50*/  STL.64 [R1+0x180], R208 ;  /* 0x000180d001007387 */ /* 0x000fe20000100a00 */
[----:B----4-:R-:W-:-:S03]  /*ca60*/  VIADD R202, R245, 0xffffff51 ;  /* 0xffffff51f5ca7836 */ /* 0x010fc60000000000 */
[----:B------:R3:W-:Y:S04]  /*ca70*/  LDGSTS.E [R135+0x2ac00], desc[UR28][R136.64], !P3 ;  /* 0x2ac0000088877fae */ /* 0x0007e8000d9a101c */
[----:B------:R4:W-:Y:S04]  /*ca80*/  STL.64 [R1+0x178], R206 ;  /* 0x000178ce01007387 */ /* 0x0009e80000100a00 */
[----:B------:R1:W-:Y:S01]  /*ca90*/  LDGSTS.E [R135+0x2ae00], desc[UR28][R2.64], !P3 ;  /* 0x2ae0000002877fae */ /* 0x0003e2000d9a101c */
[----:B------:R-:W-:Y:S02]  /*caa0*/  ISETP.GE.U32.AND P3, PT, R196, 0x7fffff11, PT ;  /* 0x7fffff11c400780c */ /* 0x000fe40003f66070 */
[----:B------:R-:W2:Y:S01]  /*cab0*/  LDC R196, c[0x0][0x3a0] ;  /* 0x0000e800ffc47b82 */ /* 0x000ea20000000800 */
[----:B------:R3:W-:Y:S01]  /*cac0*/  STL.64 [R1+0x170], R136 ;  /* 0x0001708801007387 */ /* 0x0007e20000100a00 */
[----:B----4-:R-:W-:-:S03]  /*cad0*/  IMAD.WIDE R206, R201, 0x4, R210 ;  /* 0x00000004c9ce7825 */ /* 0x010fc600078e02d2 */
[----:B------:R1:W-:Y:S01]  /*cae0*/  STL.64 [R1+0x168], R2 ;  /* 0x0001680201007387 */ /* 0x0003e20000100a00 */
[----:B------:R-:W-:Y:S02]  /*caf0*/  ISETP.GE.U32.AND P5, PT, R202, 0x7fffff12, PT ;  /* 0x7fffff12ca00780c */ /* 0x000fe40003fa6070 */
[----:B------:R-:W4:Y:S01]  /*cb00*/  LDC R202, c[0x0][0x3a0] ;  /* 0x0000e800ffca7b82 */ /* 0x000f220000000800 */
[----:B------:R-:W-:Y:S04]  /*cb10*/  STL.64 [R1+0x160], R138 ;  /* 0x0001608a01007387 */ /* 0x000fe80000100a00 */
[----:B------:R-:W-:Y:S04]  /*cb20*/  LDGSTS.E [R135+0x2b000], desc[UR28][R138.64], !P2 ;  /* 0x2b0000008a877fae */ /* 0x000fe8000d1a101c */
[----:B------:R-:W-:Y:S04]  /*cb30*/  STL.64 [R1+0x158], R206 ;  /* 0x000158ce01007387 */ /* 0x000fe80000100a00 */
[----:B------:R-:W-:Y:S04]  /*cb40*/  LDGSTS.E [R135+0x2b200], desc[UR28][R206.64], !P2 ;  /* 0x2b200000ce877fae */ /* 0x000fe8000d1a101c */
[----:B------:R2:W-:Y:S04]  /*cb50*/  STL.64 [R1+0x150], R140 ;  /* 0x0001508c01007387 */ /* 0x0005e80000100a00 */
[----:B------:R2:W-:Y:S01]  /*cb60*/  LDGSTS.E [R135+0x2b400], desc[UR28][R140.64], !P6 ;  /* 0x2b4000008c877fae */ /* 0x0005e2000f1a101c */
[----:B---3--:R-:W-:-:S02]  /*cb70*/  VIADD R137, R213, 0xffffff4f ;  /* 0xffffff4fd5897836 */ /* 0x008fc40000000000 */
[C---:B-1----:R-:W-:Y:S01]  /*cb80*/  IMAD.WIDE R2, R201.reuse, 0x4, R232 ;  /* 0x00000004c9027825 */ /* 0x042fe200078e02e8 */
[----:B--2---:R-:W1:Y:S03]  /*cb90*/  LDC R140, c[0x0][0x3a0] ;  /* 0x0000e800ff8c7b82 */ /* 0x004e660000000800 */
[----:B------:R-:W-:Y:S01]  /*cba0*/  IMAD.WIDE R206, R201, 0x4, R214 ;  /* 0x00000004c9ce7825 */ /* 0x000fe200078e02d6 */
[----:B------:R-:W-:Y:S01]  /*cbb0*/  ISETP.GE.U32.AND P2, PT, R137, 0x7fffff10, PT ;  /* 0x7fffff108900780c */ /* 0x000fe20003f46070 */
[----:B------:R2:W-:Y:S02]  /*cbc0*/  STL.64 [R1+0x148], R2 ;  /* 0x0001480201007387 */ /* 0x0005e40000100a00 */
[----:B------:R-:W-:Y:S02]  /*cbd0*/  VIADD R136, R216, 0xffffff4e ;  /* 0xffffff4ed8887836 */ /* 0x000fe40000000000 */
[----:B------:R-:W-:Y:S01]  /*cbe0*/  IMAD.WIDE R138, R201, 0x4, R144 ;  /* 0x00000004c98a7825 */ /* 0x000fe200078e0290 */
[----:B------:R2:W-:Y:S01]  /*cbf0*/  LDGSTS.E [R135+0x2b600], desc[UR28][R2.64], !P6 ;  /* 0x2b60000002877fae */ /* 0x0005e2000f1a101c */
[----:B------:R-:W3:Y:S02]  /*cc00*/  LDC R141, c[0x0][0x3a0] ;  /* 0x0000e800ff8d7b82 */ /* 0x000ee40000000800 */
[----:B------:R-:W-:Y:S01]  /*cc10*/  VIADD R137, R203, 0xffffff4d ;  /* 0xffffff4dcb897836 */ /* 0x000fe20000000000 */
[----:B------:R2:W-:Y:S01]  /*cc20*/  STL.64 [R1+0x140], R142 ;  /* 0x0001408e01007387 */ /* 0x0005e20000100a00 */
[----:B------:R-:W-:-:S03]  /*cc30*/  ISETP.GE.U32.AND P6, PT, R136, 0x7fffff0f, PT ;  /* 0x7fffff0f8800780c */ /* 0x000fc60003fc6070 */
[----:B------:R2:W-:Y:S04]  /*cc40*/  LDGSTS.E [R135+0x2b800], desc[UR28][R142.64], !P5 ;  /* 0x2b8000008e877fae */ /* 0x0005e8000e9a101c */
[----:B------:R-:W-:Y:S04]  /*cc50*/  STL.64 [R1+0x138], R206 ;  /* 0x000138ce01007387 */ /* 0x000fe80000100a00 */
[----:B------:R-:W-:Y:S01]  /*cc60*/  LDGSTS.E [R135+0x2ba00], desc[UR28][R206.64], !P5 ;  /* 0x2ba00000ce877fae */ /* 0x000fe2000e9a101c */
[----:B------:R-:W-:-:S03]  /*cc70*/  ISETP.GE.U32.AND P5, PT, R137, 0x7fffff0e, PT ;  /* 0x7fffff0e8900780c */ /* 0x000fc60003fa6070 */
[----:B------:R4:W-:Y:S01]  /*cc80*/  STL.64 [R1+0x130], R138 ;  /* 0x0001308a01007387 */ /* 0x0009e20000100a00 */
[C---:B--2---:R-:W-:Y:S01]  /*cc90*/  IMAD.WIDE R2, R201.reuse, 0x4, R154 ;  /* 0x00000004c9027825 */ /* 0x044fe200078e029a */
[----:B------:R-:W-:Y:S01]  /*cca0*/  IADD3 R136, PT, PT, R204, -0xb4, RZ ;  /* 0xffffff4ccc887810 */ /* 0x000fe20007ffe0ff */
[----:B------:R-:W2:Y:S01]  /*ccb0*/  LDC R142, c[0x0][0x3a0] ;  /* 0x0000e800ff8e7b82 */ /* 0x000ea20000000800 */
[----:B------:R4:W-:Y:S01]  /*ccc0*/  LDGSTS.E [R135+0x2bc00], desc[UR28][R138.64], !P3 ;  /* 0x2bc000008a877fae */ /* 0x0009e2000d9a101c */
[----:B------:R-:W-:-:S04]  /*ccd0*/  IMAD.WIDE R154, R201, 0x4, R218 ;  /* 0x00000004c99a7825 */ /* 0x000fc800078e02da */
[----:B------:R-:W-:Y:S01]  /*cce0*/  VIADD R137, R196, 0xffffff4b ;  /* 0xffffff4bc4897836 */ /* 0x000fe20000000000 */
[----:B------:R1:W-:Y:S01]  /*ccf0*/  STL.64 [R1+0x128], R2 ;  /* 0x0001280201007387 */ /* 0x0003e20000100a00 */
[----:B------:R-:W-:-:S03]  /*cd00*/  IMAD.WIDE R144, R201, 0x4, R148 ;  /* 0x00000004c9907825 */ /* 0x000fc600078e0294 */
[----:B------:R1:W-:Y:S01]  /*cd10*/  LDGSTS.E [R135+0x2be00], desc[UR28][R2.64], !P3 ;  /* 0x2be0000002877fae */ /* 0x0003e2000d9a101c */
[----:B----4-:R-:W4:Y:S01]  /*cd20*/  LDC R139, c[0x0][0x3a0] ;  /* 0x0000e800ff8b7b82 */ /* 0x010f220000000800 */
[----:B------:R-:W-:Y:S02]  /*cd30*/  ISETP.GE.U32.AND P3, PT, R136, 0x7fffff0d, PT ;  /* 0x7fffff0d8800780c */ /* 0x000fe40003f66070 */
[----:B------:R3:W-:Y:S01]  /*cd40*/  LDGSTS.E [R135+0x2c000], desc[UR28][R146.64], !P2 ;  /* 0x2c00000092877fae */ /* 0x0007e2000d1a101c */
[----:B------:R-:W-:-:S03]  /*cd50*/  IMAD.WIDE R148, R201, 0x4, R150 ;  /* 0x00000004c9947825 */ /* 0x000fc600078e0296 */
[----:B------:R3:W-:Y:S01]  /*cd60*/  STL.64 [R1+0x120], R146 ;  /* 0x0001209201007387 */ /* 0x0007e20000100a00 */
[----:B------:R-:W2:Y:S01]  /*cd70*/  LDC R138, c[0x0][0x3a0] ;  /* 0x0000e800ff8a7b82 */ /* 0x000ea20000000800 */
[----:B-1----:R-:W-:Y:S02]  /*cd80*/  IMAD.WIDE R2, R201, 0x4, R156 ;  /* 0x00000004c9027825 */ /* 0x002fe400078e029c */
[----:B------:R-:W-:Y:S01]  /*cd90*/  LDGSTS.E [R135+0x2c200], desc[UR28][R154.64], !P2 ;  /* 0x2c2000009a877fae */ /* 0x000fe2000d1a101c */
[----:B------:R-:W-:Y:S01]  /*cda0*/  ISETP.GE.U32.AND P2, PT, R137, 0x7fffff0c, PT ;  /* 0x7fffff0c8900780c */ /* 0x000fe20003f46070 */
[----:B------:R-:W-:Y:S02]  /*cdb0*/  VIADD R137, R140, 0xffffff49 ;  /* 0xffffff498c897836 */ /* 0x000fe40000000000 */
[----:B------:R1:W-:Y:S01]  /*cdc0*/  LDGSTS.E [R135+0x2c400], desc[UR28][R144.64], !P6 ;  /* 0x2c40000090877fae */ /* 0x0003e2000f1a101c */
[----:B------:R-:W-:Y:S01]  /*cdd0*/  VIADD R136, R197, 0xffffff4a ;  /* 0xffffff4ac5887836 */ /* 0x000fe20000000000 */
[----:B------:R-:W2:Y:S01]  /*cde0*/  LDC R140, c[0x0][0x3a0] ;  /* 0x0000e800ff8c7b82 */ /* 0x000ea20000000800 */
[----:B---3--:R-:W-:Y:S01]  /*cdf0*/  IMAD.WIDE R146, R201, 0x4, R222 ;  /* 0x00000004c9927825 */ /* 0x008fe200078e02de */
[----:B------:R3:W-:Y:S04]  /*ce00*/  LDGSTS.E [R135+0x2c600], desc[UR28][R2.64], !P6 ;  /* 0x2c60000002877fae */ /* 0x0007e8000f1a101c */
[----:B------:R-:W-:Y:S04]  /*ce10*/  STL.64 [R1+0x118], R154 ;  /* 0x0001189a01007387 */ /* 0x000fe80000100a00 */
[----:B------:R1:W-:Y:S01]  /*ce20*/  LDGSTS.E [R135+0x2c800], desc[UR28][R148.64], !P5 ;  /* 0x2c80000094877fae */ /* 0x0003e2000e9a101c */
[----:B------:R-:W-:-:S03]  /*ce30*/  ISETP.GE.U32.AND P6, PT, R136, 0x7fffff0b, PT ;  /* 0x7fffff0b8800780c */ /* 0x000fc60003fc6070 */
[----:B------:R1:W-:Y:S04]  /*ce40*/  STL.64 [R1+0x110], R144 ;  /* 0x0001109001007387 */ /* 0x0003e80000100a00 */
[----:B------:R2:W-:Y:S01]  /*ce50*/  LDGSTS.E [R135+0x2ca00], desc[UR28][R146.64], !P5 ;  /* 0x2ca0000092877fae */ /* 0x0005e2000e9a101c */
[----:B------:R-:W-:Y:S02]  /*ce60*/  ISETP.GE.U32.AND P5, PT, R137, 0x7fffff0a, PT ;  /* 0x7fffff0a8900780c */ /* 0x000fe40003fa6070 */
[----:B------:R-:W2:Y:S01]  /*ce70*/  LDC R137, c[0x0][0x3a0] ;  /* 0x0000e800ff897b82 */ /* 0x000ea20000000800 */
[----:B------:R3:W-:Y:S01]  /*ce80*/  STL.64 [R1+0x108], R2 ;  /* 0x0001080201007387 */ /* 0x0007e20000100a00 */
[----:B------:R-:W-:Y:S01]  /*ce90*/  IADD3 R136, PT, PT, R202, -0xb8, RZ ;  /* 0xffffff48ca887810 */ /* 0x000fe20007ffe0ff */
[----:B-1----:R-:W-:-:S02]  /*cea0*/  IMAD.WIDE R144, R201, 0x4, R152 ;  /* 0x00000004c9907825 */ /* 0x002fc400078e0298 */
[----:B------:R1:W-:Y:S04]  /*ceb0*/  STL.64 [R1+0x100], R148 ;  /* 0x0001009401007387 */ /* 0x0003e80000100a00 */
[----:B------:R2:W-:Y:S01]  /*cec0*/  LDGSTS.E [R135+0x2cc00], desc[UR28][R144.64], !P3 ;  /* 0x2cc0000090877fae */ /* 0x0005e2000d9a101c */
[----:B---3--:R-:W-:-:S03]  /*ced0*/  IMAD.WIDE R2, R201, 0x4, R234 ;  /* 0x00000004c9027825 */ /* 0x008fc600078e02ea */
[----:B------:R2:W-:Y:S04]  /*cee0*/  STL.64 [R1+0xf8], R146 ;  /* 0x0000f89201007387 */ /* 0x0005e80000100a00 */
[----:B------:R3:W-:Y:S01]  /*cef0*/  LDGSTS.E [R135+0x2ce00], desc[UR28][R2.64], !P3 ;  /* 0x2ce0000002877fae */ /* 0x0007e2000d9a101c */
[----:B-1----:R-:W-:Y:S01]  /*cf00*/  IMAD.WIDE R148, R201, 0x4, R74 ;  /* 0x00000004c9947825 */ /* 0x002fe200078e024a */
[----:B------:R-:W-:-:S03]  /*cf10*/  ISETP.GE.U32.AND P3, PT, R136, 0x7fffff09, PT ;  /* 0x7fffff098800780c */ /* 0x000fc60003f66070 */
[----:B----4-:R-:W-:Y:S01]  /*cf20*/  VIADD R136, R139, 0xffffff47 ;  /* 0xffffff478b887836 */ /* 0x010fe20000000000 */
[----:B------:R-:W-:Y:S01]  /*cf30*/  LDGSTS.E [R135+0x2d000], desc[UR28][R148.64], !P2 ;  /* 0x2d00000094877fae */ /* 0x000fe2000d1a101c */
[----:B--2---:R-:W-:Y:S01]  /*cf40*/  IMAD.WIDE R146, R201, 0x4, R226 ;  /* 0x00000004c9927825 */ /* 0x004fe200078e02e2 */
[----:B------:R-:W1:Y:S02]  /*cf50*/  LDC R139, c[0x0][0x3a0] ;  /* 0x0000e800ff8b7b82 */ /* 0x000e640000000800 */
[----:B------:R2:W-:Y:S04]  /*cf60*/  STL.64 [R1+0xf0], R144 ;  /* 0x0000f09001007387 */ /* 0x0005e80000100a00 */
[----:B------:R-:W-:Y:S01]  /*cf70*/  LDGSTS.E [R135+0x2d200], desc[UR28][R146.64], !P2 ;  /* 0x2d20000092877fae */ /* 0x000fe2000d1a101c */
[----:B------:R-:W-:-:S02]  /*cf80*/  ISETP.GE.U32.AND P2, PT, R136, 0x7fffff08, PT ;  /* 0x7fffff088800780c */ /* 0x000fc40003f46070 */
[----:B------:R-:W4:Y:S01]  /*cf90*/  LDC R136, c[0x0][0x3a0] ;  /* 0x0000e800ff887b82 */ /* 0x000f220000000800 */
[----:B------:R3:W-:Y:S01]  /*cfa0*/  STL.64 [R1+0xe8], R2 ;  /* 0x0000e80201007387 */ /* 0x0007e20000100a00 */
[----:B--2---:R-:W-:-:S03]  /*cfb0*/  IMAD.WIDE R144, R201, 0x4, R242 ;  /* 0x00000004c9907825 */ /* 0x004fc600078e02f2 */
[----:B------:R-:W-:Y:S01]  /*cfc0*/  STL.64 [R1+0xe0], R148 ;  /* 0x0000e09401007387 */ /* 0x000fe20000100a00 */
[----:B------:R-:W-:-:S03]  /*cfd0*/  VIADD R74, R142, 0xffffff46 ;  /* 0xffffff468e4a7836 */ /* 0x000fc60000000000 */
[----:B------:R-:W-:Y:S01]  /*cfe0*/  STL.64 [R1+0xd8], R146 ;  /* 0x0000d89201007387 */ /* 0x000fe20000100a00 */
[----:B---3--:R-:W-:-:S03]  /*cff0*/  IMAD.WIDE R2, R201, 0x4, R158 ;  /* 0x00000004c9027825 */ /* 0x008fc600078e029e */
[----:B------:R-:W-:Y:S01]  /*d000*/  STL.64 [R1+0xd0], R144 ;  /* 0x0000d09001007387 */ /* 0x000fe20000100a00 */
[----:B------:R-:W-:-:S03]  /*d010*/  VIADD R75, R138, 0xffffff45 ;  /* 0xffffff458a4b7836 */ /* 0x000fc60000000000 */
[----:B------:R-:W-:Y:S04]  /*d020*/  LDGSTS.E [R135+0x2d400], desc[UR28][R144.64], !P6 ;  /* 0x2d40000090877fae */ /* 0x000fe8000f1a101c */
[----:B------:R2:W-:Y:S04]  /*d030*/  STL.64 [R1+0xc8], R2 ;  /* 0x0000c80201007387 */ /* 0x0005e80000100a00 */
[----:B------:R2:W-:Y:S01]  /*d040*/  LDGSTS.E [R135+0x2d600], desc[UR28][R2.64], !P6 ;  /* 0x2d60000002877fae */ /* 0x0005e2000f1a101c */
[----:B------:R-:W-:-:S03]  /*d050*/  ISETP.GE.U32.AND P6, PT, R74, 0x7fffff07, PT ;  /* 0x7fffff074a00780c */ /* 0x000fc60003fc6070 */
[----:B------:R-:W-:Y:S04]  /*d060*/  STL.64 [R1+0xc0], R98 ;  /* 0x0000c06201007387 */ /* 0x000fe80000100a00 */
[----:B------:R-:W-:Y:S01]  /*d070*/  LDGSTS.E [R135+0x2d800], desc[UR28][R98.64], !P5 ;  /* 0x2d80000062877fae */ /* 0x000fe2000e9a101c */
[----:B------:R-:W-:-:S03]  /*d080*/  IADD3 R74, PT, PT, R141, -0xbc, RZ ;  /* 0xffffff448d4a7810 */ /* 0x000fc60007ffe0ff */
[----:B------:R-:W-:Y:S01]  /*d090*/  STL.64 [R1+0xb8], R84 ;  /* 0x0000b85401007387 */ /* 0x000fe20000100a00 */
[----:B--2---:R-:W-:-:S03]  /*d0a0*/  IMAD.WIDE R2, R201, 0x4, R104 ;  /* 0x00000004c9027825 */ /* 0x004fc600078e0268 */
[----:B------:R-:W-:Y:S01]  /*d0b0*/  LDGSTS.E [R135+0x2da00], desc[UR28][R84.64], !P5 ;  /* 0x2da0000054877fae */ /* 0x000fe2000e9a101c */
[----:B------:R-:W-:-:S03]  /*d0c0*/  ISETP.GE.U32.AND P5, PT, R75, 0x7fffff06, PT ;  /* 0x7fffff064b00780c */ /* 0x000fc60003fa6070 */
[----:B------:R2:W-:Y:S01]  /*d0d0*/  STL.64 [R1+0xb0], R92 ;  /* 0x0000b05c01007387 */ /* 0x0005e20000100a00 */
[----:B------:R-:W-:-:S03]  /*d0e0*/  VIADD R75, R137, 0xffffff43 ;  /* 0xffffff43894b7836 */ /* 0x000fc60000000000 */
[----:B------:R2:W-:Y:S04]  /*d0f0*/  LDGSTS.E [R135+0x2dc00], desc[UR28][R92.64], !P3 ;  /* 0x2dc000005c877fae */ /* 0x0005e8000d9a101c */
[----:B------:R3:W-:Y:S01]  /*d100*/  LDGSTS.E [R135+0x2de00], desc[UR28][R2.64], !P3 ;  /* 0x2de0000002877fae */ /* 0x0007e2000d9a101c */
[----:B------:R-:W-:Y:S01]  /*d110*/  ISETP.GE.U32.AND P3, PT, R74, 0x7fffff05, PT ;  /* 0x7fffff054a00780c */ /* 0x000fe20003f66070 */
[C---:B--2---:R-:W-:Y:S02]  /*d120*/  IMAD.WIDE R92, R201.reuse, 0x4, R100 ;  /* 0x00000004c95c7825 */ /* 0x044fe400078e0264 */
[----:B------:R3:W-:Y:S04]  /*d130*/  STL.64 [R1+0xa8], R2 ;  /* 0x0000a80201007387 */ /* 0x0007e80000100a00 */
[----:B------:R2:W-:Y:S01]  /*d140*/  LDGSTS.E [R135+0x2e000], desc[UR28][R92.64], !P2 ;  /* 0x2e0000005c877fae */ /* 0x0005e2000d1a101c */
[----:B------:R-:W-:-:S03]  /*d150*/  IMAD.WIDE R84, R201, 0x4, R114 ;  /* 0x00000004c9547825 */ /* 0x000fc600078e0272 */
[----:B------:R2:W-:Y:S01]  /*d160*/  LDGSTS.E [R135+0x2e200], desc[UR28][R86.64], !P2 ;  /* 0x2e20000056877fae */ /* 0x0005e2000d1a101c */
[----:B------:R-:W-:Y:S01]  /*d170*/  ISETP.GE.U32.AND P2, PT, R75, 0x7fffff04, PT ;  /* 0x7fffff044b00780c */ /* 0x000fe20003f46070 */
[----:B------:R-:W-:Y:S02]  /*d180*/  VIADD R74, R140, 0xffffff42 ;  /* 0xffffff428c4a7836 */ /* 0x000fe40000000000 */
[----:B------:R2:W-:Y:S01]  /*d190*/  STL.64 [R1+0xa0], R92 ;  /* 0x0000a05c01007387 */ /* 0x0005e20000100a00 */
[----:B---3--:R-:W-:-:S03]  /*d1a0*/  IMAD.WIDE R2, R201, 0x4, R78 ;  /* 0x00000004c9027825 */ /* 0x008fc600078e024e */
[----:B------:R3:W-:Y:S01]  /*d1b0*/  LDGSTS.E [R135+0x2e400], desc[UR28][R84.64], !P6 ;  /* 0x2e40000054877fae */ /* 0x0007e2000f1a101c */
[----:B-1----:R-:W-:Y:S01]  /*d1c0*/  IADD3 R75, PT, PT, R139, -0xc0, RZ ;  /* 0xffffff408b4b7810 */ /* 0x002fe20007ffe0ff */
[----:B------:R-:W-:Y:S01]  /*d1d0*/  IMAD.WIDE R234, R0, 0x4, R10 ;  /* 0x0000000400ea7825 */ /* 0x000fe200078e020a */
[----:B------:R-:W1:Y:S01]  /*d1e0*/  LDC R78, c[0x0][0x3a0] ;  /* 0x0000e800ff4e7b82 */ /* 0x000e620000000800 */
[----:B------:R3:W-:Y:S02]  /*d1f0*/  STL.64 [R1+0x98], R86 ;  /* 0x0000985601007387 */ /* 0x0007e40000100a00 */
[C---:B--2---:R-:W-:Y:S02]  /*d200*/  IMAD.WIDE R92, R201.reuse, 0x4, R110 ;  /* 0x00000004c95c7825 */ /* 0x044fe400078e026e */
[----:B------:R2:W-:Y:S03]  /*d210*/  STL.64 [R1+0x90], R84 ;  /* 0x0000905401007387 */ /* 0x0005e60000100a00 */
[----:B------:R-:W1:Y:S01]  /*d220*/  LDC R79, c[0x0][0x3a0] ;  /* 0x0000e800ff4f7b82 */ /* 0x000e620000000800 */
[----:B------:R2:W-:Y:S01]  /*d230*/  STL.64 [R1+0x88], R2 ;  /* 0x0000880201007387 */ /* 0x0005e20000100a00 */
[----:B---3--:R-:W-:-:S03]  /*d240*/  IMAD.WIDE R86, R201, 0x4, R108 ;  /* 0x00000004c9567825 */ /* 0x008fc600078e026c */
[----:B------:R3:W-:Y:S01]  /*d250*/  LDGSTS.E [R135+0x2e600], desc[UR28][R2.64], !P6 ;  /* 0x2e60000002877fae */ /* 0x0007e2000f1a101c */
[----:B------:R-:W-:Y:S01]  /*d260*/  ISETP.GE.U32.AND P6, PT, R74, 0x7fffff03, PT ;  /* 0x7fffff034a00780c */ /* 0x000fe20003fc6070 */
[----:B----4-:R-:W-:Y:S02]  /*d270*/  VIADD R74, R136, 0xffffff41 ;  /* 0xffffff41884a7836 */ /* 0x010fe40000000000 */
[----:B------:R-:W-:Y:S01]  /*d280*/  STL.64 [R1+0x80], R92 ;  /* 0x0000805c01007387 */ /* 0x000fe20000100a00 */
[----:B------:R-:W-:Y:S01]  /*d290*/  IMAD.WIDE R10, R0, 0x4, R64 ;  /* 0x00000004000a7825 */ /* 0x000fe200078e0240 */
[----:B--2---:R-:W2:Y:S02]  /*d2a0*/  LDC R84, c[0x0][0x3a0] ;  /* 0x0000e800ff547b82 */ /* 0x004ea40000000800 */
[----:B------:R-:W-:Y:S01]  /*d2b0*/  LDGSTS.E [R135+0x2e800], desc[UR28][R92.64], !P5 ;  /* 0x2e8000005c877fae */ /* 0x000fe2000e9a101c */
[----:B---3--:R-:W-:-:S03]  /*d2c0*/  IMAD.WIDE R2, R201, 0x4, R76 ;  /* 0x00000004c9027825 */ /* 0x008fc600078e024c */
[----:B------:R3:W-:Y:S02]  /*d2d0*/  STL.64 [R1+0x78], R88 ;  /* 0x0000785801007387 */ /* 0x0007e40000100a00 */
[----:B------:R-:W4:Y:S02]  /*d2e0*/  LDC R76, c[0x0][0x3a0] ;  /* 0x0000e800ff4c7b82 */ /* 0x000f240000000800 */
[----:B------:R3:W-:Y:S04]  /*d2f0*/  LDGSTS.E [R135+0x2ea00], desc[UR28][R88.64], !P5 ;  /* 0x2ea0000058877fae */ /* 0x0007e8000e9a101c */
[----:B------:R1:W-:Y:S01]  /*d300*/  LDGSTS.E [R135+0x2ec00], desc[UR28][R86.64], !P3 ;  /* 0x2ec0000056877fae */ /* 0x0003e2000d9a101c */
[----:B------:R-:W-:Y:S01]  /*d310*/  IMAD.WIDE R136, R0, 0x4, R128 ;  /* 0x0000000400887825 */ /* 0x000fe200078e0280 */
[----:B------:R-:W2:Y:S02]  /*d320*/  LDC R77, c[0x0][0x3a0] ;  /* 0x0000e800ff4d7b82 */ /* 0x000ea40000000800 */
[----:B------:R1:W-:Y:S01]  /*d330*/  LDGSTS.E [R135+0x2ee00], desc[UR28][R2.64], !P3 ;  /* 0x2ee0000002877fae */ /* 0x0003e2000d9a101c */
[----:B---3--:R-:W-:Y:S01]  /*d340*/  IMAD.WIDE R88, R201, 0x4, R96 ;  /* 0x00000004c9587825 */ /* 0x008fe200078e0260 */
[----:B------:R-:W-:-:S02]  /*d350*/  ISETP.GE.U32.AND P3, PT, R74, 0x7fffff02, PT ;  /* 0x7fffff024a00780c */ /* 0x000fc40003f66070 */
[----:B------:R3:W-:Y:S02]  /*d360*/  LDGSTS.E [R135+0x2f000], desc[UR28][R80.64], !P2 ;  /* 0x2f00000050877fae */ /* 0x0007e4000d1a101c */
[----:B------:R-:W2:Y:S02]  /*d370*/  LDC R64, c[0x0][0x3a0] ;  /* 0x0000e800ff407b82 */ /* 0x000ea40000000800 */
[----:B------:R1:W-:Y:S01]  /*d380*/  LDGSTS.E [R135+0x2f200], desc[UR28][R88.64], !P2 ;  /* 0x2f20000058877fae */ /* 0x0003e2000d1a101c */
[----:B------:R-:W-:-:S03]  /*d390*/  ISETP.GE.U32.AND P2, PT, R75, 0x7fffff01, PT ;  /* 0x7fffff014b00780c */ /* 0x000fc60003f46070 */
[----:B------:R1:W-:Y:S01]  /*d3a0*/  STL.64 [R1+0x70], R86 ;  /* 0x0000705601007387 */ /* 0x0003e20000100a00 */
[----:B------:R-:W-:Y:S01]  /*d3b0*/  IMAD.WIDE R208, R0, 0x4, R188 ;  /* 0x0000000400d07825 */ /* 0x000fe200078e02bc */
[----:B------:R-:W2:Y:S02]  /*d3c0*/  LDC R65, c[0x0][0x3a0] ;  /* 0x0000e800ff417b82 */ /* 0x000ea40000000800 */
[----:B------:R3:W-:Y:S04]  /*d3d0*/  STL.64 [R1+0x68], R2 ;  /* 0x0000680201007387 */ /* 0x0007e80000100a00 */
[----:B------:R4:W-:Y:S01]  /*d3e0*/  STL.64 [R1+0x60], R80 ;  /* 0x0000605001007387 */ /* 0x0009e20000100a00 */
[----:B-1----:R-:W-:-:S03]  /*d3f0*/  IMAD.WIDE R86, R201, 0x4, R102 ;  /* 0x00000004c9567825 */ /* 0x002fc600078e0266 */
[----:B------:R1:W-:Y:S01]  /*d400*/  STL.64 [R1+0x58], R88 ;  /* 0x0000585801007387 */ /* 0x0003e20000100a00 */
[----:B---3--:R-:W-:-:S03]  /*d410*/  IMAD.WIDE R2, R201, 0x4, R90 ;  /* 0x00000004c9027825 */ /* 0x008fc600078e025a */
[----:B------:R3:W-:Y:S04]  /*d420*/  STL.64 [R1+0x50], R86 ;  /* 0x0000505601007387 */ /* 0x0007e80000100a00 */
[----:B------:R3:W-:Y:S01]  /*d430*/  LDGSTS.E [R135+0x2f400], desc[UR28][R86.64], !P6 ;  /* 0x2f40000056877fae */ /* 0x0007e2000f1a101c */
[----:B----4-:R-:W-:-:S04]  /*d440*/  IMAD.WIDE R80, R201, 0x4, R112 ;  /* 0x00000004c9507825 */ /* 0x010fc800078e0270 */
[C---:B-1----:R-:W-:Y:S01]  /*d450*/  IMAD.WIDE R88, R201.reuse, 0x4, R94 ;  /* 0x00000004c9587825 */ /* 0x042fe200078e025e */
[----:B------:R1:W-:Y:S04]  /*d460*/  STL.64 [R1+0x48], R2 ;  /* 0x0000480201007387 */ /* 0x0003e80000100a00 */
[----:B------:R1:W-:Y:S01]  /*d470*/  LDGSTS.E [R135+0x2f600], desc[UR28][R2.64], !P6 ;  /* 0x2f60000002877fae */ /* 0x0003e2000f1a101c */
[----:B---3--:R-:W-:-:S03]  /*d480*/  IMAD.WIDE R86, R201, 0x4, R106 ;  /* 0x00000004c9567825 */ /* 0x008fc600078e026a */
[----:B------:R-:W-:Y:S04]  /*d490*/  STL.64 [R1+0x40], R88 ;  /* 0x0000405801007387 */ /* 0x000fe80000100a00 */
[----:B------:R-:W-:Y:S01]  /*d4a0*/  LDGSTS.E [R135+0x2f800], desc[UR28][R88.64], !P3 ;  /* 0x2f80000058877fae */ /* 0x000fe2000d9a101c */
[----:B-1----:R-:W-:-:S03]  /*d4b0*/  IMAD.WIDE R2, R201, 0x4, R82 ;  /* 0x00000004c9027825 */ /* 0x002fc600078e0252 */
[----:B------:R-:W-:Y:S04]  /*d4c0*/  STL.64 [R1+0x38], R86 ;  /* 0x0000385601007387 */ /* 0x000fe80000100a00 */
[----:B------:R-:W-:Y:S04]  /*d4d0*/  LDGSTS.E [R135+0x2fa00], desc[UR28][R86.64], !P3 ;  /* 0x2fa0000056877fae */ /* 0x000fe8000d9a101c */
[----:B------:R-:W-:Y:S04]  /*d4e0*/  STL.64 [R1+0x30], R80 ;  /* 0x0000305001007387 */ /* 0x000fe80000100a00 */
[----:B------:R-:W-:Y:S04]  /*d4f0*/  LDGSTS.E [R135+0x2fc00], desc[UR28][R80.64], !P2 ;  /* 0x2fc0000050877fae */ /* 0x000fe8000d1a101c */
[----:B------:R1:W-:Y:S04]  /*d500*/  STL.64 [R1+0x28], R2 ;  /* 0x0000280201007387 */ /* 0x0003e80000100a00 */
[----:B------:R1:W-:Y:S04]  /*d510*/  LDGSTS.E [R135+0x2fe00], desc[UR28][R2.64], !P2 ;  /* 0x2fe0000002877fae */ /* 0x0003e8000d1a101c */
[----:B------:R-:W-:Y:S04]  /*d520*/  STL.64 [R1+0x20], R68 ;  /* 0x0000204401007387 */ /* 0x000fe80000100a00 */
[----:B------:R-:W-:Y:S01]  /*d530*/  STL.64 [R1+0x18], R70 ;  /* 0x0000184601007387 */ /* 0x000fe20000100a00 */
[----:B-1----:R-:W-:-:S03]  /*d540*/  IMAD.WIDE R2, R0, 0x4, R4 ;  /* 0x0000000400027825 */ /* 0x002fc600078e0204 */
[----:B------:R-:W-:Y:S04]  /*d550*/  STL.64 [R1+0x10], R72 ;  /* 0x0000104801007387 */ /* 0x000fe80000100a00 */
[----:B------:R-:W-:Y:S04]  /*d560*/  STL [R1+0x7c8], R0 ;  /* 0x0007c80001007387 */ /* 0x000fe80000100800 */
[----:B------:R-:W-:Y:S04]  /*d570*/  STL.64 [R1+0x798], R2 ;  /* 0x0007980201007387 */ /* 0x000fe80000100a00 */
[----:B------:R-:W-:Y:S04]  /*d580*/  STL.64 [R1+0x7a0], R234 ;  /* 0x0007a0ea01007387 */ /* 0x000fe80000100a00 */
[----:B------:R1:W-:Y:S04]  /*d590*/  STL.64 [R1+0x7a8], R16 ;  /* 0x0007a81001007387 */ /* 0x0003e80000100a00 */
        /* <DEDUP_REMOVED lines=8> */
[----:B------:R-:W2:Y:S04]  /*d620*/  LDL.LU.64 R212, [R1+0x420] ;  /* 0x0004200001d47983 */ /* 0x000ea80000300a00 */
[----:B------:R-:W3:Y:S04]  /*d630*/  LDL.LU.64 R246, [R1+0x418] ;  /* 0x0004180001f67983 */ /* 0x000ee80000300a00 */
[----:B------:R-:W3:Y:S04]  /*d640*/  LDL.LU.64 R244, [R1+0x410] ;  /* 0x0004100001f47983 */ /* 0x000ee80000300a00 */
[----:B------:R-:W4:Y:S04]  /*d650*/  LDL.LU.64 R228, [R1+0x408] ;  /* 0x0004080001e47983 */ /* 0x000f280000300a00 */
[----:B------:R-:W4:Y:S04]  /*d660*/  LDL.LU.64 R146, [R1+0x400] ;  /* 0x0004000001927983 */ /* 0x000f280000300a00 */
[----:B------:R-:W4:Y:S04]  /*d670*/  LDL.LU.64 R220, [R1+0x3f8] ;  /* 0x0003f80001dc7983 */ /* 0x000f280000300a00 */
[----:B------:R-:W4:Y:S04]  /*d680*/  LDL.LU.64 R154, [R1+0x3f0] ;  /* 0x0003f000019a7983 */ /* 0x000f280000300a00 */
[----:B------:R-:W4:Y:S04]  /*d690*/  LDL.LU.64 R224, [R1+0x3e8] ;  /* 0x0003e80001e07983 */ /* 0x000f280000300a00 */
[----:B------:R-:W-:Y:S04]  /*d6a0*/  STL.64 [R1+0x780], R132 ;  /* 0x0007808401007387 */ /* 0x000fe80000100a00 */
[----:B------:R-:W4:Y:S01]  /*d6b0*/  LDL.LU.64 R144, [R1+0x3e0] ;  /* 0x0003e00001907983 */ /* 0x000f220000300a00 */
[----:B------:R-:W-:Y:S01]  /*d6c0*/  ISETP.GE.AND P5, PT, R198, R75, PT ;  /* 0x0000004bc600720c */ /* 0x000fe20003fa6270 */
[----:B------:R-:W-:-:S02]  /*d6d0*/  IMAD.WIDE R206, R0, 0x4, R186 ;  /* 0x0000000400ce7825 */ /* 0x000fc400078e02ba */
[----:B------:R-:W0:Y:S02]  /*d6e0*/  LDGDEPBAR ;  /* 0x00000000000079af */ /* 0x000e240000000000 */
[----:B--2---:R-:W-:-:S04]  /*d6f0*/  IMAD.WIDE R210, R201, 0x4, R212 ;  /* 0x00000004c9d27825 */ /* 0x004fc800078e02d4 */
[----:B---3--:R-:W-:-:S04]  /*d700*/  IMAD.WIDE R214, R201, 0x4, R244 ;  /* 0x00000004c9d67825 */ /* 0x008fc800078e02f4 */
[----:B----4-:R-:W-:-:S04]  /*d710*/  IMAD.WIDE R216, R201, 0x4, R228 ;  /* 0x00000004c9d87825 */ /* 0x010fc800078e02e4 */
[C---:B------:R-:W-:Y:S01]  /*d720*/  IMAD.WIDE R218, R201.reuse, 0x4, R146 ;  /* 0x00000004c9da7825 */ /* 0x040fe200078e0292 */
[----:B------:R-:W2:Y:S03]  /*d730*/  LDL.LU.64 R228, [R1+0x3d8] ;  /* 0x0003d80001e47983 */ /* 0x000ea60000300a00 */
[----:B------:R-:W-:-:S04]  /*d740*/  IMAD.WIDE R212, R201, 0x4, R246 ;  /* 0x00000004c9d47825 */ /* 0x000fc800078e02f6 */
[C---:B------:R-:W-:Y:S01]  /*d750*/  IMAD.WIDE R222, R201.reuse, 0x4, R154 ;  /* 0x00000004c9de7825 */ /* 0x040fe200078e029a */
[----:B------:R-:W3:Y:S04]  /*d760*/  LDL.LU.64 R246, [R1+0x3d0] ;  /* 0x0003d00001f67983 */ /* 0x000ee80000300a00 */
[----:B------:R-:W4:Y:S04]  /*d770*/  LDL.LU.64 R244, [R1+0x3c8] ;  /* 0x0003c80001f47983 */ /* 0x000f280000300a00 */
[----:B------:R1:W-:Y:S04]  /*d780*/  STL.64 [R1+0x770], R210 ;  /* 0x000770d201007387 */ /* 0x0003e80000100a00 */
[----:B------:R-:W-:Y:S04]  /*d790*/  STL.64 [R1+0x778], R212 ;  /* 0x000778d401007387 */ /* 0x000fe80000100a00 */
[----:B------:R-:W-:Y:S04]  /*d7a0*/  STL.64 [R1+0x790], R214 ;  /* 0x000790d601007387 */ /* 0x000fe80000100a00 */
[----:B------:R-:W2:Y:S04]  /*d7b0*/  LDL.LU.64 R152, [R1+0x3c0] ;  /* 0x0003c00001987983 */ /* 0x000ea80000300a00 */
[----:B------:R-:W3:Y:S04]  /*d7c0*/  LDL.LU.64 R150, [R1+0x3b8] ;  /* 0x0003b80001967983 */ /* 0x000ee80000300a00 */
[----:B------:R-:W3:Y:S04]  /*d7d0*/  LDL.LU.64 R156, [R1+0x3b0] ;  /* 0x0003b000019c7983 */ /* 0x000ee80000300a00 */
[----:B------:R-:W4:Y:S01]  /*d7e0*/  LDL.LU.64 R154, [R1+0x3a8] ;  /* 0x0003a800019a7983 */ /* 0x000f220000300a00 */
[----:B------:R-:W-:-:S03]  /*d7f0*/  IMAD.WIDE R226, R201, 0x4, R144 ;  /* 0x00000004c9e27825 */ /* 0x000fc600078e0290 */
[----:B------:R-:W4:Y:S04]  /*d800*/  LDL.LU.64 R142, [R1+0x3a0] ;  /* 0x0003a000018e7983 */ /* 0x000f280000300a00 */
[----:B------:R-:W4:Y:S04]  /*d810*/  LDL.LU.64 R148, [R1+0x398] ;  /* 0x0003980001947983 */ /* 0x000f280000300a00 */
[----:B------:R-:W4:Y:S04]  /*d820*/  LDL.LU.64 R146, [R1+0x390] ;  /* 0x0003900001927983 */ /* 0x000f280000300a00 */
[----:B------:R-:W4:Y:S01]  /*d830*/  LDL.LU.64 R144, [R1+0x388] ;  /* 0x0003880001907983 */ /* 0x000f220000300a00 */
[----:B------:R-:W-:-:S02]  /*d840*/  SEL R74, RZ, 0x4, P5 ;  /* 0x00000004ff4a7807 */ /* 0x000fc40002800000 */
[----:B------:R-:W-:Y:S01]  /*d850*/  ISETP.GT.AND P5, PT, R199, 0xff, PT ;  /* 0x000000ffc700780c */ /* 0x000fe20003fa4270 */
[C---:B------:R-:W-:Y:S01]  /*d860*/  IMAD.WIDE R198, R0.reuse, 0x4, R240 ;  /* 0x0000000400c67825 */ /* 0x040fe200078e02f0 */
[----:B------:R-:W-:Y:S03]  /*d870*/  LDGSTS.E [R200+0x70000], desc[UR28][R68.64], P4 ;  /* 0x7000000044c87fae */ /* 0x000fe6000a1a101c */
[C---:B------:R-:W-:Y:S01]  /*d880*/  IMAD.WIDE R202, R0.reuse, 0x4, R182 ;  /* 0x0000000400ca7825 */ /* 0x040fe200078e02b6 */
[----:B------:R-:W-:Y:S03]  /*d890*/  LDGSTS.E [R200+0x70400], desc[UR28][R2.64], P4 ;  /* 0x7040000002c87fae */ /* 0x000fe6000a1a101c */
[C---:B------:R-:W-:Y:S01]  /*d8a0*/  IMAD.WIDE R196, R0.reuse, 0x4, R180 ;  /* 0x0000000400c47825 */ /* 0x040fe200078e02b4 */
[----:B------:R-:W-:Y:S03]  /*d8b0*/  LDGSTS.E [R200+0x70800], desc[UR28][R234.64], P4 ;  /* 0x70800000eac87fae */ /* 0x000fe6000a1a101c */
[C---:B------:R-:W-:Y:S01]  /*d8c0*/  IMAD.WIDE R204, R0.reuse, 0x4, R184 ;  /* 0x0000000400cc7825 */ /* 0x040fe200078e02b8 */
[----:B------:R1:W-:Y:S03]  /*d8d0*/  LDGSTS.E [R200+0x70c00], desc[UR28][R16.64], P4 ;  /* 0x70c0000010c87fae */ /* 0x0003e6000a1a101c */
[C---:B------:R-:W-:Y:S01]  /*d8e0*/  IMAD.WIDE R230, R0.reuse, 0x4, R14 ;  /* 0x0000000400e67825 */ /* 0x040fe200078e020e */
[----:B------:R-:W-:Y:S03]  /*d8f0*/  LDGSTS.E [R200+0x71000], desc[UR28][R24.64], P4 ;  /* 0x7100000018c87fae */ /* 0x000fe6000a1a101c */
[C---:B--2---:R-:W-:Y:S01]  /*d900*/  IMAD.WIDE R242, R201.reuse, 0x4, R152 ;  /* 0x00000004c9f27825 */ /* 0x044fe200078e0298 */
[----:B------:R-:W-:Y:S03]  /*d910*/  LDGSTS.E [R200+0x71400], desc[UR28][R32.64], P4 ;  /* 0x7140000020c87fae */ /* 0x000fe6000a1a101c */
[C---:B---3--:R-:W-:Y:S01]  /*d920*/  IMAD.WIDE R188, R201.reuse, 0x4, R156 ;  /* 0x00000004c9bc7825 */ /* 0x048fe200078e029c */
[----:B------:R-:W-:Y:S03]  /*d930*/  LDGSTS.E [R200+0x71800], desc[UR28][R40.64], P4 ;  /* 0x7180000028c87fae */ /* 0x000fe6000a1a101c */
[C---:B----4-:R-:W-:Y:S01]  /*d940*/  IMAD.WIDE R186, R201.reuse, 0x4, R154 ;  /* 0x00000004c9ba7825 */ /* 0x050fe200078e029a */
[----:B------:R-:W2:Y:S03]  /*d950*/  LDL.LU.64 R156, [R1+0x380] ;  /* 0x00038000019c7983 */ /* 0x000ea60000300a00 */
[----:B------:R-:W-:Y:S01]  /*d960*/  IMAD.WIDE R158, R201, 0x4, R144 ;  /* 0x00000004c99e7825 */ /* 0x000fe200078e0290 */
[----:B------:R-:W3:Y:S03]  /*d970*/  LDL.LU.64 R154, [R1+0x378] ;  /* 0x00037800019a7983 */ /* 0x000ee60000300a00 */
[C---:B------:R-:W-:Y:S01]  /*d980*/  IMAD.WIDE R138, R0.reuse, 0x4, R130 ;  /* 0x00000004008a7825 */ /* 0x040fe200078e0282 */
[----:B------:R-:W4:Y:S03]  /*d990*/  LDL.LU.64 R152, [R1+0x370] ;  /* 0x0003700001987983 */ /* 0x000f260000300a00 */
        /* <DEDUP_REMOVED lines=50> */
[----:B------:R-:W-:Y:S02]  /*dcc0*/  VIADD R75, R78, 0xffffff3f ;  /* 0xffffff3f4e4b7836 */ /* 0x000fe40000000000 */
[----:B------:R-:W-:Y:S01]  /*dcd0*/  IMAD.WIDE R54, R0, 0x4, R54 ;  /* 0x0000000400367825 */ /* 0x000fe200078e0236 */
[----:B------:R-:W2:Y:S03]  /*dce0*/  LDC R78, c[0x0][0x3a0] ;  /* 0x0000e800ff4e7b82 */ /* 0x000ea60000000800 */
[C---:B------:R-:W-:Y:S02]  /*dcf0*/  IMAD.WIDE R240, R201.reuse, 0x4, R150 ;  /* 0x00000004c9f07825 */ /* 0x040fe400078e0296 */
[----:B------:R-:W2:Y:S02]  /*dd00*/  LDL.LU.64 R150, [R1+0x368] ;  /* 0x0003680001967983 */ /* 0x000ea40000300a00 */
[----:B------:R-:W-:-:S04]  /*dd10*/  IMAD.WIDE R182, R201, 0x4, R148 ;  /* 0x00000004c9b67825 */ /* 0x000fc800078e0294 */
[C---:B------:R-:W-:Y:S01]  /*dd20*/  IMAD.WIDE R118, R0.reuse, 0x4, R118 ;  /* 0x0000000400767825 */ /* 0x040fe200078e0276 */
[----:B------:R-:W2:Y:S03]  /*dd30*/  LDL.LU.64 R148, [R1+0x360] ;  /* 0x0003600001947983 */ /* 0x000ea60000300a00 */
[----:B------:R-:W-:-:S04]  /*dd40*/  IMAD.WIDE R162, R0, 0x4, R162 ;  /* 0x0000000400a27825 */ /* 0x000fc800078e02a2 */
[----:B------:R-:W-:-:S04]  /*dd50*/  IMAD.WIDE R170, R0, 0x4, R170 ;  /* 0x0000000400aa7825 */ /* 0x000fc800078e02aa */
[----:B------:R-:W-:-:S04]  /*dd60*/  IMAD.WIDE R178, R0, 0x4, R178 ;  /* 0x0000000400b27825 */ /* 0x000fc800078e02b2 */
[----:B------:R-:W-:Y:S01]  /*dd70*/  IMAD.WIDE R194, R0, 0x4, R194 ;  /* 0x0000000400c27825 */ /* 0x000fe200078e02c2 */
[----:B------:R-:W-:Y:S01]  /*dd80*/  SEL R74, R74, RZ, P5 ;  /* 0x000000ff4a4a7207 */ /* 0x000fe20002800000 */
[----:B-1----:R-:W1:Y:S02]  /*dd90*/  LDC R16, c[0x0][0x3a0] ;  /* 0x0000e800ff107b82 */ /* 0x002e640000000800 */
[C---:B------:R-:W-:Y:S02]  /*dda0*/  IMAD.WIDE R180, R201.reuse, 0x4, R146 ;  /* 0x00000004c9b47825 */ /* 0x040fe400078e0292 */
[----:B------:R-:W2:Y:S02]  /*ddb0*/  LDL.LU.64 R146, [R1+0x358] ;  /* 0x0003580001927983 */ /* 0x000ea40000300a00 */
[----:B------:R-:W-:Y:S02]  /*ddc0*/  IMAD.WIDE R184, R201, 0x4, R142 ;  /* 0x00000004c9b87825 */ /* 0x000fe400078e028e */
[----:B------:R-:W2:Y:S01]  /*ddd0*/  LDL.LU.64 R144, [R1+0x350] ;  /* 0x0003500001907983 */ /* 0x000ea20000300a00 */
[----:B------:R-:W1:Y:S03]  /*dde0*/  LDC R120, c[0x0][0x3a0] ;  /* 0x0000e800ff787b82 */ /* 0x000e660000000800 */
[----:B------:R-:W2:Y:S04]  /*ddf0*/  LDL.LU.64 R142, [R1+0x348] ;  /* 0x00034800018e7983 */ /* 0x000ea80000300a00 */
[----:B------:R-:W2:Y:S01]  /*de00*/  LDL.LU.64 R140, [R1+0x340] ;  /* 0x00034000018c7983 */ /* 0x000ea20000300a00 */
[C---:B------:R-:W-:Y:S01]  /*de10*/  IMAD.WIDE R14, R0.reuse, 0x4, R126 ;  /* 0x00000004000e7825 */ /* 0x040fe200078e027e */
[----:B------:R-:W1:Y:S02]  /*de20*/  LDC R11, c[0x0][0x3a0] ;  /* 0x0000e800ff0b7b82 */ /* 0x000e640000000800 */
[----:B------:R-:W2:Y:S04]  /*de30*/  LDL.LU.64 R86, [R1+0x338] ;  /* 0x0003380001567983 */ /* 0x000ea80000300a00 */
[----:B------:R-:W3:Y:S01]  /*de40*/  LDL.LU.64 R100, [R1+0x330] ;  /* 0x0003300001647983 */ /* 0x000ee20000300a00 */
[C---:B------:R-:W-:Y:S01]  /*de50*/  IMAD.WIDE R6, R0.reuse, 0x4, R60 ;  /* 0x0000000400067825 */ /* 0x040fe200078e023c */
[----:B------:R-:W1:Y:S02]  /*de60*/  LDC R10, c[0x0][0x3a0] ;  /* 0x0000e800ff0a7b82 */ /* 0x000e640000000800 */
[----:B------:R-:W4:Y:S04]  /*de70*/  LDL.LU.64 R104, [R1+0x328] ;  /* 0x0003280001687983 */ /* 0x000f280000300a00 */
[----:B------:R-:W4:Y:S01]  /*de80*/  LDL.LU.64 R114, [R1+0x320] ;  /* 0x0003200001727983 */ /* 0x000f220000300a00 */
[----:B------:R-:W-:-:S04]  /*de90*/  IMAD.WIDE R12, R0, 0x4, R66 ;  /* 0x00000004000c7825 */ /* 0x000fc800078e0242 */
[----:B------:R-:W-:Y:S01]  /*dea0*/  IMAD.WIDE R8, R0, 0x4, R62 ;  /* 0x0000000400087825 */ /* 0x000fe200078e023e */
[----:B------:R-:W4:Y:S01]  /*deb0*/  LDL.LU.64 R110, [R1+0x318] ;  /* 0x00031800016e7983 */ /* 0x000f220000300a00 */
[----:B------:R-:W-:Y:S01]  /*dec0*/  ISETP.GE.U32.AND P6, PT, R75, 0x7fffff00, PT ;  /* 0x7fffff004b00780c */ /* 0x000fe20003fc6070 */
[----:B------:R-:W1:Y:S02]  /*ded0*/  LDC R60, c[0x0][0x3a0] ;  /* 0x0000e800ff3c7b82 */ /* 0x000e640000000800 */
[----:B------:R-:W4:Y:S04]  /*dee0*/  LDL.LU.64 R92, [R1+0x310] ;  /* 0x00031000015c7983 */ /* 0x000f280000300a00 */
[----:B------:R-:W4:Y:S01]  /*def0*/  LDL.LU.64 R98, [R1+0x308] ;  /* 0x0003080001627983 */ /* 0x000f220000300a00 */
[----:B------:R-:W-:Y:S01]  /*df00*/  ISETP.NE.U32.AND P5, PT, R74, RZ, PT ;  /* 0x000000ff4a00720c */ /* 0x000fe20003fa5070 */
[----:B------:R-:W1:Y:S02]  /*df10*/  LDC R63, c[0x0][0x3a0] ;  /* 0x0000e800ff3f7b82 */ /* 0x000e640000000800 */
[----:B------:R-:W4:Y:S04]  /*df20*/  LDL.LU.64 R80, [R1+0x300] ;  /* 0x0003000001507983 */ /* 0x000f280000300a00 */
[----:B------:R-:W-:Y:S02]  /*df30*/  LDGSTS.E [R134+0x72500], desc[UR28][R12.64], P4 ;  /* 0x725000000c867fae */ /* 0x000fe4000a1a101c */
[----:B------:R-:W1:Y:S02]  /*df40*/  LDC R61, c[0x0][0x3a0] ;  /* 0x0000e800ff3d7b82 */ /* 0x000e640000000800 */
[----:B------:R-:W-:Y:S04]  /*df50*/  LDGSTS.E [R134+0x72900], desc[UR28][R122.64], P4 ;  /* 0x729000007a867fae */ /* 0x000fe8000a1a101c */
[----:B------:R-:W-:Y:S01]  /*df60*/  LDGSTS.E [R134+0x72d00], desc[UR28][R138.64], P4 ;  /* 0x72d000008a867fae */ /* 0x000fe2000a1a101c */
[----:B------:R-:W-:Y:S01]  /*df70*/  VIADD R58, R77, 0xffffff3a ;  /* 0xffffff3a4d3a7836 */ /* 0x000fe20000000000 */
[----:B------:R-:W1:Y:S02]  /*df80*/  LDC R62, c[0x0][0x3a0] ;  /* 0x0000e800ff3e7b82 */ /* 0x000e640000000800 */
[----:B------:R-:W-:Y:S04]  /*df90*/  LDGSTS.E [R134+0x73100], desc[UR28][R166.64], P4 ;  /* 0x73100000a6867fae */ /* 0x000fe8000a1a101c */
[----:B------:R-:W-:Y:S01]  /*dfa0*/  LDGSTS.E [R134+0x73500], desc[UR28][R174.64], P4 ;  /* 0x73500000ae867fae */ /* 0x000fe2000a1a101c */
[C---:B------:R-:W-:Y:S01]  /*dfb0*/  IMAD.WIDE R220, R201.reuse, 0x4, R220 ;  /* 0x00000004c9dc7825 */ /* 0x040fe200078e02dc */
[----:B------:R-:W1:Y:S02]  /*dfc0*/  LDC R66, c[0x0][0x3a0] ;  /* 0x0000e800ff427b82 */ /* 0x000e640000000800 */
[----:B------:R-:W-:Y:S04]  /*dfd0*/  LDGSTS.E [R134+0x73900], desc[UR28][R202.64], P4 ;  /* 0x73900000ca867fae */ /* 0x000fe8000a1a101c */
[----:B------:R-:W-:Y:S01]  /*dfe0*/  LDGSTS.E [R134+0x73d00], desc[UR28][R190.64], P4 ;  /* 0x73d00000be867fae */ /* 0x000fe2000a1a101c */
[----:B------:R-:W-:Y:S01]  /*dff0*/  IMAD.WIDE R224, R201, 0x4, R224 ;  /* 0x00000004c9e07825 */ /* 0x000fe200078e02e0 */
[----:B------:R-:W1:Y:S02]  /*e000*/  LDC R0, c[0x0][0x3a0] ;  /* 0x0000e800ff007b82 */ /* 0x000e640000000800 */
[----:B------:R1:W-:Y:S04]  /*e010*/  LDGSTS.E [R133+0x70200], desc[UR28][R72.64], P4 ;  /* 0x7020000048857fae */ /* 0x0003e8000a1a101c */
[----:B------:R-:W-:Y:S04]  /*e020*/  LDGSTS.E [R133+0x70600], desc[UR28][R248.64], P4 ;  /* 0x70600000f8857fae */ /* 0x000fe8000a1a101c */
[----:B------:R-:W-:Y:S04]  /*e030*/  LDGSTS.E [R133+0x70a00], desc[UR28][R230.64], P4 ;  /* 0x70a00000e6857fae */ /* 0x000fe8000a1a101c */
[----:B------:R-:W-:Y:S01]  /*e040*/  LDGSTS.E [R133+0x70e00], desc[UR28][R20.64], P4 ;  /* 0x70e0000014857fae */ /* 0x000fe2000a1a101c */
[----:B------:R-:W-:Y:S01]  /*e050*/  VIADD R75, R79, 0xffffff3e ;  /* 0xffffff3e4f4b7836 */ /* 0x000fe20000000000 */
[----:B-1----:R-:W1:Y:S02]  /*e060*/  LDC R73, c[0x0][0x3a0] ;  /* 0x0000e800ff497b82 */ /* 0x002e640000000800 */
[----:B------:R-:W-:Y:S04]  /*e070*/  LDGSTS.E [R133+0x71200], desc[UR28][R28.64], P4 ;  /* 0x712000001c857fae */ /* 0x000fe8000a1a101c */
[----:B------:R-:W-:Y:S02]  /*e080*/  LDGSTS.E [R133+0x71600], desc[UR28][R36.64], P4 ;  /* 0x7160000024857fae */ /* 0x000fe4000a1a101c */
[----:B------:R-:W1:Y:S02]  /*e090*/  LDC R79, c[0x0][0x3a0] ;  /* 0x0000e800ff4f7b82 */ /* 0x000e640000000800 */
[----:B------:R-:W-:Y:S04]  /*e0a0*/  LDGSTS.E [R133+0x71a00], desc[UR28][R44.64], P4 ;  /* 0x71a000002c857fae */ /* 0x000fe8000a1a101c */
[----:B------:R-:W-:Y:S01]  /*e0b0*/  LDGSTS.E [R133+0x71e00], desc[UR28][R52.64], P4 ;  /* 0x71e0000034857fae */ /* 0x000fe2000a1a101c */
[----:B--2---:R-:W-:-:S03]  /*e0c0*/  IMAD.WIDE R130, R201, 0x4, R86 ;  /* 0x00000004c9827825 */ /* 0x004fc600078e0256 */
[----:B------:R-:W-:Y:S01]  /*e0d0*/  LDGSTS.E [R133+0x72200], desc[UR28][R6.64], P4 ;  /* 0x7220000006857fae */ /* 0x000fe2000a1a101c */
[----:B------:R-:W2:Y:S01]  /*e0e0*/  LDC R72, c[0x0][0x3a0] ;  /* 0x0000e800ff487b82 */ /* 0x000ea20000000800 */
[C---:B---3--:R-:W-:Y:S02]  /*e0f0*/  IMAD.WIDE R128, R201.reuse, 0x4, R100 ;  /* 0x00000004c9807825 */ /* 0x048fe400078e0264 */
[----:B------:R-:W-:Y:S02]  /*e100*/  LDGSTS.E [R133+0x72600], desc[UR28][R116.64], P4 ;  /* 0x7260000074857fae */ /* 0x000fe4000a1a101c */
[C---:B----4-:R-:W-:Y:S02]  /*e110*/  IMAD.WIDE R126, R201.reuse, 0x4, R104 ;  /* 0x00000004c97e7825 */ /* 0x050fe400078e0268 */
[----:B------:R-:W-:Y:S04]  /*e120*/  LDGSTS.E [R133+0x72a00], desc[UR28][R124.64], P4 ;  /* 0x72a000007c857fae */ /* 0x000fe8000a1a101c */
[----:B------:R-:W3:Y:S04]  /*e130*/  LDL.LU.64 R104, [R1+0x2f8] ;  /* 0x0002f80001687983 */ /* 0x000ee80000300a00 */
[----:B------:R-:W4:Y:S04]  /*e140*/  LDL.LU.64 R86, [R1+0x2f0] ;  /* 0x0002f00001567983 */ /* 0x000f280000300a00 */
[----:B------:R-:W2:Y:S01]  /*e150*/  LDL.LU.64 R100, [R1+0x2e8] ;  /* 0x0002e80001647983 */ /* 0x000ea20000300a00 */
[----:B------:R-:W-:-:S03]  /*e160*/  IMAD.WIDE R112, R201, 0x4, R110 ;  /* 0x00000004c9707825 */ /* 0x000fc600078e026e */
[----:B------:R-:W-:Y:S01]  /*e170*/  LDGSTS.E [R133+0x72e00], desc[UR28][R160.64], P4 ;  /* 0x72e00000a0857fae */ /* 0x000fe2000a1a101c */
[----:B------:R-:W-:-:S03]  /*e180*/  IMAD.WIDE R108, R201, 0x4, R98 ;  /* 0x00000004c96c7825 */ /* 0x000fc600078e0262 */
[----:B------:R-:W2:Y:S01]  /*e190*/  LDL.LU.64 R98, [R1+0x2e0] ;  /* 0x0002e00001627983 */ /* 0x000ea20000300a00 */
[----:B------:R-:W-:-:S03]  /*e1a0*/  IMAD.WIDE R110, R201, 0x4, R92 ;  /* 0x00000004c96e7825 */ /* 0x000fc600078e025c */
[----:B------:R-:W2:Y:S04]  /*e1b0*/  LDL.LU.64 R90, [R1+0x2d8] ;  /* 0x0002d800015a7983 */ /* 0x000ea80000300a00 */
[----:B------:R-:W2:Y:S04]  /*e1c0*/  LDL.LU.64 R88, [R1+0x2d0] ;  /* 0x0002d00001587983 */ /* 0x000ea80000300a00 */
[----:B------:R-:W2:Y:S04]  /*e1d0*/  LDL.LU.64 R92, [R1+0x2c8] ;  /* 0x0002c800015c7983 */ /* 0x000ea80000300a00 */
        /* <DEDUP_REMOVED lines=13> */
[----:B------:R-:W-:Y:S01]  /*e2b0*/  LDGSTS.E [R132+0x72700], desc[UR28][R118.64], P4 ;  /* 0x7270000076847fae */ /* 0x000fe2000a1a101c */
[----:B------:R-:W-:-:S02]  /*e2c0*/  ISETP.GE.U32.AND P3, PT, R75, 0x7ffffeff, PT ;  /* 0x7ffffeff4b00780c */ /* 0x000fc40003f66070 */
[----:B------:R-:W1:Y:S01]  /*e2d0*/  LDC R75, c[0x0][0x3a0] ;  /* 0x0000e800ff4b7b82 */ /* 0x000e620000000800 */
[----:B------:R-:W-:Y:S04]  /*e2e0*/  LDGSTS.E [R132+0x72b00], desc[UR28][R14.64], P4 ;  /* 0x72b000000e847fae */ /* 0x000fe8000a1a101c */
[----:B------:R-:W-:Y:S04]  /*e2f0*/  LDGSTS.E [R132+0x72f00], desc[UR28][R162.64], P4 ;  /* 0x72f00000a2847fae */ /* 0x000fe8000a1a101c */
[----:B------:R-:W-:Y:S04]  /*e300*/  LDGSTS.E [R132+0x73300], desc[UR28][R170.64], P4 ;  /* 0x73300000aa847fae */ /* 0x000fe8000a1a101c */
[----:B------:R-:W-:Y:S04]  /*e310*/  LDGSTS.E [R132+0x73700], desc[UR28][R178.64], P4 ;  /* 0x73700000b2847fae */ /* 0x000fe8000a1a101c */
[----:B------:R-:W-:Y:S04]  /*e320*/  LDGSTS.E [R132+0x73b00], desc[UR28][R206.64], P4 ;  /* 0x73b00000ce847fae */ /* 0x000fe8000a1a101c */
[----:B------:R-:W-:Y:S04]  /*e330*/  LDGSTS.E [R132+0x73f00], desc[UR28][R194.64], P4 ;  /* 0x73f00000c2847fae */ /* 0x000fe8000a1a101c */
[----:B------:R-:W0:Y:S01]  /*e340*/  LDGDEPBAR ;  /* 0x00000000000079af */ /* 0x000e220000000000 */
[----:B------:R-:W-:Y:S01]  /*e350*/  BAR.SYNC.DEFER_BLOCKING 0x0 ;  /* 0x0000000000007b1d */ /* 0x000fe20000010000 */
[----:B------:R-:W-:-:S05]  /*e360*/  VIADD R74, R84, 0xffffff3d ;  /* 0xffffff3d544a7836 */ /* 0x000fca0000000000 */
[----:B------:R-:W-:Y:S02]  /*e370*/  ISETP.GE.U32.AND P2, PT, R74, 0x7ffffefe, PT ;  /* 0x7ffffefe4a00780c */ /* 0x000fe40003f46070 */
[----:B------:R-:W-:Y:S01]  /*e380*/  IADD3 R74, PT, PT, R76, -0xc4, RZ ;  /* 0xffffff3c4c4a7810 */ /* 0x000fe20007ffe0ff */
[----:B-1----:R-:W-:Y:S01]  /*e390*/  VIADD R59, R75, 0xffffff3b ;  /* 0xffffff3b4b3b7836 */ /* 0x002fe20000000000 */
[----:B------:R-:W2:Y:S02]  /*e3a0*/  LDL.LU.64 R82, [R1+0x2c0] ;  /* 0x0002c00001527983 */ /* 0x000ea40000300a00 */
[----:B------:R-:W-:Y:S01]  /*e3b0*/  ISETP.GE.U32.AND P4, PT, R74, 0x7ffffefd, PT ;  /* 0x7ffffefd4a00780c */ /* 0x000fe20003f86070 */
[C---:B------:R-:W-:Y:S01]  /*e3c0*/  IMAD.WIDE R228, R201.reuse, 0x4, R228 ;  /* 0x00000004c9e47825 */ /* 0x040fe200078e02e4 */
[----:B------:R-:W2:Y:S03]  /*e3d0*/  LDL.LU.64 R84, [R1+0x2b8] ;  /* 0x0002b80001547983 */ /* 0x000ea60000300a00 */
[----:B------:R-:W-:Y:S01]  /*e3e0*/  IMAD.WIDE R246, R201, 0x4, R246 ;  /* 0x00000004c9f67825 */ /* 0x000fe200078e02f6 */
[----:B------:R-:W2:Y:S04]  /*e3f0*/  LDL.LU.64 R96, [R1+0x2b0] ;  /* 0x0002b00001607983 */ /* 0x000ea80000300a00 */
[----:B------:R-:W-:Y:S01]  /*e400*/  @!PT LDS RZ, [RZ] ;  /* 0x00000000fffff984 */ /* 0x000fe20000000800 */
[----:B------:R-:W-:Y:S01]  /*e410*/  @!PT LDS RZ, [RZ] ;  /* 0x00000000fffff984 */ /* 0x000fe20000000800 */
[----:B------:R-:W-:Y:S01]  /*e420*/  @!PT LDS RZ, [RZ] ;  /* 0x00000000fffff984 */ /* 0x000fe20000000800 */
[----:B------:R1:W-:Y:S04]  /*e430*/  LDGSTS.E [R135+0x30000], desc[UR28][R210.64], !P6 ;  /* 0x30000000d2877fae */ /* 0x0003e8000f1a101c */
[----:B------:R-:W-:Y:S01]  /*e440*/  LDGSTS.E [R135+0x30200], desc[UR28][R212.64], !P6 ;  /* 0x30200000d4877fae */ /* 0x000fe2000f1a101c */
[----:B------:R-:W-:Y:S01]  /*e450*/  ISETP.GE.U32.AND P6, PT, R59, 0x7ffffefc, PT ;  /* 0x7ffffefc3b00780c */ /* 0x000fe20003fc6070 */
[----:B------:R-:W-:-:S02]  /*e460*/  VIADD R59, R78, 0xffffff39 ;  /* 0xffffff394e3b7836 */ /* 0x000fc40000000000 */
[----:B------:R-:W-:Y:S04]  /*e470*/  LDGSTS.E [R135+0x30400], desc[UR28][R214.64], !P3 ;  /* 0x30400000d6877fae */ /* 0x000fe8000d9a101c */
[----:B------:R-:W-:Y:S01]  /*e480*/  LDGSTS.E [R135+0x30600], desc[UR28][R216.64], !P3 ;  /* 0x30600000d8877fae */ /* 0x000fe2000d9a101c */
[----:B------:R-:W-:-:S03]  /*e490*/  ISETP.GE.U32.AND P3, PT, R58, 0x7ffffefb, PT ;  /* 0x7ffffefb3a00780c */ /* 0x000fc60003f66070 */
[----:B------:R-:W-:Y:S01]  /*e4a0*/  LDGSTS.E [R135+0x30800], desc[UR28][R218.64], !P2 ;  /* 0x30800000da877fae */ /* 0x000fe2000d1a101c */
[----:B------:R-:W-:-:S03]  /*e4b0*/  IADD3 R58, PT, PT, R79, -0xc8, RZ ;  /* 0xffffff384f3a7810 */ /* 0x000fc60007ffe0ff */
[----:B------:R-:W-:Y:S01]  /*e4c0*/  LDGSTS.E [R135+0x30a00], desc[UR28][R220.64], !P2 ;  /* 0x30a00000dc877fae */ /* 0x000fe2000d1a101c */
[----:B------:R-:W-:Y:S01]  /*e4d0*/  ISETP.GE.U32.AND P2, PT, R59, 0x7ffffefa, PT ;  /* 0x7ffffefa3b00780c */ /* 0x000fe20003f46070 */
[----:B------:R-:W-:Y:S02]  /*e4e0*/  VIADD R59, R60, 0xffffff37 ;  /* 0xffffff373c3b7836 */ /* 0x000fe40000000000 */
[----:B------:R-:W-:Y:S01]  /*e4f0*/  LDGSTS.E [R135+0x30c00], desc[UR28][R222.64], !P4 ;  /* 0x30c00000de877fae */ /* 0x000fe2000e1a101c */
[----:B------:R-:W1:Y:S03]  /*e500*/  LDC R60, c[0x0][0x3a0] ;  /* 0x0000e800ff3c7b82 */ /* 0x000e660000000800 */
[----:B------:R-:W-:Y:S01]  /*e510*/  LDGSTS.E [R135+0x30e00], desc[UR28][R224.64], !P4 ;  /* 0x30e00000e0877fae */ /* 0x000fe2000e1a101c */
[----:B------:R-:W-:Y:S01]  /*e520*/  ISETP.GE.U32.AND P4, PT, R58, 0x7ffffef9, PT ;  /* 0x7ffffef93a00780c */ /* 0x000fe20003f86070 */
[----:B------:R-:W-:-:S02]  /*e530*/  IMAD.WIDE R244, R201, 0x4, R244 ;  /* 0x00000004c9f47825 */ /* 0x000fc400078e02f4 */
[----:B------:R-:W-:Y:S02]  /*e540*/  LDGSTS.E [R135+0x31000], desc[UR28][R226.64], !P6 ;  /* 0x31000000e2877fae */ /* 0x000fe4000f1a101c */
[----:B------:R-:W-:Y:S02]  /*e550*/  VIADD R58, R63, 0xffffff36 ;  /* 0xffffff363f3a7836 */ /* 0x000fe40000000000 */
[----:B------:R-:W-:Y:S01]  /*e560*/  LDGSTS.E [R135+0x31200], desc[UR28][R228.64], !P6 ;  /* 0x31200000e4877fae */ /* 0x000fe2000f1a101c */
[----:B------:R-:W-:Y:S01]  /*e570*/  ISETP.GE.U32.AND P6, PT, R59, 0x7ffffef8, PT ;  /* 0x7ffffef83b00780c */ /* 0x000fe20003fc6070 */
[----:B------:R-:W-:Y:S01]  /*e580*/  VIADD R59, R61, 0xffffff35 ;  /* 0xffffff353d3b7836 */ /* 0x000fe20000000000 */
[----:B------:R-:W1:Y:S01]  /*e590*/  LDC R63, c[0x0][0x3a0] ;  /* 0x0000e800ff3f7b82 */ /* 0x000e620000000800 */
[----:B------:R-:W-:Y:S04]  /*e5a0*/  LDGSTS.E [R135+0x31400], desc[UR28][R246.64], !P3 ;  /* 0x31400000f6877fae */ /* 0x000fe8000d9a101c */
[----:B------:R-:W-:Y:S03]  /*e5b0*/  LDGSTS.E [R135+0x31600], desc[UR28][R244.64], !P3 ;  /* 0x31600000f4877fae */ /* 0x000fe6000d9a101c */
[----:B------:R-:W1:Y:S01]  /*e5c0*/  LDC R61, c[0x0][0x3a0] ;  /* 0x0000e800ff3d7b82 */ /* 0x000e620000000800 */
[----:B------:R-:W-:Y:S01]  /*e5d0*/  LDGSTS.E [R135+0x31800], desc[UR28][R242.64], !P2 ;  /* 0x31800000f2877fae */ /* 0x000fe2000d1a101c */
[----:B------:R-:W-:-:S03]  /*e5e0*/  ISETP.GE.U32.AND P3, PT, R58, 0x7ffffef7, PT ;  /* 0x7ffffef73a00780c */ /* 0x000fc60003f66070 */
[----:B------:R-:W-:Y:S01]  /*e5f0*/  LDGSTS.E [R135+0x31a00], desc[UR28][R240.64], !P2 ;  /* 0x31a00000f0877fae */ /* 0x000fe2000d1a101c */
[----:B------:R-:W-:Y:S01]  /*e600*/  ISETP.GE.U32.AND P2, PT, R59, 0x7ffffef6, PT ;  /* 0x7ffffef63b00780c */ /* 0x000fe20003f46070 */
[----:B------:R-:W-:Y:S01]  /*e610*/  VIADD R59, R62, 0xffffff33 ;  /* 0xffffff333e3b7836 */ /* 0x000fe20000000000 */
[----:B------:R-:W-:Y:S01]  /*e620*/  IADD3 R58, PT, PT, R64, -0xcc, RZ ;  /* 0xffffff34403a7810 */ /* 0x000fe20007ffe0ff */
[----:B------:R-:W1:Y:S01]  /*e630*/  LDC R62, c[0x0][0x3a0] ;  /* 0x0000e800ff3e7b82 */ /* 0x000e620000000800 */
[----:B------:R-:W-:Y:S04]  /*e640*/  LDGSTS.E [R135+0x31c00], desc[UR28][R188.64], !P4 ;  /* 0x31c00000bc877fae */ /* 0x000fe8000e1a101c */
[----:B------:R-:W-:Y:S01]  /*e650*/  LDGSTS.E [R135+0x31e00], desc[UR28][R186.64], !P4 ;  /* 0x31e00000ba877fae */ /* 0x000fe2000e1a101c */
[----:B------:R-:W-:Y:S01]  /*e660*/  ISETP.GE.U32.AND P4, PT, R58, 0x7ffffef5, PT ;  /* 0x7ffffef53a00780c */ /* 0x000fe20003f86070 */
[----:B------:R-:W-:Y:S01]  /*e670*/  VIADD R58, R66, 0xffffff32 ;  /* 0xffffff32423a7836 */ /* 0x000fe20000000000 */
[----:B------:R-:W1:Y:S01]  /*e680*/  LDC R64, c[0x0][0x3a0] ;  /* 0x0000e800ff407b82 */ /* 0x000e620000000800 */
[----:B------:R-:W-:Y:S01]  /*e690*/  LDGSTS.E [R135+0x32000], desc[UR28][R184.64], !P6 ;  /* 0x32000000b8877fae */ /* 0x000fe2000f1a101c */
[----:B------:R-:W-:-:S03]  /*e6a0*/  IMAD.WIDE R156, R201, 0x4, R156 ;  /* 0x00000004c99c7825 */ /* 0x000fc600078e029c */
[----:B------:R-:W-:Y:S03]  /*e6b0*/  LDGSTS.E [R135+0x32200], desc[UR28][R182.64], !P6 ;  /* 0x32200000b6877fae */ /* 0x000fe6000f1a101c */
[----:B------:R-:W1:Y:S01]  /*e6c0*/  LDC R66, c[0x0][0x3a0] ;  /* 0x0000e800ff427b82 */ /* 0x000e620000000800 */
[----:B------:R-:W-:Y:S01]  /*e6d0*/  ISETP.GE.U32.AND P6, PT, R59, 0x7ffffef4, PT ;  /* 0x7ffffef43b00780c */ /* 0x000fe20003fc6070 */
[C---:B------:R-:W-:Y:S01]  /*e6e0*/  IMAD.WIDE R154, R201.reuse, 0x4, R154 ;  /* 0x00000004c99a7825 */ /* 0x040fe200078e029a */
[----:B------:R-:W-:Y:S03]  /*e6f0*/  LDGSTS.E [R135+0x32400], desc[UR28][R180.64], !P3 ;  /* 0x32400000b4877fae */ /* 0x000fe6000d9a101c */
[----:B-1----:R-:W-:Y:S01]  /*e700*/  VIADD R59, R60, 0xffffff31 ;  /* 0xffffff313c3b7836 */ /* 0x002fe20000000000 */
[----:B------:R-:W-:Y:S01]  /*e710*/  LDGSTS.E [R135+0x32600], desc[UR28][R158.64], !P3 ;  /* 0x326000009e877fae */ /* 0x000fe2000d9a101c */
[C---:B------:R-:W-:Y:S01]  /*e720*/  IMAD.WIDE R152, R201.reuse, 0x4, R152 ;  /* 0x00000004c9987825 */ /* 0x040fe200078e0298 */
[----:B------:R-:W-:Y:S01]  /*e730*/  ISETP.GE.U32.AND P3, PT, R58, 0x7ffffef3, PT ;  /* 0x7ffffef33a00780c */ /* 0x000fe20003f66070 */
[----:B------:R-:W1:Y:S02]  /*e740*/  LDC R60, c[0x0][0x3a0] ;  /* 0x0000e800ff3c7b82 */ /* 0x000e640000000800 */
[----:B------:R-:W-:Y:S01]  /*e750*/  IMAD.WIDE R150, R201, 0x4, R150 ;  /* 0x00000004c9967825 */ /* 0x000fe200078e0296 */
[----:B------:R-:W-:Y:S01]  /*e760*/  IADD3 R58, PT, PT, R65, -0xd0, RZ ;  /* 0xffffff30413a7810 */ /* 0x000fe20007ffe0ff */
[----:B------:R-:W-:Y:S02]  /*e770*/  LDGSTS.E [R135+0x32800], desc[UR28][R156.64], !P2 ;  /* 0x328000009c877fae */ /* 0x000fe4000d1a101c */
[----:B------:R-:W-:-:S02]  /*e780*/  IMAD.WIDE R148, R201, 0x4, R148 ;  /* 0x00000004c9947825 */ /* 0x000fc400078e0294 */
[----:B------:R-:W-:Y:S01]  /*e790*/  LDGSTS.E [R135+0x32a00], desc[UR28][R154.64], !P2 ;  /* 0x32a000009a877fae */ /* 0x000fe2000d1a101c */
[----:B------:R-:W-:Y:S01]  /*e7a0*/  ISETP.GE.U32.AND P2, PT, R59, 0x7ffffef2, PT ;  /* 0x7ffffef23b00780c */ /* 0x000fe20003f46070 */
[----:B------:R-:W-:Y:S01]  /*e7b0*/  IMAD.WIDE R146, R201, 0x4, R146 ;  /* 0x00000004c9927825 */ /* 0x000fe200078e0292 */
[----:B------:R-:W2:Y:S01]  /*e7c0*/  LDC R65, c[0x0][0x3a0] ;  /* 0x0000e800ff417b82 */ /* 0x000ea20000000800 */
[----:B------:R-:W-:Y:S02]  /*e7d0*/  LDGSTS.E [R135+0x32c00], desc[UR28][R152.64], !P4 ;  /* 0x32c0000098877fae */ /* 0x000fe4000e1a101c */
[----:B------:R-:W-:Y:S02]  /*e7e0*/  VIADD R59, R61, 0xffffff2f ;  /* 0xffffff2f3d3b7836 */ /* 0x000fe40000000000 */
[----:B------:R-:W-:Y:S01]  /*e7f0*/  LDGSTS.E [R135+0x32e00], desc[UR28][R150.64], !P4 ;  /* 0x32e0000096877fae */ /* 0x000fe2000e1a101c */
[----:B------:R-:W-:Y:S01]  /*e800*/  ISETP.GE.U32.AND P4, PT, R58, 0x7ffffef1, PT ;  /* 0x7ffffef13a00780c */ /* 0x000fe20003f86070 */
[----:B------:R-:W-:Y:S01]  /*e810*/  VIADD R58, R63, 0xffffff2e ;  /* 0xffffff2e3f3a7836 */ /* 0x000fe20000000000 */
[----:B------:R-:W3:Y:S01]  /*e820*/  LDC R61, c[0x0][0x3a0] ;  /* 0x0000e800ff3d7b82 */ /* 0x000ee20000000800 */
[C---:B------:R-:W-:Y:S01]  /*e830*/  IMAD.WIDE R144, R201.reuse, 0x4, R144 ;  /* 0x00000004c9907825 */ /* 0x040fe200078e0290 */
[----:B------:R-:W-:Y:S03]  /*e840*/  LDGSTS.E [R135+0x33000], desc[UR28][R148.64], !P6 ;  /* 0x3300000094877fae */ /* 0x000fe6000f1a101c */
[----:B------:R-:W-:Y:S01]  /*e850*/  IMAD.WIDE R142, R201, 0x4, R142 ;  /* 0x00000004c98e7825 */ /* 0x000fe200078e028e */
[----:B------:R-:W-:Y:S02]  /*e860*/  LDGSTS.E [R135+0x33200], desc[UR28][R146.64], !P6 ;  /* 0x3320000092877fae */ /* 0x000fe4000f1a101c */
[----:B------:R-:W4:Y:S01]  /*e870*/  LDC R63, c[0x0][0x3a0] ;  /* 0x0000e800ff3f7b82 */ /* 0x000f220000000800 */
[----:B------:R-:W-:Y:S01]  /*e880*/  ISETP.GE.U32.AND P6, PT, R59, 0x7ffffef0, PT ;  /* 0x7ffffef03b00780c */ /* 0x000fe20003fc6070 */
[----:B------:R-:W-:Y:S01]  /*e890*/  VIADD R59, R62, 0xffffff2d ;  /* 0xffffff2d3e3b7836 */ /* 0x000fe20000000000 */
[----:B------:R-:W-:Y:S01]  /*e8a0*/  LDGSTS.E [R135+0x33400], desc[UR28][R144.64], !P3 ;  /* 0x3340000090877fae */ /* 0x000fe2000d9a101c */
[----:B------:R-:W-:-:S03]  /*e8b0*/  IMAD.WIDE R140, R201, 0x4, R140 ;  /* 0x00000004c98c7825 */ /* 0x000fc600078e028c */
[----:B------:R-:W-:Y:S01]  /*e8c0*/  LDGSTS.E [R135+0x33600], desc[UR28][R142.64], !P3 ;  /* 0x336000008e877fae */ /* 0x000fe2000d9a101c */
[----:B------:R-:W4:Y:S01]  /*e8d0*/  LDC R62, c[0x0][0x3a0] ;  /* 0x0000e800ff3e7b82 */ /* 0x000f220000000800 */
[----:B------:R-:W-:Y:S02]  /*e8e0*/  ISETP.GE.U32.AND P3, PT, R58, 0x7ffffeef, PT ;  /* 0x7ffffeef3a00780c */ /* 0x000fe40003f66070 */
[----:B------:R-:W-:Y:S01]  /*e8f0*/  IADD3 R58, PT, PT, R66, -0xd4, RZ ;  /* 0xffffff2c423a7810 */ /* 0x000fe20007ffe0ff */
[----:B------:R-:W-:Y:S04]  /*e900*/  LDGSTS.E [R135+0x33800], desc[UR28][R140.64], !P2 ;  /* 0x338000008c877fae */ /* 0x000fe8000d1a101c */
[----:B------:R-:W-:Y:S01]  /*e910*/  LDGSTS.E [R135+0x33a00], desc[UR28][R130.64], !P2 ;  /* 0x33a0000082877fae */ /* 0x000fe2000d1a101c */
[----:B------:R-:W-:-:S03]  /*e920*/  ISETP.GE.U32.AND P2, PT, R59, 0x7ffffeee, PT ;  /* 0x7ffffeee3b00780c */ /* 0x000fc60003f46070 */
[----:B------:R-:W-:Y:S01]  /*e930*/  LDGSTS.E [R135+0x33c00], desc[UR28][R128.64], !P4 ;  /* 0x33c0000080877fae */ /* 0x000fe2000e1a101c */
[----:B------:R-:W-:-:S03]  /*e940*/  IMAD.WIDE R114, R201, 0x4, R114 ;  /* 0x00000004c9727825 */ /* 0x000fc600078e0272 */
[----:B------:R-:W-:Y:S01]  /*e950*/  LDGSTS.E [R135+0x33e00], desc[UR28][R126.64], !P4 ;  /* 0x33e000007e877fae */ /* 0x000fe2000e1a101c */
[----:B------:R-:W-:Y:S01]  /*e960*/  ISETP.GE.U32.AND P4, PT, R58, 0x7ffffeed, PT ;  /* 0x7ffffeed3a00780c */ /* 0x000fe20003f86070 */
[----:B-1----:R-:W-:Y:S02]  /*e970*/  VIADD R59, R60, 0xffffff2b ;  /* 0xffffff2b3c3b7836 */ /* 0x002fe40000000000 */
[----:B------:R-:W-:Y:S01]  /*e980*/  VIADD R58, R64, 0xffffff2a ;  /* 0xffffff2a403a7836 */ /* 0x000fe20000000000 */
[----:B------:R-:W-:Y:S01]  /*e990*/  LDGSTS.E [R135+0x34000], desc[UR28][R114.64], !P6 ;  /* 0x3400000072877fae */ /* 0x000fe2000f1a101c */
[----:B------:R-:W-:Y:S02]  /*e9a0*/  IMAD.WIDE R106, R201, 0x4, R80 ;  /* 0x00000004c96a7825 */ /* 0x000fe400078e0250 */
[----:B------:R-:W1:Y:S01]  /*e9b0*/  LDC R81, c[0x0][0x3a0] ;  /* 0x0000e800ff517b82 */ /* 0x000e620000000800 */
[----:B------:R-:W-:Y:S01]  /*e9c0*/  LDGSTS.E [R135+0x34200], desc[UR28][R112.64], !P6 ;  /* 0x3420000070877fae */ /* 0x000fe2000f1a101c */
[----:B------:R-:W-:Y:S01]  /*e9d0*/  ISETP.GE.U32.AND P6, PT, R59, 0x7ffffeec, PT ;  /* 0x7ffffeec3b00780c */ /* 0x000fe20003fc6070 */
[----:B---3--:R-:W-:-:S02]  /*e9e0*/  VIADD R59, R61, 0xffffff29 ;  /* 0xffffff293d3b7836 */ /* 0x008fc40000000000 */
[----:B------:R-:W-:Y:S01]  /*e9f0*/  LDGSTS.E [R135+0x34400], desc[UR28][R110.64], !P3 ;  /* 0x344000006e877fae */ /* 0x000fe2000d9a101c */
[----:B----4-:R-:W-:Y:S02]  /*ea00*/  VIADD R64, R62, 0xffffff26 ;  /* 0xffffff263e407836 */ /* 0x010fe40000000000 */
[----:B------:R-:W3:Y:S01]  /*ea10*/  LDC R80, c[0x0][0x3a0] ;  /* 0x0000e800ff507b82 */ /* 0x000ee20000000800 */
[----:B------:R-:W-:Y:S01]  /*ea20*/  LDGSTS.E [R135+0x34600], desc[UR28][R108.64], !P3 ;  /* 0x346000006c877fae */ /* 0x000fe2000d9a101c */
[----:B------:R-:W-:Y:S02]  /*ea30*/  ISETP.GE.U32.AND P3, PT, R58, 0x7ffffeeb, PT ;  /* 0x7ffffeeb3a00780c */ /* 0x000fe40003f66070 */
[----:B------:R-:W-:Y:S01]  /*ea40*/  IADD3 R58, PT, PT, R63, -0xd8, RZ ;  /* 0xffffff283f3a7810 */ /* 0x000fe20007ffe0ff */
[----:B------:R-:W-:Y:S01]  /*ea50*/  LDGSTS.E [R135+0x34800], desc[UR28][R106.64], !P2 ;  /* 0x348000006a877fae */ /* 0x000fe2000d1a101c */
[----:B------:R-:W-:-:S04]  /*ea60*/  IMAD.WIDE R104, R201, 0x4, R104 ;  /* 0x00000004c9687825 */ /* 0x000fc800078e0268 */
[C---:B------:R-:W-:Y:S01]  /*ea70*/  IMAD.WIDE R102, R201.reuse, 0x4, R86 ;  /* 0x00000004c9667825 */ /* 0x040fe200078e0256 */
[----:B------:R-:W-:Y:S03]  /*ea80*/  LDGSTS.E [R135+0x34a00], desc[UR28][R104.64], !P2 ;  /* 0x34a0000068877fae */ /* 0x000fe6000d1a101c */
[----:B--2---:R-:W-:Y:S01]  /*ea90*/  IMAD.WIDE R100, R201, 0x4, R100 ;  /* 0x00000004c9647825 */ /* 0x004fe200078e0264 */
[----:B------:R-:W2:Y:S01]  /*eaa0*/  LDL.LU.64 R86, [R1+0x2a8] ;  /* 0x0002a80001567983 */ /* 0x000ea20000300a00 */
[----:B------:R-:W-:-:S03]  /*eab0*/  ISETP.GE.U32.AND P2, PT, R59, 0x7ffffeea, PT ;  /* 0x7ffffeea3b00780c */ /* 0x000fc60003f46070 */
[----:B------:R-:W-:Y:S04]  /*eac0*/  LDGSTS.E [R135+0x34c00], desc[UR28][R102.64], !P4 ;  /* 0x34c0000066877fae */ /* 0x000fe8000e1a101c */
[----:B------:R-:W-:Y:S01]  /*ead0*/  LDGSTS.E [R135+0x34e00], desc[UR28][R100.64], !P4 ;  /* 0x34e0000064877fae */ /* 0x000fe2000e1a101c */
[----:B------:R-:W-:Y:S01]  /*eae0*/  ISETP.GE.U32.AND P4, PT, R58, 0x7ffffee9, PT ;  /* 0x7ffffee93a00780c */ /* 0x000fe20003f86070 */
[C---:B------:R-:W-:Y:S02]  /*eaf0*/  IMAD.WIDE R58, R201.reuse, 0x4, R90 ;  /* 0x00000004c93a7825 */ /* 0x040fe400078e025a */
[----:B------:R-:W4:Y:S04]  /*eb00*/  LDL.LU.64 R234, [R1+0x2a0] ;  /* 0x0002a00001ea7983 */ /* 0x000f280000300a00 */
[----:B------:R-:W4:Y:S01]  /*eb10*/  LDL.LU.64 R94, [R1+0x298] ;  /* 0x00029800015e7983 */ /* 0x000f220000300a00 */
[----:B------:R-:W-:-:S03]  /*eb20*/  IMAD.WIDE R62, R201, 0x4, R92 ;  /* 0x00000004c93e7825 */ /* 0x000fc600078e025c */
[----:B------:R-:W4:Y:S04]  /*eb30*/  LDL.LU.64 R90, [R1+0x290] ;  /* 0x00029000015a7983 */ /* 0x000f280000300a00 */
[----:B------:R-:W4:Y:S04]  /*eb40*/  LDL.LU.64 R92, [R1+0x288] ;  /* 0x00028800015c7983 */ /* 0x000f280000300a00 */
[----:B------:R-:W4:Y:S01]  /*eb50*/  LDL.LU.64 R2, [R1+0x280] ;  /* 0x0002800001027983 */ /* 0x000f220000300a00 */
[----:B------:R-:W-:-:S04]  /*eb60*/  IMAD.WIDE R98, R201, 0x4, R98 ;  /* 0x00000004c9627825 */ /* 0x000fc800078e0262 */
[----:B------:R-:W-:Y:S01]  /*eb70*/  IMAD.WIDE R60, R201, 0x4, R88 ;  /* 0x00000004c93c7825 */ /* 0x000fe200078e0258 */
[----:B------:R-:W-:Y:S01]  /*eb80*/  LDGSTS.E [R135+0x35000], desc[UR28][R98.64], !P6 ;  /* 0x3500000062877fae */ /* 0x000fe2000f1a101c */
[----:B------:R-:W-:Y:S01]  /*eb90*/  IADD3 R72, PT, PT, R72, -0xdc, RZ ;  /* 0xffffff2448487810 */ /* 0x000fe20007ffe0ff */
[----:B------:R-:W2:Y:S01]  /*eba0*/  LDC R89, c[0x0][0x3a0] ;  /* 0x0000e800ff597b82 */ /* 0x000ea20000000800 */
[----:B------:R-:W-:Y:S01]  /*ebb0*/  VIADD R65, R65, 0xffffff27 ;  /* 0xffffff2741417836 */ /* 0x000fe20000000000 */
[----:B------:R-:W-:Y:S04]  /*ebc0*/  LDGSTS.E [R135+0x35200], desc[UR28][R58.64], !P6 ;  /* 0x352000003a877fae */ /* 0x000fe8000f1a101c */
[----:B------:R-:W-:Y:S01]  /*ebd0*/  LDGSTS.E [R135+0x35400], desc[UR28][R60.64], !P3 ;  /* 0x354000003c877fae */ /* 0x000fe2000d9a101c */
[----:B------:R-:W-:Y:S01]  /*ebe0*/  ISETP.GE.U32.AND P6, PT, R65, 0x7ffffee8, PT ;  /* 0x7ffffee84100780c */ /* 0x000fe20003fc6070 */
[----:B------:R-:W-:Y:S01]  /*ebf0*/  VIADD R73, R73, 0xffffff25 ;  /* 0xffffff2549497836 */ /* 0x000fe20000000000 */
[----:B------:R-:W2:Y:S01]  /*ec00*/  LDC R88, c[0x0][0x3a0] ;  /* 0x0000e800ff587b82 */ /* 0x000ea20000000800 */
[----:B------:R-:W-:Y:S01]  /*ec10*/  LDGSTS.E [R135+0x35600], desc[UR28][R62.64], !P3 ;  /* 0x356000003e877fae */ /* 0x000fe2000d9a101c */
[----:B------:R-:W-:Y:S01]  /*ec20*/  ISETP.GE.U32.AND P3, PT, R64, 0x7ffffee7, PT ;  /* 0x7ffffee74000780c */ /* 0x000fe20003f66070 */
[----:B-1----:R-:W-:-:S02]  /*ec30*/  VIADD R81, R81, 0xffffff23 ;  /* 0xffffff2351517836 */ /* 0x002fc40000000000 */
[----:B---3--:R-:W-:Y:S02]  /*ec40*/  VIADD R80, R80, 0xffffff22 ;  /* 0xffffff2250507836 */ /* 0x008fe40000000000 */
[C---:B------:R-:W-:Y:S02]  /*ec50*/  IMAD.WIDE R64, R201.reuse, 0x4, R82 ;  /* 0x00000004c9407825 */ /* 0x040fe400078e0252 */
[----:B------:R-:W3:Y:S02]  /*ec60*/  LDL.LU.64 R82, [R1+0x278] ;  /* 0x0002780001527983 */ /* 0x000ee40000300a00 */
[C---:B------:R-:W-:Y:S02]  /*ec70*/  IMAD.WIDE R66, R201.reuse, 0x4, R84 ;  /* 0x00000004c9427825 */ /* 0x040fe400078e0254 */
[----:B------:R-:W3:Y:S02]  /*ec80*/  LDL.LU.64 R84, [R1+0x270] ;  /* 0x0002700001547983 */ /* 0x000ee40000300a00 */
[----:B------:R-:W-:-:S02]  /*ec90*/  IMAD.WIDE R68, R201, 0x4, R96 ;  /* 0x00000004c9447825 */ /* 0x000fc400078e0260 */
[----:B------:R-:W-:Y:S01]  /*eca0*/  LDGSTS.E [R135+0x35800], desc[UR28][R64.64], !P2 ;  /* 0x3580000040877fae */ /* 0x000fe2000d1a101c */
[----:B------:R-:W1:Y:S03]  /*ecb0*/  LDC R97, c[0x0][0x3a0] ;  /* 0x0000e800ff617b82 */ /* 0x000e660000000800 */
[----:B------:R-:W-:Y:S01]  /*ecc0*/  LDGSTS.E [R135+0x35a00], desc[UR28][R66.64], !P2 ;  /* 0x35a0000042877fae */ /* 0x000fe2000d1a101c */
[----:B------:R-:W-:-:S03]  /*ecd0*/  ISETP.GE.U32.AND P2, PT, R73, 0x7ffffee6, PT ;  /* 0x7ffffee64900780c */ /* 0x000fc60003f46070 */
[----:B------:R-:W-:Y:S01]  /*ece0*/  LDGSTS.E [R135+0x35c00], desc[UR28][R68.64], !P4 ;  /* 0x35c0000044877fae */ /* 0x000fe2000e1a101c */
[----:B------:R-:W1:Y:S01]  /*ecf0*/  LDC R96, c[0x0][0x3a0] ;  /* 0x0000e800ff607b82 */ /* 0x000e620000000800 */
[----:B--2---:R-:W-:Y:S02]  /*ed00*/  IMAD.WIDE R70, R201, 0x4, R86 ;  /* 0x00000004c9467825 */ /* 0x004fe400078e0256 */
[----:B------:R-:W2:Y:S04]  /*ed10*/  LDL.LU.64 R86, [R1+0x268] ;  /* 0x0002680001567983 */ /* 0x000ea80000300a00 */
[----:B------:R-:W-:Y:S01]  /*ed20*/  LDGSTS.E [R135+0x35e00], desc[UR28][R70.64], !P4 ;  /* 0x35e0000046877fae */ /* 0x000fe2000e1a101c */
[----:B------:R-:W-:-:S03]  /*ed30*/  ISETP.GE.U32.AND P4, PT, R72, 0x7ffffee5, PT ;  /* 0x7ffffee54800780c */ /* 0x000fc60003f86070 */
[----:B------:R-:W2:Y:S01]  /*ed40*/  LDL.LU.64 R24, [R1+0x260] ;  /* 0x0002600001187983 */ /* 0x000ea20000300a00 */
[----:B----4-:R-:W-:-:S04]  /*ed50*/  IMAD.WIDE R72, R201, 0x4, R234 ;  /* 0x00000004c9487825 */ /* 0x010fc800078e02ea */
[C---:B------:R-:W-:Y:S01]  /*ed60*/  IMAD.WIDE R74, R201.reuse, 0x4, R94 ;  /* 0x00000004c94a7825 */ /* 0x040fe200078e025e */
[----:B------:R-:W-:Y:S03]  /*ed70*/  LDGSTS.E [R135+0x36000], desc[UR28][R72.64], !P6 ;  /* 0x3600000048877fae */ /* 0x000fe6000f1a101c */
[C---:B------:R-:W-:Y:S01]  /*ed80*/  IMAD.WIDE R76, R201.reuse, 0x4, R90 ;  /* 0x00000004c94c7825 */ /* 0x040fe200078e025a */
[----:B------:R-:W-:Y:S03]  /*ed90*/  LDGSTS.E [R135+0x36200], desc[UR28][R74.64], !P6 ;  /* 0x362000004a877fae */ /* 0x000fe6000f1a101c */
[----:B------:R-:W-:Y:S01]  /*eda0*/  IMAD.WIDE R78, R201, 0x4, R92 ;  /* 0x00000004c94e7825 */ /* 0x000fe200078e025c */
[----:B------:R-:W4:Y:S04]  /*edb0*/  LDL.LU.64 R90, [R1+0x258] ;  /* 0x00025800015a7983 */ /* 0x000f280000300a00 */
[----:B------:R-:W4:Y:S04]  /*edc0*/  LDL.LU.64 R92, [R1+0x250] ;  /* 0x00025000015c7983 */ /* 0x000f280000300a00 */
[----:B------:R-:W4:Y:S04]  /*edd0*/  LDL.LU.64 R94, [R1+0x248] ;  /* 0x00024800015e7983 */ /* 0x000f280000300a00 */
[----:B------:R-:W4:Y:S04]  /*ede0*/  LDL.LU.64 R136, [R1+0x240] ;  /* 0x0002400001887983 */ /* 0x000f280000300a00 */
[----:B------:R-:W4:Y:S01]  /*edf0*/  LDL.LU.64 R56, [R1+0x238] ;  /* 0x0002380001387983 */ /* 0x000f220000300a00 */
[----:B------:R-:W-:-:S03]  /*ee00*/  ISETP.GE.U32.AND P6, PT, R81, 0x7ffffee4, PT ;  /* 0x7ffffee45100780c */ /* 0x000fc60003fc6070 */
[----:B------:R-:W-:Y:S04]  /*ee10*/  LDGSTS.E [R135+0x36400], desc[UR28][R76.64], !P3 ;  /* 0x364000004c877fae */ /* 0x000fe8000d9a101c */
[----:B------:R-:W-:Y:S01]  /*ee20*/  LDGSTS.E [R135+0x36600], desc[UR28][R78.64], !P3 ;  /* 0x366000004e877fae */ /* 0x000fe2000d9a101c */
[----:B------:R-:W-:Y:S01]  /*ee30*/  ISETP.GE.U32.AND P3, PT, R80, 0x7ffffee3, PT ;  /* 0x7ffffee35000780c */ /* 0x000fe20003f66070 */
[----:B------:R-:W-:Y:S02]  /*ee40*/  IMAD.WIDE R80, R201, 0x4, R2 ;  /* 0x00000004c9507825 */ /* 0x000fe400078e0202 */
[----:B------:R-:W4:Y:S04]  /*ee50*/  LDL.LU.64 R234, [R1+0x230] ;  /* 0x0002300001ea7983 */ /* 0x000f280000300a00 */
[----:B------:R-:W4:Y:S01]  /*ee60*/  LDL.LU.64 R2, [R1+0x228] ;  /* 0x0002280001027983 */ /* 0x000f220000300a00 */
[----:B------:R-:W-:Y:S01]  /*ee70*/  VIADD R89, R89, 0xffffff21 ;  /* 0xffffff2159597836 */ /* 0x000fe20000000000 */
[----:B------:R-:W-:-:S02]  /*ee80*/  IADD3 R88, PT, PT, R88, -0xe0, RZ ;  /* 0xffffff2058587810 */ /* 0x000fc40007ffe0ff */
[----:B------:R-:W-:Y:S04]  /*ee90*/  LDGSTS.E [R135+0x36800], desc[UR28][R80.64], !P2 ;  /* 0x3680000050877fae */ /* 0x000fe8000d1a101c */
[----:B------:R-:W4:Y:S01]  /*eea0*/  LDL.LU.64 R48, [R1+0x220] ;  /* 0x0002200001307983 */ /* 0x000f220000300a00 */
[----:B-1----:R-:W-:-:S03]  /*eeb0*/  VIADD R97, R97, 0xffffff1f ;  /* 0xffffff1f61617836 */ /* 0x002fc60000000000 */
[----:B------:R-:W4:Y:S01]  /*eec0*/  LDL.LU.64 R40, [R1+0x218] ;  /* 0x0002180001287983 */ /* 0x000f220000300a00 */
[----:B------:R-:W-:-:S03]  /*eed0*/  VIADD R96, R96, 0xffffff1e ;  /* 0xffffff1e60607836 */ /* 0x000fc60000000000 */
[----:B------:R-:W4:Y:S01]  /*eee0*/  LDL.LU.64 R32, [R1+0x210] ;  /* 0x0002100001207983 */ /* 0x000f220000300a00 */
[----:B------:R-:W-:Y:S01]  /*eef0*/  VIADD R121, R252, 0xffffff1d ;  /* 0xffffff1dfc797836 */ /* 0x000fe20000000000 */
[----:B------:R-:W-:Y:S01]  /*ef00*/  IADD3 R252, PT, PT, R16, -0xe4, RZ ;  /* 0xffffff1c10fc7810 */ /* 0x000fe20007ffe0ff */
[----:B---3--:R-:W-:-:S04]  /*ef10*/  IMAD.WIDE R82, R201, 0x4, R82 ;  /* 0x00000004c9527825 */ /* 0x008fc800078e0252 */
[----:B------:R-:W-:Y:S01]  /*ef20*/  IMAD.WIDE R84, R201, 0x4, R84 ;  /* 0x00000004c9547825 */ /* 0x000fe200078e0254 */
[----:B------:R-:W-:Y:S01]  /*ef30*/  LDGSTS.E [R135+0x36a00], desc[UR28][R82.64], !P2 ;  /* 0x36a0000052877fae */ /* 0x000fe2000d1a101c */
[----:B------:R-:W-:-:S03]  /*ef40*/  ISETP.GE.U32.AND P2, PT, R89, 0x7ffffee2, PT ;  /* 0x7ffffee25900780c */ /* 0x000fc60003f46070 */
[----:B------:R-:W-:Y:S01]  /*ef50*/  LDGSTS.E [R135+0x36c00], desc[UR28][R84.64], !P4 ;  /* 0x36c0000054877fae */ /* 0x000fe2000e1a101c */
[----:B--2---:R-:W-:-:S05]  /*ef60*/  IMAD.WIDE R86, R201, 0x4, R86 ;  /* 0x00000004c9567825 */ /* 0x004fca00078e0256 */
[----:B------:R-:W-:Y:S01]  /*ef70*/  LDGSTS.E [R135+0x36e00], desc[UR28][R86.64], !P4 ;  /* 0x36e0000056877fae */ /* 0x000fe2000e1a101c */
[----:B------:R-:W-:Y:S01]  /*ef80*/  ISETP.GE.U32.AND P4, PT, R88, 0x7ffffee1, PT ;  /* 0x7ffffee15800780c */ /* 0x000fe20003f86070 */
[C---:B------:R-:W-:Y:S02]  /*ef90*/  IMAD.WIDE R88, R201.reuse, 0x4, R24 ;  /* 0x00000004c9587825 */ /* 0x040fe400078e0218 */
[----:B------:R-:W2:Y:S04]  /*efa0*/  LDL.LU.64 R24, [R1+0x208] ;  /* 0x0002080001187983 */ /* 0x000ea80000300a00 */
[----:B------:R-:W-:Y:S01]  /*efb0*/  LDGSTS.E [R135+0x37000], desc[UR28][R88.64], !P6 ;  /* 0x3700000058877fae */ /* 0x000fe2000f1a101c */
[----:B----4-:R-:W-:-:S04]  /*efc0*/  IMAD.WIDE R90, R201, 0x4, R90 ;  /* 0x00000004c95a7825 */ /* 0x010fc800078e025a */
[C---:B------:R-:W-:Y:S01]  /*efd0*/  IMAD.WIDE R92, R201.reuse, 0x4, R92 ;  /* 0x00000004c95c7825 */ /* 0x040fe200078e025c */
[----:B------:R-:W-:Y:S03]  /*efe0*/  LDGSTS.E [R135+0x37200], desc[UR28][R90.64], !P6 ;  /* 0x372000005a877fae */ /* 0x000fe6000f1a101c */
[----:B------:R-:W-:Y:S01]  /*eff0*/  IMAD.WIDE R94, R201, 0x4, R94 ;  /* 0x00000004c95e7825 */ /* 0x000fe200078e025e */
[----:B------:R-:W-:Y:S01]  /*f000*/  LDGSTS.E [R135+0x37400], desc[UR28][R92.64], !P3 ;  /* 0x374000005c877fae */ /* 0x000fe2000d9a101c */
[----:B------:R-:W-:-:S03]  /*f010*/  ISETP.GE.U32.AND P6, PT, R97, 0x7ffffee0, PT ;  /* 0x7ffffee06100780c */ /* 0x000fc60003fc6070 */
[----:B------:R-:W-:Y:S01]  /*f020*/  LDGSTS.E [R135+0x37600], desc[UR28][R94.64], !P3 ;  /* 0x376000005e877fae */ /* 0x000fe2000d9a101c */
[----:B------:R-:W-:Y:S01]  /*f030*/  IMAD.WIDE R210, R201, 0x4, R56 ;  /* 0x00000004c9d27825 */ /* 0x000fe200078e0238 */
[----:B------:R-:W-:-:S03]  /*f040*/  ISETP.GE.U32.AND P3, PT, R96, 0x7ffffedf, PT ;  /* 0x7ffffedf6000780c */ /* 0x000fc60003f66070 */
[C---:B------:R-:W-:Y:S01]  /*f050*/  IMAD.WIDE R96, R201.reuse, 0x4, R136 ;  /* 0x00000004c9607825 */ /* 0x040fe200078e0288 */
[----:B------:R-:W-:Y:S04]  /*f060*/  STL.64 [R1+0x260], R210 ;  /* 0x000260d201007387 */ /* 0x000fe80000100a00 */
[----:B------:R-:W3:Y:S01]  /*f070*/  LDL.LU.64 R136, [R1+0x200] ;  /* 0x0002000001887983 */ /* 0x000ee20000300a00 */
[----:B------:R-:W-:-:S03]  /*f080*/  IMAD.WIDE R132, R201, 0x4, R234 ;  /* 0x00000004c9847825 */ /* 0x000fc600078e02ea */
[----:B------:R-:W-:Y:S01]  /*f090*/  LDGSTS.E [R135+0x37800], desc[UR28][R96.64], !P2 ;  /* 0x3780000060877fae */ /* 0x000fe2000d1a101c */
[----:B------:R-:W-:-:S03]  /*f0a0*/  IMAD.WIDE R56, R201, 0x4, R2 ;  /* 0x00000004c9387825 */ /* 0x000fc600078e0202 */
[----:B------:R-:W-:Y:S04]  /*f0b0*/  LDGSTS.E [R135+0x37a00], desc[UR28][R210.64], !P2 ;  /* 0x37a00000d2877fae */ /* 0x000fe8000d1a101c */
[----:B------:R-:W4:Y:S04]  /*f0c0*/  LDL.LU.64 R2, [R1+0x1f8] ;  /* 0x0001f80001027983 */ /* 0x000f280000300a00 */
[----:B------:R1:W-:Y:S04]  /*f0d0*/  STL.64 [R1+0x258], R132 ;  /* 0x0002588401007387 */ /* 0x0003e80000100a00 */
[----:B------:R-:W4:Y:S04]  /*f0e0*/  LDL.LU.64 R16, [R1+0x1f0] ;  /* 0x0001f00001107983 */ /* 0x000f280000300a00 */
[----:B------:R1:W-:Y:S04]  /*f0f0*/  STL.64 [R1+0x250], R56 ;  /* 0x0002503801007387 */ /* 0x0003e80000100a00 */
[----:B------:R-:W4:Y:S01]  /*f100*/  LDL.LU.64 R234, [R1+0x1e8] ;  /* 0x0001e80001ea7983 */ /* 0x000f220000300a00 */
[----:B------:R-:W-:-:S03]  /*f110*/  IMAD.WIDE R48, R201, 0x4, R48 ;  /* 0x00000004c9307825 */ /* 0x000fc600078e0230 */
[----:B------:R1:W-:Y:S01]  /*f120*/  LDGSTS.E [R135+0x37c00], desc[UR28][R132.64], !P4 ;  /* 0x37c0000084877fae */ /* 0x0003e2000e1a101c */
[----:B------:R-:W-:Y:S01]  /*f130*/  IMAD.WIDE R40, R201, 0x4, R40 ;  /* 0x00000004c9287825 */ /* 0x000fe200078e0228 */
[----:B------:R-:W-:Y:S02]  /*f140*/  ISETP.GE.U32.AND P2, PT, R121, 0x7ffffede, PT ;  /* 0x7ffffede7900780c */ /* 0x000fe40003f46070 */
[----:B------:R1:W-:Y:S01]  /*f150*/  LDGSTS.E [R135+0x37e00], desc[UR28][R56.64], !P4 ;  /* 0x37e0000038877fae */ /* 0x0003e2000e1a101c */
[----:B------:R-:W-:Y:S01]  /*f160*/  ISETP.GE.U32.AND P4, PT, R252, 0x7ffffedd, PT ;  /* 0x7ffffeddfc00780c */ /* 0x000fe20003f86070 */
[----:B------:R-:W-:Y:S02]  /*f170*/  VIADD R252, R120, 0xffffff1a ;  /* 0xffffff1a78fc7836 */ /* 0x000fe40000000000 */
[----:B------:R2:W-:Y:S01]  /*f180*/  STL.64 [R1+0x248], R48 ;  /* 0x0002483001007387 */ /* 0x0005e20000100a00 */
[----:B-1----:R-:W-:-:S03]  /*f190*/  IMAD.WIDE R132, R201, 0x4, R32 ;  /* 0x00000004c9847825 */ /* 0x002fc600078e0220 */
[----:B------:R1:W-:Y:S01]  /*f1a0*/  STL.64 [R1+0x240], R40 ;  /* 0x0002402801007387 */ /* 0x0003e20000100a00 */
[----:B------:R-:W1:Y:S03]  /*f1b0*/  LDC R57, c[0x0][0x3a0] ;  /* 0x0000e800ff397b82 */ /* 0x000e660000000800 */
[----:B------:R-:W4:Y:S04]  /*f1c0*/  LDL.LU.64 R32, [R1+0x1e0] ;  /* 0x0001e00001207983 */ /* 0x000f280000300a00 */
[----:B------:R-:W-:Y:S01]  /*f1d0*/  LDGSTS.E [R135+0x38000], desc[UR28][R48.64], !P6 ;  /* 0x3800000030877fae */ /* 0x000fe2000f1a101c */
[----:B------:R-:W1:Y:S03]  /*f1e0*/  LDC R56, c[0x0][0x3a0] ;  /* 0x0000e800ff387b82 */ /* 0x000e660000000800 */
[----:B------:R-:W-:Y:S04]  /*f1f0*/  LDGSTS.E [R135+0x38200], desc[UR28][R40.64], !P6 ;  /* 0x3820000028877fae */ /* 0x000fe8000f1a101c */
[----:B------:R-:W-:Y:S01]  /*f200*/  LDGSTS.E [R135+0x38400], desc[UR28][R132.64], !P3 ;  /* 0x3840000084877fae */ /* 0x000fe2000d9a101c */
[----:B--2---:R-:W-:-:S03]  /*f210*/  IMAD.WIDE R120, R201, 0x4, R24 ;  /* 0x00000004c9787825 */ /* 0x004fc600078e0218 */
[----:B------:R-:W2:Y:S04]  /*f220*/  LDL.LU.64 R24, [R1+0x1d8] ;  /* 0x0001d80001187983 */ /* 0x000ea80000300a00 */
[----:B------:R-:W-:Y:S04]  /*f230*/  STL.64 [R1+0x238], R132 ;  /* 0x0002388401007387 */ /* 0x000fe80000100a00 */
[----:B------:R3:W-:Y:S04]  /*f240*/  STL.64 [R1+0x230], R120 ;  /* 0x0002307801007387 */ /* 0x0007e80000100a00 */
[----:B------:R-:W2:Y:S04]  /*f250*/  LDL.LU.64 R48, [R1+0x1d0] ;  /* 0x0001d00001307983 */ /* 0x000ea80000300a00 */
[----:B-1----:R-:W2:Y:S04]  /*f260*/  LDL.LU.64 R40, [R1+0x1c8] ;  /* 0x0001c80001287983 */ /* 0x002ea80000300a00 */
[----:B------:R1:W-:Y:S01]  /*f270*/  LDGSTS.E [R135+0x38600], desc[UR28][R120.64], !P3 ;  /* 0x3860000078877fae */ /* 0x0003e2000d9a101c */
[C---:B---3--:R-:W-:Y:S01]  /*f280*/  IMAD.WIDE R212, R201.reuse, 0x4, R136 ;  /* 0x00000004c9d47825 */ /* 0x048fe200078e0288 */
[----:B-1----:R-:W1:Y:S04]  /*f290*/  LDC R120, c[0x0][0x3a0] ;  /* 0x0000e800ff787b82 */ /* 0x002e680000000800 */
[----:B------:R-:W-:Y:S04]  /*f2a0*/  STL.64 [R1+0x228], R212 ;  /* 0x000228d401007387 */ /* 0x000fe80000100a00 */
[----:B------:R-:W-:Y:S01]  /*f2b0*/  LDGSTS.E [R135+0x38800], desc[UR28][R212.64], !P2 ;  /* 0x38800000d4877fae */ /* 0x000fe2000d1a101c */
[----:B----4-:R-:W-:-:S05]  /*f2c0*/  IMAD.WIDE R2, R201, 0x4, R2 ;  /* 0x00000004c9027825 */ /* 0x010fca00078e0202 */
[----:B------:R3:W-:Y:S01]  /*f2d0*/  STL.64 [R1+0x220], R2 ;  /* 0x0002200201007387 */ /* 0x0007e20000100a00 */
[----:B------:R-:W-:-:S03]  /*f2e0*/  IMAD.WIDE R210, R201, 0x4, R16 ;  /* 0x00000004c9d27825 */ /* 0x000fc600078e0210 */
[----:B------:R-:W-:Y:S04]  /*f2f0*/  LDGSTS.E [R135+0x38a00], desc[UR28][R2.64], !P2 ;  /* 0x38a0000002877fae */ /* 0x000fe8000d1a101c */
[----:B------:R-:W4:Y:S01]  /*f300*/  LDL.LU.64 R16, [R1+0x1c0] ;  /* 0x0001c00001107983 */ /* 0x000f220000300a00 */
[----:B------:R-:W-:-:S03]  /*f310*/  IMAD.WIDE R132, R201, 0x4, R234 ;  /* 0x00000004c9847825 */ /* 0x000fc600078e02ea */
[----:B------:R-:W4:Y:S04]  /*f320*/  LDL.LU.64 R136, [R1+0x1b8] ;  /* 0x0001b80001887983 */ /* 0x000f280000300a00 */
[----:B------:R-:W-:Y:S04]  /*f330*/  STL.64 [R1+0x218], R210 ;  /* 0x000218d201007387 */ /* 0x000fe80000100a00 */
[----:B------:R1:W-:Y:S04]  /*f340*/  STL.64 [R1+0x210], R132 ;  /* 0x0002108401007387 */ /* 0x0003e80000100a00 */
[----:B------:R-:W4:Y:S04]  /*f350*/  LDL.LU.64 R234, [R1+0x1b0] ;  /* 0x0001b00001ea7983 */ /* 0x000f280000300a00 */
[----:B---3--:R-:W3:Y:S01]  /*f360*/  LDL.LU.64 R2, [R1+0x1a8] ;  /* 0x0001a80001027983 */ /* 0x008ee20000300a00 */
[----:B------:R-:W-:Y:S01]  /*f370*/  VIADD R11, R11, 0xffffff1b ;  /* 0xffffff1b0b0b7836 */ /* 0x000fe20000000000 */
[----:B------:R-:W-:Y:S01]  /*f380*/  ISETP.GE.U32.AND P3, PT, R252, 0x7ffffedb, PT ;  /* 0x7ffffedbfc00780c */ /* 0x000fe20003f66070 */
[----:B------:R-:W-:Y:S01]  /*f390*/  IMAD.WIDE R32, R201, 0x4, R32 ;  /* 0x00000004c9207825 */ /* 0x000fe200078e0220 */
[----:B------:R-:W-:Y:S02]  /*f3a0*/  LDGSTS.E [R135+0x38c00], desc[UR28][R210.64], !P4 ;  /* 0x38c00000d2877fae */ /* 0x000fe4000e1a101c */
[----:B------:R-:W-:-:S02]  /*f3b0*/  ISETP.GE.U32.AND P6, PT, R11, 0x7ffffedc, PT ;  /* 0x7ffffedc0b00780c */ /* 0x000fc40003fc6070 */
[----:B------:R-:W-:Y:S01]  /*f3c0*/  IADD3 R252, PT, PT, R10, -0xe8, RZ ;  /* 0xffffff180afc7810 */ /* 0x000fe20007ffe0ff */
[----:B------:R-:W-:Y:S01]  /*f3d0*/  VIADD R0, R0, 0xffffff19 ;  /* 0xffffff1900007836 */ /* 0x000fe20000000000 */
[----:B------:R1:W-:Y:S01]  /*f3e0*/  LDGSTS.E [R135+0x38e00], desc[UR28][R132.64], !P4 ;  /* 0x38e0000084877fae */ /* 0x0003e2000e1a101c */
[----:B------:R-:W-:Y:S01]  /*f3f0*/  VIADD R121, R57, 0xffffff17 ;  /* 0xffffff1739797836 */ /* 0x000fe20000000000 */
[----:B------:R-:W-:Y:S01]  /*f400*/  ISETP.GE.U32.AND P4, PT, R252, 0x7ffffed9, PT ;  /* 0x7ffffed9fc00780c */ /* 0x000fe20003f86070 */
[----:B------:R-:W-:Y:S01]  /*f410*/  VIADD R252, R56, 0xffffff16 ;  /* 0xffffff1638fc7836 */ /* 0x000fe20000000000 */
[----:B------:R1:W-:Y:S01]  /*f420*/  STL.64 [R1+0x208], R32 ;  /* 0x0002082001007387 */ /* 0x0003e20000100a00 */
[----:B------:R-:W-:Y:S01]  /*f430*/  ISETP.GE.U32.AND P2, PT, R0, 0x7ffffeda, PT ;  /* 0x7ffffeda0000780c */ /* 0x000fe20003f46070 */
[----:B------:R-:W1:Y:S03]  /*f440*/  LDC R11, c[0x0][0x3a0] ;  /* 0x0000e800ff0b7b82 */ /* 0x000e660000000800 */
[----:B------:R-:W-:Y:S05]  /*f450*/  LDGSTS.E [R135+0x39000], desc[UR28][R32.64], !P6 ;  /* 0x3900000020877fae */ /* 0x000fea000f1a101c */
[----:B------:R-:W1:Y:S08]  /*f460*/  LDC R10, c[0x0][0x3a0] ;  /* 0x0000e800ff0a7b82 */ /* 0x000e700000000800 */
[----:B------:R-:W1:Y:S01]  /*f470*/  LDC R0, c[0x0][0x3a0] ;  /* 0x0000e800ff007b82 */ /* 0x000e620000000800 */
[----:B--2---:R-:W-:-:S05]  /*f480*/  IMAD.WIDE R24, R201, 0x4, R24 ;  /* 0x00000004c9187825 */ /* 0x004fca00078e0218 */
[----:B------:R2:W-:Y:S04]  /*f490*/  STL.64 [R1+0x200], R24 ;  /* 0x0002001801007387 */ /* 0x0005e80000100a00 */
[----:B------:R-:W3:Y:S01]  /*f4a0*/  LDL.LU.64 R56, [R1+0x1a0] ;  /* 0x0001a00001387983 */ /* 0x000ee20000300a00 */
[----:B-1----:R-:W-:-:S03]  /*f4b0*/  IMAD.WIDE R132, R201, 0x4, R48 ;  /* 0x00000004c9847825 */ /* 0x002fc600078e0230 */
[----:B------:R-:W-:Y:S01]  /*f4c0*/  LDGSTS.E [R135+0x39200], desc[UR28][R24.64], !P6 ;  /* 0x3920000018877fae */ /* 0x000fe2000f1a101c */
[----:B------:R-:W-:-:S03]  /*f4d0*/  IMAD.WIDE R40, R201, 0x4, R40 ;  /* 0x00000004c9287825 */ /* 0x000fc600078e0228 */
[----:B------:R-:W3:Y:S04]  /*f4e0*/  LDL.LU.64 R48, [R1+0x198] ;  /* 0x0001980001307983 */ /* 0x000ee80000300a00 */
[----:B------:R-:W-:Y:S04]  /*f4f0*/  STL.64 [R1+0x1f8], R132 ;  /* 0x0001f88401007387 */ /* 0x000fe80000100a00 */
[----:B------:R1:W-:Y:S04]  /*f500*/  STL.64 [R1+0x1f0], R40 ;  /* 0x0001f02801007387 */ /* 0x0003e80000100a00 */
[----:B------:R-:W3:Y:S01]  /*f510*/  LDL.LU.64 R32, [R1+0x190] ;  /* 0x0001900001207983 */ /* 0x000ee20000300a00 */
[----:B------:R-:W-:-:S03]  /*f520*/  ISETP.GE.U32.AND P6, PT, R121, 0x7ffffed8, PT ;  /* 0x7ffffed87900780c */ /* 0x000fc60003fc6070 */
[----:B------:R-:W-:Y:S04]  /*f530*/  LDGSTS.E [R135+0x39400], desc[UR28][R132.64], !P3 ;  /* 0x3940000084877fae */ /* 0x000fe8000d9a101c */
[----:B--2---:R-:W2:Y:S04]  /*f540*/  LDL.LU.64 R24, [R1+0x188] ;  /* 0x0001880001187983 */ /* 0x004ea80000300a00 */
[----:B------:R1:W-:Y:S01]  /*f550*/  LDGSTS.E [R135+0x39600], desc[UR28][R40.64], !P3 ;  /* 0x3960000028877fae */ /* 0x0003e2000d9a101c */
[----:B------:R-:W-:Y:S02]  /*f560*/  ISETP.GE.U32.AND P3, PT, R252, 0x7ffffed7, PT ;  /* 0x7ffffed7fc00780c */ /* 0x000fe40003f66070 */
[----:B------:R-:W-:Y:S01]  /*f570*/  IADD3 R252, PT, PT, R120, -0xec, RZ ;  /* 0xffffff1478fc7810 */ /* 0x000fe20007ffe0ff */
[----:B-1----:R-:W1:Y:S01]  /*f580*/  LDC R41, c[0x0][0x3a0] ;  /* 0x0000e800ff297b82 */ /* 0x002e620000000800 */
[----:B----4-:R-:W-:-:S07]  /*f590*/  IMAD.WIDE R16, R201, 0x4, R16 ;  /* 0x00000004c9107825 */ /* 0x010fce00078e0210 */
[----:B------:R-:W4:Y:S01]  /*f5a0*/  LDC R40, c[0x0][0x3a0] ;  /* 0x0000e800ff287b82 */ /* 0x000f220000000800 */
[C---:B------:R-:W-:Y:S01]  /*f5b0*/  IMAD.WIDE R210, R201.reuse, 0x4, R136 ;  /* 0x00000004c9d27825 */ /* 0x040fe200078e0288 */
[----:B------:R1:W-:Y:S04]  /*f5c0*/  STL.64 [R1+0x1e8], R16 ;  /* 0x0001e81001007387 */ /* 0x0003e80000100a00 */
[----:B------:R-:W-:Y:S04]  /*f5d0*/  STL.64 [R1+0x1e0], R210 ;  /* 0x0001e0d201007387 */ /* 0x000fe80000100a00 */
[----:B------:R-:W4:Y:S01]  /*f5e0*/  LDL.LU.64 R136, [R1+0x180] ;  /* 0x0001800001887983 */ /* 0x000f220000300a00 */
[----:B------:R-:W-:-:S03]  /*f5f0*/  IMAD.WIDE R132, R201, 0x4, R234 ;  /* 0x00000004c9847825 */ /* 0x000fc600078e02ea */
[----:B------:R-:W-:Y:S01]  /*f600*/  LDGSTS.E [R135+0x39800], desc[UR28][R16.64], !P2 ;  /* 0x3980000010877fae */ /* 0x000fe2000d1a101c */
[----:B---3--:R-:W-:-:S03]  /*f610*/  IMAD.WIDE R120, R201, 0x4, R2 ;  /* 0x00000004c9787825 */ /* 0x008fc600078e0202 */
[----:B------:R-:W-:Y:S04]  /*f620*/  LDGSTS.E [R135+0x39a00], desc[UR28][R210.64], !P2 ;  /* 0x39a00000d2877fae */ /* 0x000fe8000d1a101c */
[----:B------:R-:W3:Y:S04]  /*f630*/  LDL.LU.64 R2, [R1+0x178] ;  /* 0x0001780001027983 */ /* 0x000ee80000300a00 */
[----:B------:R-:W-:Y:S04]  /*f640*/  STL.64 [R1+0x1d8], R132 ;  /* 0x0001d88401007387 */ /* 0x000fe80000100a00 */
[----:B------:R1:W-:Y:S04]  /*f650*/  STL.64 [R1+0x1d0], R120 ;  /* 0x0001d07801007387 */ /* 0x0003e80000100a00 */
[----:B-1----:R-:W3:Y:S04]  /*f660*/  LDL.LU.64 R16, [R1+0x170] ;  /* 0x0001700001107983 */ /* 0x002ee80000300a00 */
[----:B------:R-:W3:Y:S01]  /*f670*/  LDL.LU.64 R234, [R1+0x168] ;  /* 0x0001680001ea7983 */ /* 0x000ee20000300a00 */
[----:B------:R-:W-:-:S03]  /*f680*/  VIADD R11, R11, 0xffffff15 ;  /* 0xffffff150b0b7836 */ /* 0x000fc60000000000 */
[----:B------:R-:W-:Y:S02]  /*f690*/  LDGSTS.E [R135+0x39c00], desc[UR28][R132.64], !P4 ;  /* 0x39c0000084877fae */ /* 0x000fe4000e1a101c */
[----:B------:R-:W-:Y:S02]  /*f6a0*/  ISETP.GE.U32.AND P2, PT, R11, 0x7ffffed6, PT ;  /* 0x7ffffed60b00780c */ /* 0x000fe40003f46070 */
[----:B------:R1:W-:Y:S01]  /*f6b0*/  LDGSTS.E [R135+0x39e00], desc[UR28][R120.64], !P4 ;  /* 0x39e0000078877fae */ /* 0x0003e2000e1a101c */
[----:B------:R-:W-:Y:S01]  /*f6c0*/  ISETP.GE.U32.AND P4, PT, R252, 0x7ffffed5, PT ;  /* 0x7ffffed5fc00780c */ /* 0x000fe20003f86070 */
[----:B------:R-:W-:Y:S01]  /*f6d0*/  VIADD R252, R10, 0xffffff12 ;  /* 0xffffff120afc7836 */ /* 0x000fe20000000000 */
[----:B------:R-:W2:Y:S01]  /*f6e0*/  LDC R11, c[0x0][0x3a0] ;  /* 0x0000e800ff0b7b82 */ /* 0x000ea20000000800 */
[----:B------:R-:W-:-:S07]  /*f6f0*/  VIADD R0, R0, 0xffffff13 ;  /* 0xffffff1300007836 */ /* 0x000fce0000000000 */
[----:B------:R-:W2:Y:S01]  /*f700*/  LDC R10, c[0x0][0x3a0] ;  /* 0x0000e800ff0a7b82 */ /* 0x000ea20000000800 */
[----:B-1----:R-:W-:-:S07]  /*f710*/  VIADD R121, R41, 0xffffff11 ;  /* 0xffffff1129797836 */ /* 0x002fce0000000000 */
[----:B------:R-:W1:Y:S01]  /*f720*/  LDC R120, c[0x0][0x3a0] ;  /* 0x0000e800ff787b82 */ /* 0x000e620000000800 */
[----:B------:R-:W-:-:S04]  /*f730*/  IMAD.WIDE R56, R201, 0x4, R56 ;  /* 0x00000004c9387825 */ /* 0x000fc800078e0238 */
[C---:B------:R-:W-:Y:S01]  /*f740*/  IMAD.WIDE R48, R201.reuse, 0x4, R48 ;  /* 0x00000004c9307825 */ /* 0x040fe200078e0230 */
[----:B------:R1:W-:Y:S04]  /*f750*/  STL.64 [R1+0x1c8], R56 ;  /* 0x0001c83801007387 */ /* 0x0003e80000100a00 */
[----:B------:R1:W-:Y:S04]  /*f760*/  STL.64 [R1+0x1c0], R48 ;  /* 0x0001c03001007387 */ /* 0x0003e80000100a00 */
[----:B------:R-:W-:Y:S01]  /*f770*/  LDGSTS.E [R135+0x3a000], desc[UR28][R56.64], !P6 ;  /* 0x3a00000038877fae */ /* 0x000fe2000f1a101c */
[----:B------:R-:W-:-:S03]  /*f780*/  IMAD.WIDE R210, R201, 0x4, R32 ;  /* 0x00000004c9d27825 */ /* 0x000fc600078e0220 */
[----:B------:R-:W-:Y:S04]  /*f790*/  LDGSTS.E [R135+0x3a200], desc[UR28][R48.64], !P6 ;  /* 0x3a20000030877fae */ /* 0x000fe8000f1a101c */
[----:B------:R-:W3:Y:S01]  /*f7a0*/  LDL.LU.64 R32, [R1+0x160] ;  /* 0x0001600001207983 */ /* 0x000ee20000300a00 */
[----:B--2---:R-:W-:-:S03]  /*f7b0*/  IMAD.WIDE R132, R201, 0x4, R24 ;  /* 0x00000004c9847825 */ /* 0x004fc600078e0218 */
[----:B------:R2:W-:Y:S04]  /*f7c0*/  LDGSTS.E [R135+0x3a400], desc[UR28][R210.64], !P3 ;  /* 0x3a400000d2877fae */ /* 0x0005e8000d9a101c */
[----:B------:R-:W3:Y:S04]  /*f7d0*/  LDL.LU.64 R24, [R1+0x158] ;  /* 0x0001580001187983 */ /* 0x000ee80000300a00 */
[----:B------:R2:W-:Y:S04]  /*f7e0*/  STL.64 [R1+0x1b8], R210 ;  /* 0x0001b8d201007387 */ /* 0x0005e80000100a00 */
[----:B------:R2:W-:Y:S04]  /*f7f0*/  STL.64 [R1+0x1b0], R132 ;  /* 0x0001b08401007387 */ /* 0x0005e80000100a00 */
[----:B-1----:R-:W3:Y:S04]  /*f800*/  LDL.LU.64 R56, [R1+0x150] ;  /* 0x0001500001387983 */ /* 0x002ee80000300a00 */
[----:B------:R-:W3:Y:S04]  /*f810*/  LDL.LU.64 R48, [R1+0x148] ;  /* 0x0001480001307983 */ /* 0x000ee80000300a00 */
[----:B------:R1:W-:Y:S01]  /*f820*/  LDGSTS.E [R135+0x3a600], desc[UR28][R132.64], !P3 ;  /* 0x3a60000084877fae */ /* 0x0003e2000d9a101c */
[----:B------:R-:W-:-:S02]  /*f830*/  ISETP.GE.U32.AND P3, PT, R252, 0x7ffffed3, PT ;  /* 0x7ffffed3fc00780c */ /* 0x000fc40003f66070 */
[----:B----4-:R-:W-:Y:S01]  /*f840*/  IADD3 R252, PT, PT, R40, -0xf0, RZ ;  /* 0xffffff1028fc7810 */ /* 0x010fe20007ffe0ff */
[----:B--2---:R-:W-:-:S05]  /*f850*/  IMAD.WIDE R210, R201, 0x4, R136 ;  /* 0x00000004c9d27825 */ /* 0x004fca00078e0288 */
[----:B------:R-:W-:Y:S04]  /*f860*/  STL.64 [R1+0x1a8], R210 ;  /* 0x0001a8d201007387 */ /* 0x000fe80000100a00 */
[----:B------:R-:W-:Y:S01]  /*f870*/  LDGSTS.E [R135+0x3a800], desc[UR28][R210.64], !P2 ;  /* 0x3a800000d2877fae */ /* 0x000fe2000d1a101c */
[----:B---3--:R-:W-:-:S05]  /*f880*/  IMAD.WIDE R2, R201, 0x4, R2 ;  /* 0x00000004c9027825 */ /* 0x008fca00078e0202 */
[----:B------:R2:W-:Y:S04]  /*f890*/  STL.64 [R1+0x1a0], R2 ;  /* 0x0001a00201007387 */ /* 0x0005e80000100a00 */
[----:B------:R-:W-:Y:S01]  /*f8a0*/  LDGSTS.E [R135+0x3aa00], desc[UR28][R2.64], !P2 ;  /* 0x3aa0000002877fae */ /* 0x000fe2000d1a101c */
[----:B-1----:R-:W-:-:S03]  /*f8b0*/  IMAD.WIDE R132, R201, 0x4, R16 ;  /* 0x00000004c9847825 */ /* 0x002fc600078e0210 */
[----:B------:R-:W3:Y:S01]  /*f8c0*/  LDL.LU.64 R16, [R1+0x140] ;  /* 0x0001400001107983 */ /* 0x000ee20000300a00 */
[----:B------:R-:W-:-:S03]  /*f8d0*/  IMAD.WIDE R40, R201, 0x4, R234 ;  /* 0x00000004c9287825 */ /* 0x000fc600078e02ea */
[----:B------:R-:W4:Y:S04]  /*f8e0*/  LDL.LU.64 R136, [R1+0x138] ;  /* 0x0001380001887983 */ /* 0x000f280000300a00 */
[----:B------:R-:W-:Y:S04]  /*f8f0*/  STL.64 [R1+0x198], R132 ;  /* 0x0001988401007387 */ /* 0x000fe80000100a00 */
[----:B------:R1:W-:Y:S04]  /*f900*/  STL.64 [R1+0x190], R40 ;  /* 0x0001902801007387 */ /* 0x0003e80000100a00 */
[----:B------:R-:W4:Y:S04]  /*f910*/  LDL.LU.64 R234, [R1+0x130] ;  /* 0x0001300001ea7983 */ /* 0x000f280000300a00 */
[----:B--2---:R-:W2:Y:S01]  /*f920*/  LDL.LU.64 R2, [R1+0x128] ;  /* 0x0001280001027983 */ /* 0x004ea20000300a00 */
[----:B------:R-:W-:-:S02]  /*f930*/  ISETP.GE.U32.AND P6, PT, R0, 0x7ffffed4, PT ;  /* 0x7ffffed40000780c */ /* 0x000fc40003fc6070 */
[----:B------:R-:W-:Y:S01]  /*f940*/  ISETP.GE.U32.AND P2, PT, R121, 0x7ffffed2, PT ;  /* 0x7ffffed27900780c */ /* 0x000fe20003f46070 */
[----:B------:R-:W-:Y:S01]  /*f950*/  LDGSTS.E [R135+0x3ac00], desc[UR28][R132.64], !P4 ;  /* 0x3ac0000084877fae */ /* 0x000fe2000e1a101c */
[----:B------:R-:W2:Y:S03]  /*f960*/  LDC R0, c[0x0][0x3a0] ;  /* 0x0000e800ff007b82 */ /* 0x000ea60000000800 */
[----:B------:R1:W-:Y:S01]  /*f970*/  LDGSTS.E [R135+0x3ae00], desc[UR28][R40.64], !P4 ;  /* 0x3ae0000028877fae */ /* 0x0003e2000e1a101c */
[----:B------:R-:W-:Y:S01]  /*f980*/  ISETP.GE.U32.AND P4, PT, R252, 0x7ffffed1, PT ;  /* 0x7ffffed1fc00780c */ /* 0x000fe20003f86070 */
[----:B------:R-:W-:Y:S02]  /*f990*/  VIADD R252, R120, 0xffffff0e ;  /* 0xffffff0e78fc7836 */ /* 0x000fe40000000000 */
[----:B------:R-:W-:Y:S01]  /*f9a0*/  VIADD R11, R11, 0xffffff0f ;  /* 0xffffff0f0b0b7836 */ /* 0x000fe20000000000 */
[----:B-1----:R-:W1:Y:S08]  /*f9b0*/  LDC R40, c[0x0][0x3a0] ;  /* 0x0000e800ff287b82 */ /* 0x002e700000000800 */
[----:B------:R-:W1:Y:S01]  /*f9c0*/  LDC R41, c[0x0][0x3a0] ;  /* 0x0000e800ff297b82 */ /* 0x000e620000000800 */
[----:B------:R-:W-:-:S04]  /*f9d0*/  IMAD.WIDE R32, R201, 0x4, R32 ;  /* 0x00000004c9207825 */ /* 0x000fc800078e0220 */
[C---:B------:R-:W-:Y:S01]  /*f9e0*/  IMAD.WIDE R24, R201.reuse, 0x4, R24 ;  /* 0x00000004c9187825 */ /* 0x040fe200078e0218 */
[----:B------:R1:W-:Y:S04]  /*f9f0*/  STL.64 [R1+0x188], R32 ;  /* 0x0001882001007387 */ /* 0x0003e80000100a00 */
[----:B------:R1:W-:Y:S04]  /*fa00*/  STL.64 [R1+0x180], R24 ;  /* 0x0001801801007387 */ /* 0x0003e80000100a00 */
[----:B------:R-:W-:Y:S01]  /*fa10*/  LDGSTS.E [R135+0x3b000], desc[UR28][R32.64], !P6 ;  /* 0x3b00000020877fae */ /* 0x000fe2000f1a101c */
[----:B------:R-:W-:-:S03]  /*fa20*/  IMAD.WIDE R132, R201, 0x4, R56 ;  /* 0x00000004c9847825 */ /* 0x000fc600078e0238 */
[----:B------:R-:W-:Y:S01]  /*fa30*/  LDGSTS.E [R135+0x3b200], desc[UR28][R24.64], !P6 ;  /* 0x3b20000018877fae */ /* 0x000fe2000f1a101c */
[----:B------:R-:W-:-:S03]  /*fa40*/  IMAD.WIDE R120, R201, 0x4, R48 ;  /* 0x00000004c9787825 */ /* 0x000fc600078e0230 */
[----:B------:R-:W2:Y:S04]  /*fa50*/  LDL.LU.64 R56, [R1+0x120] ;  /* 0x0001200001387983 */ /* 0x000ea80000300a00 */
[----:B------:R-:W2:Y:S04]  /*fa60*/  LDL.LU.64 R48, [R1+0x118] ;  /* 0x0001180001307983 */ /* 0x000ea80000300a00 */
[----:B------:R-:W-:Y:S04]  /*fa70*/  STL.64 [R1+0x178], R132 ;  /* 0x0001788401007387 */ /* 0x000fe80000100a00 */
[----:B------:R3:W-:Y:S04]  /*fa80*/  STL.64 [R1+0x170], R120 ;  /* 0x0001707801007387 */ /* 0x0007e80000100a00 */
[----:B-1----:R-:W2:Y:S04]  /*fa90*/  LDL.LU.64 R32, [R1+0x110] ;  /* 0x0001100001207983 */ /* 0x002ea80000300a00 */
[----:B------:R-:W2:Y:S04]  /*faa0*/  LDL.LU.64 R24, [R1+0x108] ;  /* 0x0001080001187983 */ /* 0x000ea80000300a00 */
[----:B------:R-:W-:Y:S04]  /*fab0*/  LDGSTS.E [R135+0x3b400], desc[UR28][R132.64], !P3 ;  /* 0x3b40000084877fae */ /* 0x000fe8000d9a101c */
[----:B------:R1:W-:Y:S01]  /*fac0*/  LDGSTS.E [R135+0x3b600], desc[UR28][R120.64], !P3 ;  /* 0x3b60000078877fae */ /* 0x0003e2000d9a101c */
[C---:B---3--:R-:W-:Y:S01]  /*fad0*/  IMAD.WIDE R16, R201.reuse, 0x4, R16 ;  /* 0x00000004c9107825 */ /* 0x048fe200078e0210 */
[----:B-1----:R-:W1:Y:S03]  /*fae0*/  LDC R120, c[0x0][0x3a0] ;  /* 0x0000e800ff787b82 */ /* 0x002e660000000800 */
[C---:B----4-:R-:W-:Y:S01]  /*faf0*/  IMAD.WIDE R212, R201.reuse, 0x4, R136 ;  /* 0x00000004c9d47825 */ /* 0x050fe200078e0288 */
[----:B------:R3:W-:Y:S04]  /*fb00*/  STL.64 [R1+0x168], R16 ;  /* 0x0001681001007387 */ /* 0x0007e80000100a00 */
[----:B------:R-:W-:Y:S04]  /*fb10*/  STL.64 [R1+0x160], R212 ;  /* 0x000160d401007387 */ /* 0x000fe80000100a00 */
[----:B------:R-:W-:Y:S01]  /*fb20*/  LDGSTS.E [R135+0x3b800], desc[UR28][R16.64], !P2 ;  /* 0x3b80000010877fae */ /* 0x000fe2000d1a101c */
[----:B------:R-:W-:Y:S01]  /*fb30*/  IMAD.WIDE R210, R201, 0x4, R234 ;  /* 0x00000004c9d27825 */ /* 0x000fe200078e02ea */
[----:B------:R-:W-:-:S02]  /*fb40*/  ISETP.GE.U32.AND P6, PT, R11, 0x7ffffed0, PT ;  /* 0x7ffffed00b00780c */ /* 0x000fc40003fc6070 */
[----:B------:R-:W-:Y:S01]  /*fb50*/  LDGSTS.E [R135+0x3ba00], desc[UR28][R212.64], !P2 ;  /* 0x3ba00000d4877fae */ /* 0x000fe2000d1a101c */
[----:B--2---:R-:W-:Y:S01]  /*fb60*/  IMAD.WIDE R132, R201, 0x4, R2 ;  /* 0x00000004c9847825 */ /* 0x004fe200078e0202 */
[----:B------:R-:W-:Y:S02]  /*fb70*/  ISETP.GE.U32.AND P3, PT, R252, 0x7ffffecf, PT ;  /* 0x7ffffecffc00780c */ /* 0x000fe40003f66070 */
[----:B------:R-:W2:Y:S01]  /*fb80*/  LDL.LU.64 R2, [R1+0x100] ;  /* 0x0001000001027983 */ /* 0x000ea20000300a00 */
[----:B------:R-:W4:Y:S03]  /*fb90*/  LDC R11, c[0x0][0x3a0] ;  /* 0x0000e800ff0b7b82 */ /* 0x000f260000000800 */
[----:B------:R-:W4:Y:S04]  /*fba0*/  LDL.LU.64 R136, [R1+0xf8] ;  /* 0x0000f80001887983 */ /* 0x000f280000300a00 */
[----:B------:R1:W-:Y:S04]  /*fbb0*/  STL.64 [R1+0x158], R210 ;  /* 0x000158d201007387 */ /* 0x0003e80000100a00 */
[----:B------:R1:W-:Y:S04]  /*fbc0*/  STL.64 [R1+0x150], R132 ;  /* 0x0001508401007387 */ /* 0x0003e80000100a00 */
[----:B---3--:R-:W3:Y:S04]  /*fbd0*/  LDL.LU.64 R16, [R1+0xf0] ;  /* 0x0000f00001107983 */ /* 0x008ee80000300a00 */
[----:B------:R-:W3:Y:S04]  /*fbe0*/  LDL.LU.64 R234, [R1+0xe8] ;  /* 0x0000e80001ea7983 */ /* 0x000ee80000300a00 */
[----:B------:R1:W-:Y:S04]  /*fbf0*/  LDGSTS.E [R135+0x3bc00], desc[UR28][R210.64], !P4 ;  /* 0x3bc00000d2877fae */ /* 0x0003e8000e1a101c */
[----:B------:R1:W-:Y:S01]  /*fc00*/  LDGSTS.E [R135+0x3be00], desc[UR28][R132.64], !P4 ;  /* 0x3be0000084877fae */ /* 0x0003e2000e1a101c */
[----:B------:R-:W-:Y:S01]  /*fc10*/  VIADD R0, R0, 0xffffff0d ;  /* 0xffffff0d00007836 */ /* 0x000fe20000000000 */
[----:B------:R-:W-:Y:S01]  /*fc20*/  IADD3 R252, PT, PT, R10, -0xf4, RZ ;  /* 0xffffff0c0afc7810 */ /* 0x000fe20007ffe0ff */
[----:B------:R-:W-:Y:S01]  /*fc30*/  VIADD R40, R40, 0xffffff0b ;  /* 0xffffff0b28287836 */ /* 0x000fe20000000000 */
[----:B------:R-:W1:Y:S02]  /*fc40*/  LDC R10, c[0x0][0x3a0] ;  /* 0x0000e800ff0a7b82 */ /* 0x000e640000000800 */
[----:B------:R-:W-:Y:S01]  /*fc50*/  ISETP.GE.U32.AND P4, PT, R252, 0x7ffffecd, PT ;  /* 0x7ffffecdfc00780c */ /* 0x000fe20003f86070 */
[----:B------:R-:W-:Y:S01]  /*fc60*/  VIADD R252, R41, 0xffffff0a ;  /* 0xffffff0a29fc7836 */ /* 0x000fe20000000000 */
[----:B------:R-:W-:Y:S01]  /*fc70*/  ISETP.GE.U32.AND P2, PT, R0, 0x7ffffece, PT ;  /* 0x7ffffece0000780c */ /* 0x000fe20003f46070 */
[----:B------:R-:W-:-:S03]  /*fc80*/  IMAD.WIDE R32, R201, 0x4, R32 ;  /* 0x00000004c9207825 */ /* 0x000fc600078e0220 */
[----:B------:R-:W3:Y:S01]  /*fc90*/  LDC R0, c[0x0][0x3a0] ;  /* 0x0000e800ff007b82 */ /* 0x000ee20000000800 */
[----:B-1----:R-:W-:-:S04]  /*fca0*/  IMAD.WIDE R210, R201, 0x4, R56 ;  /* 0x00000004c9d27825 */ /* 0x002fc800078e0238 */
[C---:B------:R-:W-:Y:S01]  /*fcb0*/  IMAD.WIDE R132, R201.reuse, 0x4, R48 ;  /* 0x00000004c9847825 */ /* 0x040fe200078e0230 */
[----:B------:R-:W-:Y:S04]  /*fcc0*/  STL.64 [R1+0x148], R210 ;  /* 0x000148d201007387 */ /* 0x000fe80000100a00 */
[----:B------:R4:W-:Y:S01]  /*fcd0*/  STL.64 [R1+0x140], R132 ;  /* 0x0001408401007387 */ /* 0x0009e20000100a00 */
[----:B------:R-:W-:-:S03]  /*fce0*/  IMAD.WIDE R24, R201, 0x4, R24 ;  /* 0x00000004c9187825 */ /* 0x000fc600078e0218 */
[----:B------:R-:W3:Y:S04]  /*fcf0*/  LDL.LU.64 R56, [R1+0xe0] ;  /* 0x0000e00001387983 */ /* 0x000ee80000300a00 */
[----:B------:R-:W3:Y:S04]  /*fd00*/  LDL.LU.64 R48, [R1+0xd8] ;  /* 0x0000d80001307983 */ /* 0x000ee80000300a00 */
[----:B------:R-:W-:Y:S04]  /*fd10*/  LDGSTS.E [R135+0x3c000], desc[UR28][R210.64], !P6 ;  /* 0x3c000000d2877fae */ /* 0x000fe8000f1a101c */
[----:B------:R4:W-:Y:S01]  /*fd20*/  LDGSTS.E [R135+0x3c200], desc[UR28][R132.64], !P6 ;  /* 0x3c20000084877fae */ /* 0x0009e2000f1a101c */
[----:B------:R-:W-:-:S03]  /*fd30*/  ISETP.GE.U32.AND P6, PT, R40, 0x7ffffecc, PT ;  /* 0x7ffffecc2800780c */ /* 0x000fc60003fc6070 */
[----:B------:R1:W-:Y:S04]  /*fd40*/  STL.64 [R1+0x138], R32 ;  /* 0x0001382001007387 */ /* 0x0003e80000100a00 */
[----:B------:R-:W-:Y:S04]  /*fd50*/  LDGSTS.E [R135+0x3c400], desc[UR28][R32.64], !P3 ;  /* 0x3c40000020877fae */ /* 0x000fe8000d9a101c */
[----:B------:R1:W-:Y:S04]  /*fd60*/  STL.64 [R1+0x130], R24 ;  /* 0x0001301801007387 */ /* 0x0003e80000100a00 */
[----:B------:R1:W-:Y:S01]  /*fd70*/  LDGSTS.E [R135+0x3c600], desc[UR28][R24.64], !P3 ;  /* 0x3c60000018877fae */ /* 0x0003e2000d9a101c */
[----:B--2---:R-:W-:Y:S01]  /*fd80*/  IMAD.WIDE R2, R201, 0x4, R2 ;  /* 0x00000004c9027825 */ /* 0x004fe200078e0202 */
[----:B------:R-:W-:-:S02]  /*fd90*/  ISETP.GE.U32.AND P3, PT, R252, 0x7ffffecb, PT ;  /* 0x7ffffecbfc00780c */ /* 0x000fc40003f66070 */
[----:B------:R-:W2:Y:S01]  /*fda0*/  LDL.LU.64 R40, [R1+0xd0] ;  /* 0x0000d00001287983 */ /* 0x000ea20000300a00 */
[C---:B----4-:R-:W-:Y:S01]  /*fdb0*/  IMAD.WIDE R132, R201.reuse, 0x4, R136 ;  /* 0x00000004c9847825 */ /* 0x050fe200078e0288 */
[----:B------:R-:W-:Y:S02]  /*fdc0*/  IADD3 R252, PT, PT, R120, -0xf8, RZ ;  /* 0xffffff0878fc7810 */ /* 0x000fe40007ffe0ff */
[----:B-1----:R-:W4:Y:S04]  /*fdd0*/  LDL.LU.64 R32, [R1+0xc8] ;  /* 0x0000c80001207983 */ /* 0x002f280000300a00 */
[----:B------:R1:W-:Y:S01]  /*fde0*/  STL.64 [R1+0x128], R2 ;  /* 0x0001280201007387 */ /* 0x0003e20000100a00 */
[----:B------:R-:W3:Y:S03]  /*fdf0*/  LDC R25, c[0x0][0x3a0] ;  /* 0x0000e800ff197b82 */ /* 0x000ee60000000800 */
[----:B------:R1:W-:Y:S01]  /*fe00*/  STL.64 [R1+0x120], R132 ;  /* 0x0001208401007387 */ /* 0x0003e20000100a00 */
[----:B---3--:R-:W-:-:S03]  /*fe10*/  IMAD.WIDE R120, R201, 0x4, R16 ;  /* 0x00000004c9787825 */ /* 0x008fc600078e0210 */
[----:B------:R-:W-:Y:S01]  /*fe20*/  LDGSTS.E [R135+0x3c800], desc[UR28][R2.64], !P2 ;  /* 0x3c80000002877fae */ /* 0x000fe2000d1a101c */
[----:B------:R-:W3:Y:S01]  /*fe30*/  LDC R24, c[0x0][0x3a0] ;  /* 0x0000e800ff187b82 */ /* 0x000ee20000000800 */
[----:B------:R-:W-:Y:S02]  /*fe40*/  IMAD.WIDE R16, R201, 0x4, R234 ;  /* 0x00000004c9107825 */ /* 0x000fe400078e02ea */
[----:B------:R-:W3:Y:S04]  /*fe50*/  LDL.LU.64 R234, [R1+0xc0] ;  /* 0x0000c00001ea7983 */ /* 0x000ee80000300a00 */
[----:B------:R-:W3:Y:S04]  /*fe60*/  LDL.LU.64 R210, [R1+0xb8] ;  /* 0x0000b80001d27983 */ /* 0x000ee80000300a00 */
[----:B------:R-:W-:Y:S04]  /*fe70*/  STL.64 [R1+0x118], R120 ;  /* 0x0001187801007387 */ /* 0x000fe80000100a00 */
[----:B------:R1:W-:Y:S04]  /*fe80*/  STL.64 [R1+0x110], R16 ;  /* 0x0001101001007387 */ /* 0x0003e80000100a00 */
[----:B-1----:R-:W3:Y:S04]  /*fe90*/  LDL.LU.64 R2, [R1+0xb0] ;  /* 0x0000b00001027983 */ /* 0x002ee80000300a00 */
[----:B------:R1:W-:Y:S04]  /*fea0*/  LDGSTS.E [R135+0x3ca00], desc[UR28][R132.64], !P2 ;  /* 0x3ca0000084877fae */ /* 0x0003e8000d1a101c */
[----:B------:R1:W-:Y:S04]  /*feb0*/  LDGSTS.E [R135+0x3cc00], desc[UR28][R120.64], !P4 ;  /* 0x3cc0000078877fae */ /* 0x0003e8000e1a101c */
[----:B------:R-:W-:Y:S01]  /*fec0*/  LDGSTS.E [R135+0x3ce00], desc[UR28][R16.64], !P4 ;  /* 0x3ce0000010877fae */ /* 0x000fe2000e1a101c */
[----:B-1----:R-:W-:Y:S01]  /*fed0*/  VIADD R133, R25, 0xffffff05 ;  /* 0xffffff0519857836 */ /* 0x002fe20000000000 */
[----:B------:R-:W1:Y:S02]  /*fee0*/  LDC R132, c[0x0][0x3a0] ;  /* 0x0000e800ff847b82 */ /* 0x000e640000000800 */
[----:B------:R-:W3:Y:S01]  /*fef0*/  LDL.LU.64 R16, [R1+0xa8] ;  /* 0x0000a80001107983 */ /* 0x000ee20000300a00 */
[----:B------:R-:W-:Y:S01]  /*ff00*/  ISETP.GE.U32.AND P4, PT, R252, 0x7ffffec9, PT ;  /* 0x7ffffec9fc00780c */ /* 0x000fe20003f86070 */
[----:B------:R-:W-:-:S02]  /*ff10*/  VIADD R252, R10, 0xffffff06 ;  /* 0xffffff060afc7836 */ /* 0x000fc40000000000 */
[----:B------:R-:W-:Y:S02]  /*ff20*/  VIADD R11, R11, 0xffffff09 ;  /* 0xffffff090b0b7836 */ /* 0x000fe40000000000 */
[----:B------:R-:W1:Y:S03]  /*ff30*/  LDC R10, c[0x0][0x3a0] ;  /* 0x0000e800ff0a7b82 */ /* 0x000e660000000800 */
[----:B------:R-:W-:-:S05]  /*ff40*/  ISETP.GE.U32.AND P2, PT, R11, 0x7ffffeca, PT ;  /* 0x7ffffeca0b00780c */ /* 0x000fca0003f46070 */
[----:B------:R-:W1:Y:S01]  /*ff50*/  LDC R11, c[0x0][0x3a0] ;  /* 0x0000e800ff0b7b82 */ /* 0x000e620000000800 */
[C---:B------:R-:W-:Y:S02]  /*ff60*/  IMAD.WIDE R136, R201.reuse, 0x4, R56 ;  /* 0x00000004c9887825 */ /* 0x040fe400078e0238 */
[----:B------:R-:W3:Y:S02]  /*ff70*/  LDL.LU.64 R56, [R1+0xa0] ;  /* 0x0000a00001387983 */ /* 0x000ee40000300a00 */
[C---:B------:R-:W-:Y:S02]  /*ff80*/  IMAD.WIDE R120, R201.reuse, 0x4, R48 ;  /* 0x00000004c9787825 */ /* 0x040fe400078e0230 */
[----:B------:R1:W-:Y:S04]  /*ff90*/  STL.64 [R1+0x108], R136 ;  /* 0x0001088801007387 */ /* 0x0003e80000100a00 */
[----:B------:R-:W3:Y:S04]  /*ffa0*/  LDL.LU.64 R48, [R1+0x98] ;  /* 0x0000980001307983 */ /* 0x000ee80000300a00 */
[----:B------:R1:W-:Y:S04]  /*ffb0*/  STL.64 [R1+0x100], R120 ;  /* 0x0001007801007387 */ /* 0x0003e80000100a00 */
[----:B------:R-:W-:Y:S04]  /*ffc0*/  LDGSTS.E [R135+0x3d000], desc[UR28][R136.64], !P6 ;  /* 0x3d00000088877fae */ /* 0x000fe8000f1a101c */
[----:B------:R-:W-:Y:S01]  /*ffd0*/  LDGSTS.E [R135+0x3d200], desc[UR28][R120.64], !P6 ;  /* 0x3d20000078877fae */ /* 0x000fe2000f1a101c */
[----:B--2---:R-:W-:-:S03]  /*ffe0*/  IMAD.WIDE R214, R201, 0x4, R40 ;  /* 0x00000004c9d67825 */ /* 0x004fc600078e0228 */
[----:B------:R-:W2:Y:S01]  /*fff0*/  LDL.LU.64 R40, [R1+0x90] ;  /* 0x0000900001287983 */ /* 0x000ea20000300a00 */
[----:B----4-:R-:W-:-:S03]  /*10000*/  IMAD.WIDE R212, R201, 0x4, R32 ;  /* 0x00000004c9d47825 */ /* 0x010fc600078e0220 */
[----:B------:R-:W4:Y:S04]  /*10010*/  LDL.LU.64 R32, [R1+0x88] ;  /* 0x0000880001207983 */ /* 0x000f280000300a00 */
[----:B------:R3:W-:Y:S04]  /*10020*/  STL.64 [R1+0xf8], R214 ;  /* 0x0000f8d601007387 */ /* 0x0007e80000100a00 */
[----:B------:R3:W-:Y:S04]  /*10030*/  LDGSTS.E [R135+0x3d400], desc[UR28][R214.64], !P3 ;  /* 0x3d400000d6877fae */ /* 0x0007e8000d9a101c */
[----:B-1----:R-:W4:Y:S01]  /*10040*/  LDL.LU.64 R136, [R1+0x7f0] ;  /* 0x0007f00001887983 */ /* 0x002f220000300a00 */
[----:B---3--:R-:W-:-:S03]  /*10050*/  IMAD.WIDE R234, R201, 0x4, R234 ;  /* 0x00000004c9ea7825 */ /* 0x008fc600078e02ea */
[----:B------:R-:W3:Y:S01]  /*10060*/  LDL.LU.64 R120, [R1+0x7e8] ;  /* 0x0007e80001787983 */ /* 0x000ee20000300a00 */
[----:B------:R-:W-:-:S03]  /*10070*/  IMAD.WIDE R214, R201, 0x4, R210 ;  /* 0x00000004c9d67825 */ /* 0x000fc600078e02d2 */
[----:B------:R1:W-:Y:S04]  /*10080*/  STL.64 [R1+0xf0], R212 ;  /* 0x0000f0d401007387 */ /* 0x0003e80000100a00 */
[----:B------:R1:W-:Y:S01]  /*10090*/  LDGSTS.E [R135+0x3d600], desc[UR28][R212.64], !P3 ;  /* 0x3d600000d4877fae */ /* 0x0003e2000d9a101c */
[----:B------:R-:W-:-:S03]  /*100a0*/  ISETP.GE.U32.AND P3, PT, R252, 0x7ffffec7, PT ;  /* 0x7ffffec7fc00780c */ /* 0x000fc60003f66070 */
[----:B------:R-:W-:Y:S01]  /*100b0*/  STL.64 [R1+0xe8], R234 ;  /* 0x0000e8ea01007387 */ /* 0x000fe20000100a00 */
[----:B------:R-:W-:-:S03]  /*100c0*/  IADD3 R252, PT, PT, R24, -0xfc, RZ ;  /* 0xffffff0418fc7810 */ /* 0x000fc60007ffe0ff */
[----:B------:R-:W-:Y:S01]  /*100d0*/  LDGSTS.E [R135+0x3d800], desc[UR28][R234.64], !P2 ;  /* 0x3d800000ea877fae */ /* 0x000fe2000d1a101c */
[----:B-1----:R-:W-:-:S03]  /*100e0*/  IMAD.WIDE R212, R201, 0x4, R2 ;  /* 0x00000004c9d47825 */ /* 0x002fc600078e0202 */
[----:B------:R1:W-:Y:S04]  /*100f0*/  LDGSTS.E [R135+0x3da00], desc[UR28][R214.64], !P2 ;  /* 0x3da00000d6877fae */ /* 0x0003e8000d1a101c */
[----:B------:R-:W3:Y:S04]  /*10100*/  LDL.LU.64 R2, [R1+0x80] ;  /* 0x0000800001027983 */ /* 0x000ee80000300a00 */
[----:B------:R1:W-:Y:S04]  /*10110*/  STL.64 [R1+0xe0], R214 ;  /* 0x0000e0d601007387 */ /* 0x0003e80000100a00 */
[----:B------:R-:W3:Y:S01]  /*10120*/  LDL.LU.64 R24, [R1+0x78] ;  /* 0x0000780001187983 */ /* 0x000ee20000300a00 */
[----:B------:R-:W-:-:S03]  /*10130*/  IMAD.WIDE R210, R201, 0x4, R16 ;  /* 0x00000004c9d27825 */ /* 0x000fc600078e0210 */
[----:B------:R-:W-:Y:S01]  /*10140*/  STL.64 [R1+0xd8], R212 ;  /* 0x0000d8d401007387 */ /* 0x000fe20000100a00 */
[----:B------:R-:W-:-:S03]  /*10150*/  VIADD R0, R0, 0xffffff07 ;  /* 0xffffff0700007836 */ /* 0x000fc60000000000 */
[----:B------:R-:W3:Y:S01]  /*10160*/  LDL.LU.64 R16, [R1+0x70] ;  /* 0x0000700001107983 */ /* 0x000ee20000300a00 */
[----:B------:R-:W-:Y:S01]  /*10170*/  VIADD R11, R11, 0xffffff03 ;  /* 0xffffff030b0b7836 */ /* 0x000fe20000000000 */
[----:B------:R-:W-:Y:S01]  /*10180*/  ISETP.GE.U32.AND P2, PT, R133, 0x7ffffec6, PT ;  /* 0x7ffffec68500780c */ /* 0x000fe20003f46070 */
[----:B-1----:R-:W1:Y:S01]  /*10190*/  LDC R215, c[0x0][0x3a0] ;  /* 0x0000e800ffd77b82 */ /* 0x002e620000000800 */
[----:B------:R-:W3:Y:S01]  /*101a0*/  LDL.LU.64 R234, [R1+0x68] ;  /* 0x0000680001ea7983 */ /* 0x000ee20000300a00 */
[----:B------:R-:W-:-:S03]  /*101b0*/  ISETP.GE.U32.AND P6, PT, R0, 0x7ffffec8, PT ;  /* 0x7ffffec80000780c */ /* 0x000fc60003fc6070 */
[----:B------:R-:W-:Y:S03]  /*101c0*/  STL.64 [R1+0xd0], R210 ;  /* 0x0000d0d201007387 */ /* 0x000fe60000100a00 */
[----:B------:R-:W1:Y:S01]  /*101d0*/  LDC R0, c[0x0][0x3a0] ;  /* 0x0000e800ff007b82 */ /* 0x000e620000000800 */
[----:B------:R-:W-:Y:S04]  /*101e0*/  LDGSTS.E [R135+0x3dc00], desc[UR28][R212.64], !P4 ;  /* 0x3dc00000d4877fae */ /* 0x000fe8000e1a101c */
[----:B------:R1:W-:Y:S01]  /*101f0*/  LDGSTS.E [R135+0x3de00], desc[UR28][R210.64], !P4 ;  /* 0x3de00000d2877fae */ /* 0x0003e2000e1a101c */
[----:B------:R-:W-:Y:S01]  /*10200*/  ISETP.GE.U32.AND P4, PT, R252, 0x7ffffec5, PT ;  /* 0x7ffffec5fc00780c */ /* 0x000fe20003f86070 */
[----:B------:R-:W-:Y:S01]  /*10210*/  VIADD R252, R132, 0xffffff02 ;  /* 0xffffff0284fc7836 */ /* 0x000fe20000000000 */
[----:B------:R-:W1:Y:S01]  /*10220*/  LDC R214, c[0x0][0x3a0] ;  /* 0x0000e800ffd67b82 */ /* 0x000e620000000800 */
[----:B------:R-:W-:-:S04]  /*10230*/  IMAD.WIDE R56, R201, 0x4, R56 ;  /* 0x00000004c9387825 */ /* 0x000fc800078e0238 */
[----:B------:R-:W-:Y:S01]  /*10240*/  IMAD.WIDE R48, R201, 0x4, R48 ;  /* 0x00000004c9307825 */ /* 0x000fe200078e0230 */
[----:B------:R1:W-:Y:S04]  /*10250*/  STL.64 [R1+0xc8], R56 ;  /* 0x0000c83801007387 */ /* 0x0003e80000100a00 */
[----:B------:R1:W-:Y:S04]  /*10260*/  STL.64 [R1+0xc0], R48 ;  /* 0x0000c03001007387 */ /* 0x0003e80000100a00 */
[----:B------:R-:W-:Y:S04]  /*10270*/  LDGSTS.E [R135+0x3e000], desc[UR28][R56.64], !P6 ;  /* 0x3e00000038877fae */ /* 0x000fe8000f1a101c */
[----:B------:R-:W-:Y:S01]  /*10280*/  LDGSTS.E [R135+0x3e200], desc[UR28][R48.64], !P6 ;  /* 0x3e20000030877fae */ /* 0x000fe2000f1a101c */
[----:B------:R-:W-:-:S03]  /*10290*/  ISETP.GE.U32.AND P6, PT, R11, 0x7ffffec4, PT ;  /* 0x7ffffec40b00780c */ /* 0x000fc60003fc6070 */
[----:B-1----:R-:W3:Y:S01]  /*102a0*/  LDL.LU.64 R56, [R1+0x60] ;  /* 0x0000600001387983 */ /* 0x002ee20000300a00 */
[----:B--2---:R-:W-:-:S04]  /*102b0*/  IMAD.WIDE R40, R201, 0x4, R40 ;  /* 0x00000004c9287825 */ /* 0x004fc800078e0228 */
[----:B----4-:R-:W-:Y:S01]  /*102c0*/  IMAD.WIDE R32, R201, 0x4, R32 ;  /* 0x00000004c9207825 */ /* 0x010fe200078e0220 */
[----:B------:R1:W-:Y:S04]  /*102d0*/  STL.64 [R1+0xb8], R40 ;  /* 0x0000b82801007387 */ /* 0x0003e80000100a00 */
[----:B------:R2:W-:Y:S04]  /*102e0*/  STL.64 [R1+0xb0], R32 ;  /* 0x0000b02001007387 */ /* 0x0005e80000100a00 */
[----:B------:R-:W-:Y:S04]  /*102f0*/  LDGSTS.E [R135+0x3e400], desc[UR28][R40.64], !P3 ;  /* 0x3e40000028877fae */ /* 0x000fe8000d9a101c */
[----:B------:R-:W4:Y:S04]  /*10300*/  LDL.LU.64 R48, [R1+0x58] ;  /* 0x0000580001307983 */ /* 0x000f280000300a00 */
[----:B------:R-:W-:Y:S01]  /*10310*/  LDGSTS.E [R135+0x3e600], desc[UR28][R32.64], !P3 ;  /* 0x3e60000020877fae */ /* 0x000fe2000d9a101c */
[----:B------:R-:W-:Y:S01]  /*10320*/  ISETP.GE.U32.AND P3, PT, R252, 0x7ffffec3, PT ;  /* 0x7ffffec3fc00780c */ /* 0x000fe20003f66070 */
[----:B------:R-:W-:-:S02]  /*10330*/  VIADD R252, R10, 0xffffff01 ;  /* 0xffffff010afc7836 */ /* 0x000fc40000000000 */
[----:B-1----:R-:W4:Y:S04]  /*10340*/  LDL.LU.64 R40, [R1+0x50] ;  /* 0x0000500001287983 */ /* 0x002f280000300a00 */
[----:B--2---:R-:W2:Y:S01]  /*10350*/  LDL.LU.64 R32, [R1+0x48] ;  /* 0x0000480001207983 */ /* 0x004ea20000300a00 */
[----:B---3--:R-:W-:-:S04]  /*10360*/  IMAD.WIDE R2, R201, 0x4, R2 ;  /* 0x00000004c9027825 */ /* 0x008fc800078e0202 */
[C---:B------:R-:W-:Y:S01]  /*10370*/  IMAD.WIDE R10, R201.reuse, 0x4, R24 ;  /* 0x00000004c90a7825 */ /* 0x040fe200078e0218 */
[----:B------:R1:W-:Y:S04]  /*10380*/  STL.64 [R1+0xa8], R2 ;  /* 0x0000a80201007387 */ /* 0x0003e80000100a00 */
[----:B------:R3:W-:Y:S01]  /*10390*/  STL.64 [R1+0xa0], R10 ;  /* 0x0000a00a01007387 */ /* 0x0007e20000100a00 */
[----:B------:R-:W-:-:S03]  /*103a0*/  IMAD.WIDE R132, R201, 0x4, R16 ;  /* 0x00000004c9847825 */ /* 0x000fc600078e0210 */
[----:B------:R-:W2:Y:S04]  /*103b0*/  LDL.LU.64 R24, [R1+0x40] ;  /* 0x0000400001187983 */ /* 0x000ea80000300a00 */
[----:B------:R-:W2:Y:S01]  /*103c0*/  LDL.LU.64 R16, [R1+0x38] ;  /* 0x0000380001107983 */ /* 0x000ea20000300a00 */
[----:B------:R-:W-:-:S03]  /*103d0*/  IMAD.WIDE R210, R201, 0x4, R234 ;  /* 0x00000004c9d27825 */ /* 0x000fc600078e02ea */
[----:B------:R1:W-:Y:S04]  /*103e0*/  STL.64 [R1+0x98], R132 ;  /* 0x0000988401007387 */ /* 0x0003e80000100a00 */
[----:B------:R-:W2:Y:S04]  /*103f0*/  LDL.LU.64 R234, [R1+0x30] ;  /* 0x0000300001ea7983 */ /* 0x000ea80000300a00 */
[----:B------:R1:W-:Y:S04]  /*10400*/  STL.64 [R1+0x90], R210 ;  /* 0x000090d201007387 */ /* 0x0003e80000100a00 */
[----:B------:R-:W-:Y:S01]  /*10410*/  LDGSTS.E [R135+0x3e800], desc[UR28][R2.64], !P2 ;  /* 0x3e80000002877fae */ /* 0x000fe2000d1a101c */
[----:B------:R-:W3:Y:S03]  /*10420*/  S2R R213, SR_TID.X ;  /* 0x0000000000d57919 */ /* 0x000ee60000002100 */
[----:B------:R-:W-:Y:S04]  /*10430*/  LDGSTS.E [R135+0x3ea00], desc[UR28][R10.64], !P2 ;  /* 0x3ea000000a877fae */ /* 0x000fe8000d1a101c */
[----:B-1----:R-:W2:Y:S04]  /*10440*/  LDL.LU.64 R2, [R1+0x28] ;  /* 0x0000280001027983 */ /* 0x002ea80000300a00 */
[----:B------:R1:W-:Y:S01]  /*10450*/  LDGSTS.E [R135+0x3ec00], desc[UR28][R132.64], !P4 ;  /* 0x3ec0000084877fae */ /* 0x0003e2000e1a101c */
[----:B------:R-:W-:-:S03]  /*10460*/  IADD3 R0, PT, PT, R0, -0x100, RZ ;  /* 0xffffff0000007810 */ /* 0x000fc60007ffe0ff */
[----:B------:R2:W-:Y:S04]  /*10470*/  LDGSTS.E [R135+0x3ee00], desc[UR28][R210.64], !P4 ;  /* 0x3ee00000d2877fae */ /* 0x0005e8000e1a101c */
[----:B---3--:R-:W3:Y:S01]  /*10480*/  LDL.LU.64 R10, [R1+0x7e0] ;  /* 0x0007e000010a7983 */ /* 0x008ee20000300a00 */
[----:B-1----:R-:W1:Y:S01]  /*10490*/  LDC R133, c[0x0][0x3a0] ;  /* 0x0000e800ff857b82 */ /* 0x002e620000000800 */
[----:B------:R-:W-:Y:S02]  /*104a0*/  ISETP.GE.U32.AND P4, PT, R252, 0x7ffffec2, PT ;  /* 0x7ffffec2fc00780c */ /* 0x000fe40003f86070 */
[----:B------:R-:W-:-:S04]  /*104b0*/  LOP3.LUT R213, R213, 0x3f, RZ, 0xc0, !PT ;  /* 0x0000003fd5d57812 */ /* 0x000fc800078ec0ff */
[----:B------:R-:W-:Y:S02]  /*104c0*/  ISETP.GE.AND P2, PT, R213, R0, PT ;  /* 0x00000000d500720c */ /* 0x000fe40003f46270 */
[----:B------:R-:W3:Y:S02]  /*104d0*/  LDL.LU.64 R212, [R1+0x20] ;  /* 0x0000200001d47983 */ /* 0x000ee40000300a00 */
[----:B------:R-:W-:Y:S01]  /*104e0*/  SEL R252, RZ, 0x4, P2 ;  /* 0x00000004fffc7807 */ /* 0x000fe20001000000 */
[----:B-1----:R-:W-:-:S05]  /*104f0*/  VIADD R133, R133, 0x3f ;  /* 0x0000003f85857836 */ /* 0x002fca0000000000 */
[----:B------:R-:W-:Y:S02]  /*10500*/  ISETP.GT.AND P2, PT, R133, 0x13f, PT ;  /* 0x0000013f8500780c */ /* 0x000fe40003f44270 */
[----:B------:R-:W3:Y:S04]  /*10510*/  LDL.LU.64 R132, [R1+0x18] ;  /* 0x0000180001847983 */ /* 0x000ee80000300a00 */
[----:B------:R-:W3:Y:S01]  /*10520*/  LDL.LU.64 R210, [R1+0x10] ;  /* 0x0000100001d27983 */ /* 0x000ee20000300a00 */
[----:B------:R-:W-:-:S05]  /*10530*/  IMAD.WIDE R56, R201, 0x4, R56 ;  /* 0x00000004c9387825 */ /* 0x000fca00078e0238 */
[----:B------:R1:W-:Y:S04]  /*10540*/  STL.64 [R1+0x88], R56 ;  /* 0x0000883801007387 */ /* 0x0003e80000100a00 */
[----:B------:R-:W-:Y:S01]  /*10550*/  LDGSTS.E [R135+0x3f000], desc[UR28][R56.64], !P6 ;  /* 0x3f00000038877fae */ /* 0x000fe2000f1a101c */
[----:B----4-:R-:W-:-:S05]  /*10560*/  IMAD.WIDE R48, R201, 0x4, R48 ;  /* 0x00000004c9307825 */ /* 0x010fca00078e0230 */
[----:B------:R4:W-:Y:S01]  /*10570*/  STL.64 [R1+0x80], R48 ;  /* 0x0000803001007387 */ /* 0x0009e20000100a00 */
[----:B------:R-:W-:-:S03]  /*10580*/  IMAD.WIDE R40, R201, 0x4, R40 ;  /* 0x00000004c9287825 */ /* 0x000fc600078e0228 */
[----:B-1----:R-:W3:Y:S04]  /*10590*/  LDL.LU.64 R56, [R1+0x7d8] ;  /* 0x0007d80001387983 */ /* 0x002ee80000300a00 */
[----:B------:R-:W-:Y:S01]  /*105a0*/  LDGSTS.E [R135+0x3f200], desc[UR28][R48.64], !P6 ;  /* 0x3f20000030877fae */ /* 0x000fe2000f1a101c */
[----:B------:R-:W-:Y:S01]  /*105b0*/  ISETP.GE.U32.AND P6, PT, R0, 0x7ffffec1, PT ;  /* 0x7ffffec10000780c */ /* 0x000fe20003fc6070 */
[C---:B--2---:R-:W-:Y:S02]  /*105c0*/  IMAD.WIDE R32, R201.reuse, 0x4, R32 ;  /* 0x00000004c9207825 */ /* 0x044fe400078e0220 */
[----:B------:R-:W-:Y:S04]  /*105d0*/  LDGSTS.E [R135+0x3f400], desc[UR28][R40.64], !P3 ;  /* 0x3f40000028877fae */ /* 0x000fe8000d9a101c */
[----:B------:R-:W-:Y:S04]  /*105e0*/  LDGSTS.E [R135+0x3f600], desc[UR28][R32.64], !P3 ;  /* 0x3f60000020877fae */ /* 0x000fe8000d9a101c */
[----:B----4-:R-:W2:Y:S04]  /*105f0*/  LDL.LU.64 R48, [R1+0x7d0] ;  /* 0x0007d00001307983 */ /* 0x010ea80000300a00 */
[----:B------:R1:W-:Y:S04]  /*10600*/  STL.64 [R1+0x78], R40 ;  /* 0x0000782801007387 */ /* 0x0003e80000100a00 */
[----:B------:R-:W3:Y:S04]  /*10610*/  LDL.LU R0, [R1+0x7c8] ;  /* 0x0007c80001007983 */ /* 0x000ee80000300800 */
[----:B------:R4:W-:Y:S04]  /*10620*/  STL.64 [R1+0x270], R32 ;  /* 0x0002702001007387 */ /* 0x0009e80000100a00 */
[----:B-1----:R-:W2:Y:S01]  /*10630*/  LDL.LU.64 R40, [R1+0x7c0] ;  /* 0x0007c00001287983 */ /* 0x002ea20000300a00 */
[----:B------:R-:W-:-:S03]  /*10640*/  IMAD.WIDE R24, R201, 0x4, R24 ;  /* 0x00000004c9187825 */ /* 0x000fc600078e0218 */
[----:B----4-:R-:W4:Y:S01]  /*10650*/  LDL.LU.64 R32, [R1+0x7b8] ;  /* 0x0007b80001207983 */ /* 0x010f220000300a00 */
[----:B------:R-:W-:-:S03]  /*10660*/  IMAD.WIDE R16, R201, 0x4, R16 ;  /* 0x00000004c9107825 */ /* 0x000fc600078e0210 */
[----:B------:R1:W-:Y:S04]  /*10670*/  STL.64 [R1+0x68], R24 ;  /* 0x0000681801007387 */ /* 0x0003e80000100a00 */
[----:B------:R1:W-:Y:S04]  /*10680*/  STL.64 [R1+0x268], R16 ;  /* 0x0002681001007387 */ /* 0x0003e80000100a00 */
[----:B------:R-:W-:Y:S04]  /*10690*/  LDGSTS.E [R135+0x3f800], desc[UR28][R24.64], !P4 ;  /* 0x3f80000018877fae */ /* 0x000fe8000e1a101c */
[----:B------:R2:W-:Y:S04]  /*106a0*/  LDGSTS.E [R135+0x3fa00], desc[UR28][R16.64], !P4 ;  /* 0x3fa0000010877fae */ /* 0x0005e8000e1a101c */
[----:B-1----:R-:W2:Y:S04]  /*106b0*/  LDL.LU.64 R24, [R1+0x7b0] ;  /* 0x0007b00001187983 */ /* 0x002ea80000300a00 */
[----:B------:R-:W2:Y:S01]  /*106c0*/  LDL.LU.64 R16, [R1+0x7a8] ;  /* 0x0007a80001107983 */ /* 0x000ea20000300a00 */
[----:B------:R-:W-:-:S04]  /*106d0*/  IMAD.WIDE R234, R201, 0x4, R234 ;  /* 0x00000004c9ea7825 */ /* 0x000fc800078e02ea */
[----:B------:R-:W-:Y:S01]  /*106e0*/  IMAD.WIDE R2, R201, 0x4, R2 ;  /* 0x00000004c9027825 */ /* 0x000fe200078e0202 */
[----:B------:R1:W-:Y:S04]  /*106f0*/  STL.64 [R1+0x60], R234 ;  /* 0x000060ea01007387 */ /* 0x0003e80000100a00 */
[----:B------:R1:W-:Y:S04]  /*10700*/  STL.64 [R1+0x70], R2 ;  /* 0x0000700201007387 */ /* 0x0003e80000100a00 */
[----:B------:R-:W-:Y:S04]  /*10710*/  LDGSTS.E [R135+0x3fc00], desc[UR28][R234.64], !P6 ;  /* 0x3fc00000ea877fae */ /* 0x000fe8000f1a101c */
[----:B------:R2:W-:Y:S01]  /*10720*/  LDGSTS.E [R135+0x3fe00], desc[UR28][R2.64], !P6 ;  /* 0x3fe0000002877fae */ /* 0x0005e2000f1a101c */
[----:B------:R-:W-:Y:S01]  /*10730*/  SEL R252, R252, RZ, P2 ;  /* 0x000000fffcfc7207 */ /* 0x000fe20001000000 */
[----:B------:R-:W-:-:S02]  /*10740*/  VIADD R215, R215, 0xfffffefe ;  /* 0xfffffefed7d77836 */ /* 0x000fc40000000000 */
[----:B------:R-:W0:Y:S04]  /*10750*/  LDGDEPBAR ;  /* 0x00000000000079af */ /* 0x000e280000000000 */
[----:B-1----:R-:W4:Y:S04]  /*10760*/  LDL.LU.64 R234, [R1+0x7a0] ;  /* 0x0007a00001ea7983 */ /* 0x002f280000300a00 */
[----:B------:R-:W4:Y:S01]  /*10770*/  LDL.LU.64 R2, [R1+0x798] ;  /* 0x0007980001027983 */ /* 0x000f220000300a00 */
[----:B------:R-:W-:Y:S02]  /*10780*/  ISETP.NE.U32.AND P2, PT, R252, RZ, PT ;  /* 0x000000fffc00720c */ /* 0x000fe40003f45070 */
[----:B------:R-:W1:Y:S02]  /*10790*/  LDC R252, c[0x0][0x3a0] ;  /* 0x0000e800fffc7b82 */ /* 0x000e640000000800 */
[----:B-1----:R-:W-:-:S05]  /*107a0*/  VIADD R252, R252, 0xfffffeff ;  /* 0xfffffefffcfc7836 */ /* 0x002fca0000000000 */
[----:B------:R-:W-:Y:S02]  /*107b0*/  ISETP.GE.U32.AND P3, PT, R252, 0x7ffffec0, PT ;  /* 0x7ffffec0fc00780c */ /* 0x000fe40003f66070 */
[----:B------:R-:W1:Y:S01]  /*107c0*/  LDC R252, c[0x0][0x3a0] ;  /* 0x0000e800fffc7b82 */ /* 0x000e620000000800 */
[----:B------:R-:W-:Y:S02]  /*107d0*/  ISETP.GE.U32.AND P4, PT, R215, 0x7ffffebf, PT ;  /* 0x7ffffebfd700780c */ /* 0x000fe40003f86070 */
[----:B-1----:R-:W-:-:S04]  /*107e0*/  IADD3 R252, PT, PT, R252, -0x103, RZ ;  /* 0xfffffefdfcfc7810 */ /* 0x002fc80007ffe0ff */
[----:B------:R-:W-:Y:S01]  /*107f0*/  ISETP.GE.U32.AND P6, PT, R252, 0x7ffffebe, PT ;  /* 0x7ffffebefc00780c */ /* 0x000fe20003fc6070 */
[----:B------:R-:W-:Y:S02]  /*10800*/  VIADD R252, R214, 0xfffffefc ;  /* 0xfffffefcd6fc7836 */ /* 0x000fe40000000000 */
[----:B---3--:R-:W-:-:S04]  /*10810*/  IMAD.WIDE R214, R0, 0x4, R212 ;  /* 0x0000000400d67825 */ /* 0x008fc800078e02d4 */
[C---:B------:R-:W-:Y:S01]  /*10820*/  IMAD.WIDE R132, R0.reuse, 0x4, R132 ;  /* 0x0000000400847825 */ /* 0x040fe200078e0284 */
[----:B------:R-:W-:Y:S03]  /*10830*/  STL.64 [R1+0x3c8], R214 ;  /* 0x0003c8d601007387 */ /* 0x000fe60000100a00 */
        /* <DEDUP_REMOVED lines=17> */
[----:B------:R-:W-:Y:S03]  /*10950*/  LDGSTS.E [R200+0x78000], desc[UR28][R214.64], P5 ;  /* 0x78000000d6c87fae */ /* 0x000fe6000a9a101c */
[----:B--2---:R-:W-:-:S04]  /*10960*/  IMAD.WIDE R16, R0, 0x4, R16 ;  /* 0x0000000400107825 */ /* 0x004fc800078e0210 */
        /* <DEDUP_REMOVED lines=10> */
[C---:B----4-:R-:W-:Y:S01]  /*10a10*/  IMAD.WIDE R32, R0.reuse, 0x4, R32 ;  /* 0x0000000400207825 */ /* 0x050fe200078e0220 */
        /* <DEDUP_REMOVED lines=30> */
[----:B------:R1:W-:Y:S03]  /*10c00*/  STL.64 [R1+0x308], R56 ;  /* 0x0003083801007387 */ /* 0x0003e60000100a00 */
        /* <DEDUP_REMOVED lines=59> */
[----:B------:R-:W-:Y:S04]  /*10fc0*/  LDGSTS.E [R200+0x79400], desc[UR28][R32.64], P5 ;  /* 0x7940000020c87fae */ /* 0x000fe8000a9a101c */
[----:B------:R-:W-:Y:S01]  /*10fd0*/  STL.64 [R1+0x2f0], R202 ;  /* 0x0002f0ca01007387 */ /* 0x000fe20000100a00 */
[----:B------:R-:W-:-:S03]  /*10fe0*/  IMAD.WIDE R194, R0, 0x4, R194 ;  /* 0x0000000400c27825 */ /* 0x000fc600078e02c2 */
[----:B------:R-:W-:Y:S04]  /*10ff0*/  LDGSTS.E [R200+0x79800], desc[UR28][R40.64], P5 ;  /* 0x7980000028c87fae */ /* 0x000fe8000a9a101c */
[----:B------:R-:W-:Y:S04]  /*11000*/  STL.64 [R1+0x348], R204 ;  /* 0x000348cc01007387 */ /* 0x000fe80000100a00 */
[----:B------:R-:W-:Y:S04]  /*11010*/  LDGSTS.E [R200+0x79c00], desc[UR28][R48.64], P5 ;  /* 0x79c0000030c87fae */ /* 0x000fe8000a9a101c */
[----:B------:R-:W-:Y:S04]  /*11020*/  STL.64 [R1+0x40], R208 ;  /* 0x000040d001007387 */ /* 0x000fe80000100a00 */
[----:B------:R1:W-:Y:S04]  /*11030*/  LDGSTS.E [R200+0x7a000], desc[UR28][R56.64], P5 ;  /* 0x7a00000038c87fae */ /* 0x0003e8000a9a101c */
[----:B------:R-:W-:Y:S04]  /*11040*/  STL.64 [R1+0x3d0], R206 ;  /* 0x0003d0ce01007387 */ /* 0x000fe80000100a00 */
[----:B------:R-:W-:Y:S04]  /*11050*/  LDGSTS.E [R200+0x7a400], desc[UR28][R10.64], P5 ;  /* 0x7a4000000ac87fae */ /* 0x000fe8000a9a101c */
[----:B------:R-:W-:Y:S01]  /*11060*/  STL.64 [R1+0x38], R190 ;  /* 0x000038be01007387 */ /* 0x000fe20000100a00 */
[C---:B------:R-:W-:Y:S01]  /*11070*/  IMAD.WIDE R246, R201.reuse, 0x4, R246 ;  /* 0x00000004c9f67825 */ /* 0x040fe200078e02f6 */
[----:B-1----:R-:W1:Y:S02]  /*11080*/  LDC R56, c[0x0][0x3a0] ;  /* 0x0000e800ff387b82 */ /* 0x002e640000000800 */
[----:B------:R-:W-:Y:S04]  /*11090*/  LDGSTS.E [R200+0x7a800], desc[UR28][R120.64], P5 ;  /* 0x7a80000078c87fae */ /* 0x000fe8000a9a101c */
[----:B------:R-:W-:Y:S04]  /*110a0*/  STL.64 [R1+0x330], R192 ;  /* 0x000330c001007387 */ /* 0x000fe80000100a00 */
[----:B------:R2:W-:Y:S04]  /*110b0*/  LDGSTS.E [R200+0x7ac00], desc[UR28][R136.64], P5 ;  /* 0x7ac0000088c87fae */ /* 0x0005e8000a9a101c */
[----:B------:R-:W3:Y:S04]  /*110c0*/  LDL.LU.64 R214, [R1+0x790] ;  /* 0x0007900001d67983 */ /* 0x000ee80000300a00 */
[----:B------:R-:W-:Y:S04]  /*110d0*/  LDGSTS.E [R200+0x7b000], desc[UR28][R164.64], P5 ;  /* 0x7b000000a4c87fae */ /* 0x000fe8000a9a101c */
[----:B------:R-:W-:Y:S01]  /*110e0*/  STL.64 [R1+0x3a8], R194 ;  /* 0x0003a8c201007387 */ /* 0x000fe20000100a00 */
[C---:B------:R-:W-:Y:S01]  /*110f0*/  IMAD.WIDE R244, R201.reuse, 0x4, R244 ;  /* 0x00000004c9f47825 */ /* 0x040fe200078e02f4 */
[----:B--2---:R-:W2:Y:S02]  /*11100*/  LDC R137, c[0x0][0x3a0] ;  /* 0x0000e800ff897b82 */ /* 0x004ea40000000800 */
[----:B------:R-:W-:Y:S04]  /*11110*/  LDGSTS.E [R200+0x7b400], desc[UR28][R172.64], P5 ;  /* 0x7b400000acc87fae */ /* 0x000fe8000a9a101c */
[----:B------:R-:W-:Y:S01]  /*11120*/  STL.64 [R1+0x738], R2 ;  /* 0x0007380201007387 */ /* 0x000fe20000100a00 */
[----:B------:R-:W-:Y:S01]  /*11130*/  IMAD.WIDE R242, R201, 0x4, R242 ;  /* 0x00000004c9f27825 */ /* 0x000fe200078e02f2 */
[----:B------:R-:W4:Y:S02]  /*11140*/  LDC R136, c[0x0][0x3a0] ;  /* 0x0000e800ff887b82 */ /* 0x000f240000000800 */
[----:B------:R-:W-:Y:S04]  /*11150*/  LDGSTS.E [R200+0x7b800], desc[UR28][R196.64], P5 ;  /* 0x7b800000c4c87fae */ /* 0x000fe8000a9a101c */
[----:B------:R1:W-:Y:S04]  /*11160*/  STL.64 [R1+0x740], R198 ;  /* 0x000740c601007387 */ /* 0x0003e80000100a00 */
[----:B------:R-:W-:Y:S04]  /*11170*/  LDGSTS.E [R200+0x7bc00], desc[UR28][R208.64], P5 ;  /* 0x7bc00000d0c87fae */ /* 0x000fe8000a9a101c */
[----:B------:R-:W-:Y:S04]  /*11180*/  LDGSTS.E [R134+0x78100], desc[UR28][R132.64], P5 ;  /* 0x7810000084867fae */ /* 0x000fe8000a9a101c */
[----:B------:R1:W-:Y:S04]  /*11190*/  LDGSTS.E [R134+0x78500], desc[UR28][R250.64], P5 ;  /* 0x78500000fa867fae */ /* 0x0003e8000a9a101c */
[----:B------:R-:W5:Y:S04]  /*111a0*/  LDL.LU R200, [R1+0x788] ;  /* 0x0007880001c87983 */ /* 0x000f680000300800 */
[----:B------:R-:W2:Y:S04]  /*111b0*/  LDL.LU.64 R132, [R1+0x780] ;  /* 0x0007800001847983 */ /* 0x000ea80000300a00 */
[----:B------:R-:W-:Y:S01]  /*111c0*/  LDGSTS.E [R134+0x78900], desc[UR28][R232.64], P5 ;  /* 0x78900000e8867fae */ /* 0x000fe2000a9a101c */
[----:B-1----:R-:W1:Y:S03]  /*111d0*/  LDC R251, c[0x0][0x3a0] ;  /* 0x0000e800fffb7b82 */ /* 0x002e660000000800 */
[----:B------:R-:W-:Y:S04]  /*111e0*/  LDGSTS.E [R134+0x78d00], desc[UR28][R18.64], P5 ;  /* 0x78d0000012867fae */ /* 0x000fe8000a9a101c */
[----:B------:R-:W-:Y:S01]  /*111f0*/  LDGSTS.E [R134+0x79100], desc[UR28][R26.64], P5 ;  /* 0x791000001a867fae */ /* 0x000fe2000a9a101c */
[----:B------:R-:W4:Y:S03]  /*11200*/  LDC R250, c[0x0][0x3a0] ;  /* 0x0000e800fffa7b82 */ /* 0x000f260000000800 */
[----:B------:R-:W-:Y:S04]  /*11210*/  LDGSTS.E [R134+0x79500], desc[UR28][R34.64], P5 ;  /* 0x7950000022867fae */ /* 0x000fe8000a9a101c */
[----:B------:R-:W-:Y:S04]  /*11220*/  LDGSTS.E [R134+0x79900], desc[UR28][R42.64], P5 ;  /* 0x799000002a867fae */ /* 0x000fe8000a9a101c */
[----:B------:R-:W-:Y:S04]  /*11230*/  LDGSTS.E [R134+0x79d00], desc[UR28][R50.64], P5 ;  /* 0x79d0000032867fae */ /* 0x000fe8000a9a101c */
[----:B------:R1:W-:Y:S04]  /*11240*/  LDGSTS.E [R134+0x7a100], desc[UR28][R4.64], P5 ;  /* 0x7a10000004867fae */ /* 0x0003e8000a9a101c */
[----:B------:R1:W-:Y:S04]  /*11250*/  LDGSTS.E [R134+0x7a500], desc[UR28][R12.64], P5 ;  /* 0x7a5000000c867fae */ /* 0x0003e8000a9a101c */
[----:B------:R-:W-:Y:S04]  /*11260*/  LDGSTS.E [R134+0x7a900], desc[UR28][R122.64], P5 ;  /* 0x7a9000007a867fae */ /* 0x000fe8000a9a101c */
[----:B------:R-:W-:Y:S04]  /*11270*/  LDGSTS.E [R134+0x7ad00], desc[UR28][R138.64], P5 ;  /* 0x7ad000008a867fae */ /* 0x000fe8000a9a101c */
[----:B------:R-:W-:Y:S01]  /*11280*/  LDGSTS.E [R134+0x7b100], desc[UR28][R166.64], P5 ;  /* 0x7b100000a6867fae */ /* 0x000fe2000a9a101c */
[----:B-1----:R-:W-:Y:S01]  /*11290*/  VIADD R4, R251, 0xfffffefb ;  /* 0xfffffefbfb047836 */ /* 0x002fe20000000000 */
[----:B------:R-:W1:Y:S02]  /*112a0*/  LDC R13, c[0x0][0x3a0] ;  /* 0x0000e800ff0d7b82 */ /* 0x000e640000000800 */
[----:B------:R-:W-:Y:S04]  /*112b0*/  LDGSTS.E [R134+0x7b500], desc[UR28][R174.64], P5 ;  /* 0x7b500000ae867fae */ /* 0x000fe8000a9a101c */
[----:B------:R-:W-:Y:S02]  /*112c0*/  LDGSTS.E [R134+0x7b900], desc[UR28][R202.64], P5 ;  /* 0x7b900000ca867fae */ /* 0x000fe4000a9a101c */
[----:B------:R-:W1:Y:S02]  /*112d0*/  LDC R251, c[0x0][0x3a0] ;  /* 0x0000e800fffb7b82 */ /* 0x000e640000000800 */
[----:B------:R-:W-:Y:S01]  /*112e0*/  LDGSTS.E [R134+0x7bd00], desc[UR28][R190.64], P5 ;  /* 0x7bd00000be867fae */ /* 0x000fe2000a9a101c */
[----:B----4-:R-:W-:-:S02]  /*112f0*/  VIADD R5, R250, 0xfffffefa ;  /* 0xfffffefafa057836 */ /* 0x010fc40000000000 */
[----:B------:R-:W-:-:S03]  /*11300*/  IMAD.WIDE R198, R201, 0x4, R220 ;  /* 0x00000004c9c67825 */ /* 0x000fc600078e02dc */
[----:B------:R-:W4:Y:S01]  /*11310*/  LDC R12, c[0x0][0x3a0] ;  /* 0x0000e800ff0c7b82 */ /* 0x000f220000000800 */
[----:B---3--:R-:W-:-:S04]  /*11320*/  IMAD.WIDE R10, R201, 0x4, R214 ;  /* 0x00000004c90a7825 */ /* 0x008fc800078e02d6 */
[----:B------:R-:W-:-:S04]  /*11330*/  IMAD.WIDE R240, R201, 0x4, R240 ;  /* 0x00000004c9f07825 */ /* 0x000fc800078e02f0 */
[----:B------:R-:W-:-:S04]  /*11340*/  IMAD.WIDE R16, R201, 0x4, R156 ;  /* 0x00000004c9107825 */ /* 0x000fc800078e029c */
[----:B------:R-:W-:-:S04]  /*11350*/  IMAD.WIDE R24, R201, 0x4, R148 ;  /* 0x00000004c9187825 */ /* 0x000fc800078e0294 */
[----:B------:R-:W-:-:S04]  /*11360*/  IMAD.WIDE R32, R201, 0x4, R140 ;  /* 0x00000004c9207825 */ /* 0x000fc800078e028c */
[----:B------:R-:W-:-:S04]  /*11370*/  IMAD.WIDE R40, R201, 0x4, R114 ;  /* 0x00000004c9287825 */ /* 0x000fc800078e0272 */
[----:B------:R-:W-:-:S04]  /*11380*/  IMAD.WIDE R48, R201, 0x4, R106 ;  /* 0x00000004c9307825 */ /* 0x000fc800078e026a */
[----:B------:R-:W-:Y:S01]  /*11390*/  IMAD.WIDE R58, R201, 0x4, R58 ;  /* 0x00000004c93a7825 */ /* 0x000fe200078e023a */
[----:B------:R-:W3:Y:S01]  /*113a0*/  LDC R106, c[0x0][0x3a0] ;  /* 0x0000e800ff6a7b82 */ /* 0x000ee20000000800 */
[----:B--2---:R-:W-:Y:S02]  /*113b0*/  LDGSTS.E [R133+0x78200], desc[UR28][R212.64], P5 ;  /* 0x78200000d4857fae */ /* 0x004fe4000a9a101c */
[----:B-1----:R-:W-:-:S05]  /*113c0*/  VIADD R13, R13, 0xfffffef4 ;  /* 0xfffffef40d0d7836 */ /* 0x002fca0000000000 */
[----:B------:R-:W1:Y:S01]  /*113d0*/  LDC R107, c[0x0][0x3a0] ;  /* 0x0000e800ff6b7b82 */ /* 0x000e620000000800 */
[----:B------:R-:W-:Y:S04]  /*113e0*/  LDGSTS.E [R133+0x78600], desc[UR28][R248.64], P5 ;  /* 0x78600000f8857fae */ /* 0x000fe8000a9a101c */
[----:B------:R-:W-:Y:S01]  /*113f0*/  LDGSTS.E [R133+0x78a00], desc[UR28][R230.64], P5 ;  /* 0x78a00000e6857fae */ /* 0x000fe2000a9a101c */
[----:B------:R-:W-:-:S04]  /*11400*/  IMAD.WIDE R18, R201, 0x4, R154 ;  /* 0x00000004c9127825 */ /* 0x000fc800078e029a */
[C---:B------:R-:W-:Y:S01]  /*11410*/  IMAD.WIDE R60, R201.reuse, 0x4, R60 ;  /* 0x00000004c93c7825 */ /* 0x040fe200078e023c */
[----:B------:R2:W-:Y:S03]  /*11420*/  LDGSTS.E [R133+0x78e00], desc[UR28][R20.64], P5 ;  /* 0x78e0000014857fae */ /* 0x0005e6000a9a101c */
[C---:B------:R-:W-:Y:S01]  /*11430*/  IMAD.WIDE R62, R201.reuse, 0x4, R62 ;  /* 0x00000004c93e7825 */ /* 0x040fe200078e023e */
[----:B------:R3:W-:Y:S03]  /*11440*/  LDGSTS.E [R133+0x79200], desc[UR28][R28.64], P5 ;  /* 0x792000001c857fae */ /* 0x0007e6000a9a101c */
[C---:B------:R-:W-:Y:S01]  /*11450*/  IMAD.WIDE R64, R201.reuse, 0x4, R64 ;  /* 0x00000004c9407825 */ /* 0x040fe200078e0240 */
[----:B------:R-:W-:Y:S03]  /*11460*/  LDGSTS.E [R133+0x79600], desc[UR28][R36.64], P5 ;  /* 0x7960000024857fae */ /* 0x000fe6000a9a101c */
[C---:B------:R-:W-:Y:S01]  /*11470*/  IMAD.WIDE R66, R201.reuse, 0x4, R66 ;  /* 0x00000004c9427825 */ /* 0x040fe200078e0242 */
[----:B------:R-:W-:Y:S01]  /*11480*/  LDGSTS.E [R133+0x79a00], desc[UR28][R44.64], P5 ;  /* 0x79a000002c857fae */ /* 0x000fe2000a9a101c */
[----:B--2---:R-:W2:Y:S03]  /*11490*/  LDC R21, c[0x0][0x3a0] ;  /* 0x0000e800ff157b82 */ /* 0x004ea60000000800 */
[----:B------:R-:W-:Y:S04]  /*114a0*/  LDGSTS.E [R133+0x79e00], desc[UR28][R52.64], P5 ;  /* 0x79e0000034857fae */ /* 0x000fe8000a9a101c */
[----:B------:R1:W-:Y:S01]  /*114b0*/  LDGSTS.E [R133+0x7a200], desc[UR28][R6.64], P5 ;  /* 0x7a20000006857fae */ /* 0x0003e2000a9a101c */
[C---:B------:R-:W-:Y:S01]  /*114c0*/  IMAD.WIDE R26, R201.reuse, 0x4, R146 ;  /* 0x00000004c91a7825 */ /* 0x040fe200078e0292 */
[----:B------:R-:W2:Y:S02]  /*114d0*/  LDC R20, c[0x0][0x3a0] ;  /* 0x0000e800ff147b82 */ /* 0x000ea40000000800 */
[----:B------:R-:W-:Y:S04]  /*114e0*/  LDGSTS.E [R133+0x7a600], desc[UR28][R116.64], P5 ;  /* 0x7a60000074857fae */ /* 0x000fe8000a9a101c */
[----:B------:R-:W-:Y:S01]  /*114f0*/  LDGSTS.E [R133+0x7aa00], desc[UR28][R124.64], P5 ;  /* 0x7aa000007c857fae */ /* 0x000fe2000a9a101c */
[C---:B------:R-:W-:Y:S01]  /*11500*/  IMAD.WIDE R34, R201.reuse, 0x4, R130 ;  /* 0x00000004c9227825 */ /* 0x040fe200078e0282 */
[----:B---3--:R-:W3:Y:S02]  /*11510*/  LDC R29, c[0x0][0x3a0] ;  /* 0x0000e800ff1d7b82 */ /* 0x008ee40000000800 */
[----:B------:R-:W-:Y:S04]  /*11520*/  LDGSTS.E [R133+0x7ae00], desc[UR28][R160.64], P5 ;  /* 0x7ae00000a0857fae */ /* 0x000fe8000a9a101c */
[----:B------:R-:W-:Y:S02]  /*11530*/  LDGSTS.E [R133+0x7b200], desc[UR28][R168.64], P5 ;  /* 0x7b200000a8857fae */ /* 0x000fe4000a9a101c */
[----:B-1----:R-:W1:Y:S02]  /*11540*/  LDC R6, c[0x0][0x3a0] ;  /* 0x0000e800ff067b82 */ /* 0x002e640000000800 */
[----:B------:R-:W-:Y:S04]  /*11550*/  LDGSTS.E [R133+0x7b600], desc[UR28][R176.64], P5 ;  /* 0x7b600000b0857fae */ /* 0x000fe8000a9a101c */
[----:B------:R-:W-:Y:S02]  /*11560*/  LDGSTS.E [R133+0x7ba00], desc[UR28][R204.64], P5 ;  /* 0x7ba00000cc857fae */ /* 0x000fe4000a9a101c */
[----:B------:R-:W1:Y:S02]  /*11570*/  LDC R7, c[0x0][0x3a0] ;  /* 0x0000e800ff077b82 */ /* 0x000e640000000800 */
[----:B------:R-:W-:Y:S04]  /*11580*/  LDGSTS.E [R133+0x7be00], desc[UR28][R192.64], P5 ;  /* 0x7be00000c0857fae */ /* 0x000fe8000a9a101c */
[----:B------:R-:W3:Y:S01]  /*11590*/  LDL.LU.64 R212, [R1+0x778] ;  /* 0x0007780001d47983 */ /* 0x000ee20000300a00 */
[----:B------:R-:W-:Y:S01]  /*115a0*/  IMAD.WIDE R248, R201, 0x4, R228 ;  /* 0x00000004c9f87825 */ /* 0x000fe200078e02e4 */
[----:B------:R-:W1:Y:S02]  /*115b0*/  LDC R28, c[0x0][0x3a0] ;  /* 0x0000e800ff1c7b82 */ /* 0x000e640000000800 */
[----:B------:R-:W-:Y:S04]  /*115c0*/  LDGSTS.E [R132+0x78300], desc[UR28][R210.64], P5 ;  /* 0x78300000d2847fae */ /* 0x000fe8000a9a101c */
[----:B------:R-:W-:Y:S01]  /*115d0*/  LDGSTS.E [R132+0x78700], desc[UR28][R236.64], P5 ;  /* 0x78700000ec847fae */ /* 0x000fe2000a9a101c */
[----:B----4-:R-:W-:Y:S01]  /*115e0*/  VIADD R12, R12, 0xfffffef3 ;  /* 0xfffffef30c0c7836 */ /* 0x010fe20000000000 */
[----:B------:R-:W4:Y:S02]  /*115f0*/  LDC R37, c[0x0][0x3a0] ;  /* 0x0000e800ff257b82 */ /* 0x000f240000000800 */
[----:B------:R-:W-:Y:S04]  /*11600*/  LDGSTS.E [R132+0x78b00], desc[UR28][R238.64], P5 ;  /* 0x78b00000ee847fae */ /* 0x000fe8000a9a101c */
[----:B------:R-:W4:Y:S02]  /*11610*/  LDL.LU.64 R210, [R1+0x770] ;  /* 0x0007700001d27983 */ /* 0x000f240000300a00 */
[----:B------:R-:W1:Y:S02]  /*11620*/  LDC R36, c[0x0][0x3a0] ;  /* 0x0000e800ff247b82 */ /* 0x000e640000000800 */
[----:B------:R-:W-:Y:S04]  /*11630*/  LDGSTS.E [R132+0x78f00], desc[UR28][R22.64], P5 ;  /* 0x78f0000016847fae */ /* 0x000fe8000a9a101c */
[----:B------:R-:W-:Y:S01]  /*11640*/  LDGSTS.E [R132+0x79300], desc[UR28][R30.64], P5 ;  /* 0x793000001e847fae */ /* 0x000fe2000a9a101c */
[----:B--2---:R-:W-:Y:S01]  /*11650*/  VIADD R21, R21, 0xfffffef2 ;  /* 0xfffffef215157836 */ /* 0x004fe20000000000 */
[----:B------:R-:W-:Y:S01]  /*11660*/  IADD3 R20, PT, PT, R20, -0x10f, RZ ;  /* 0xfffffef114147810 */ /* 0x000fe20007ffe0ff */
[----:B------:R-:W2:Y:S01]  /*11670*/  LDC R45, c[0x0][0x3a0] ;  /* 0x0000e800ff2d7b82 */ /* 0x000ea20000000800 */
[----:B------:R-:W-:Y:S04]  /*11680*/  LDGSTS.E [R132+0x79700], desc[UR28][R38.64], P5 ;  /* 0x7970000026847fae */ /* 0x000fe8000a9a101c */
[----:B------:R-:W-:Y:S03]  /*11690*/  LDGSTS.E [R132+0x79b00], desc[UR28][R46.64], P5 ;  /* 0x79b000002e847fae */ /* 0x000fe6000a9a101c */
[----:B------:R-:W1:Y:S01]  /*116a0*/  LDC R44, c[0x0][0x3a0] ;  /* 0x0000e800ff2c7b82 */ /* 0x000e620000000800 */
[----:B------:R-:W-:Y:S04]  /*116b0*/  LDGSTS.E [R132+0x79f00], desc[UR28][R54.64], P5 ;  /* 0x79f0000036847fae */ /* 0x000fe8000a9a101c */
[----:B------:R3:W-:Y:S02]  /*116c0*/  LDGSTS.E [R132+0x7a300], desc[UR28][R8.64], P5 ;  /* 0x7a30000008847fae */ /* 0x0007e4000a9a101c */
[----:B---3--:R-:W-:Y:S01]  /*116d0*/  VIADD R29, R29, 0xfffffef0 ;  /* 0xfffffef01d1d7836 */ /* 0x008fe20000000000 */
[----:B------:R-:W3:Y:S01]  /*116e0*/  LDC R53, c[0x0][0x3a0] ;  /* 0x0000e800ff357b82 */ /* 0x000ee20000000800 */
[----:B------:R-:W-:Y:S04]  /*116f0*/  LDGSTS.E [R132+0x7a700], desc[UR28][R118.64], P5 ;  /* 0x7a70000076847fae */ /* 0x000fe8000a9a101c */
[----:B------:R-:W-:Y:S03]  /*11700*/  LDGSTS.E [R132+0x7ab00], desc[UR28][R14.64], P5 ;  /* 0x7ab000000e847fae */ /* 0x000fe6000a9a101c */
[----:B------:R-:W1:Y:S01]  /*11710*/  LDC R52, c[0x0][0x3a0] ;  /* 0x0000e800ff347b82 */ /* 0x000e620000000800 */
[----:B------:R-:W-:Y:S04]  /*11720*/  LDGSTS.E [R132+0x7af00], desc[UR28][R162.64], P5 ;  /* 0x7af00000a2847fae */ /* 0x000fe8000a9a101c */
[----:B------:R-:W-:Y:S03]  /*11730*/  LDGSTS.E [R132+0x7b300], desc[UR28][R170.64], P5 ;  /* 0x7b300000aa847fae */ /* 0x000fe6000a9a101c */
[----:B------:R-:W1:Y:S01]  /*11740*/  LDC R8, c[0x0][0x3a0] ;  /* 0x0000e800ff087b82 */ /* 0x000e620000000800 */
[----:B------:R-:W-:Y:S04]  /*11750*/  LDGSTS.E [R132+0x7b700], desc[UR28][R178.64], P5 ;  /* 0x7b700000b2847fae */ /* 0x000fe8000a9a101c */
[----:B------:R-:W-:Y:S03]  /*11760*/  LDGSTS.E [R132+0x7bb00], desc[UR28][R206.64], P5 ;  /* 0x7bb00000ce847fae */ /* 0x000fe6000a9a101c */
[----:B------:R-:W1:Y:S01]  /*11770*/  LDC R9, c[0x0][0x3a0] ;  /* 0x0000e800ff097b82 */ /* 0x000e620000000800 */
[----:B------:R2:W-:Y:S04]  /*11780*/  LDGSTS.E [R132+0x7bf00], desc[UR28][R194.64], P5 ;  /* 0x7bf00000c2847fae */ /* 0x0005e8000a9a101c */
[----:B------:R-:W0:Y:S01]  /*11790*/  LDGDEPBAR ;  /* 0x00000000000079af */ /* 0x000e220000000000 */
[----:B------:R-:W-:-:S02]  /*117a0*/  IMAD.WIDE R42, R201, 0x4, R112 ;  /* 0x00000004c92a7825 */ /* 0x000fc400078e0270 */
[----:B------:R-:W1:Y:S01]  /*117b0*/  LDC R117, c[0x0][0x3a0] ;  /* 0x0000e800ff757b82 */ /* 0x000e620000000800 */
[----:B------:R2:W-:Y:S01]  /*117c0*/  STL.64 [R1+0x748], R132 ;  /* 0x0007488401007387 */ /* 0x0005e20000100a00 */
[----:B------:R-:W-:Y:S01]  /*117d0*/  ISETP.GE.U32.AND P5, PT, R252, 0x7ffffebd, PT ;  /* 0x7ffffebdfc00780c */ /* 0x000fe20003fa6070 */
[----:B------:R-:W-:-:S04]  /*117e0*/  IMAD.WIDE R50, R201, 0x4, R104 ;  /* 0x00000004c9327825 */ /* 0x000fc800078e0268 */
[C---:B------:R-:W-:Y:S01]  /*117f0*/  IMAD.WIDE R68, R201.reuse, 0x4, R68 ;  /* 0x00000004c9447825 */ /* 0x040fe200078e0244 */
[----:B------:R-:W1:Y:S03]  /*11800*/  LDC R116, c[0x0][0x3a0] ;  /* 0x0000e800ff747b82 */ /* 0x000e660000000800 */
[----:B--2---:R-:W-:-:S05]  /*11810*/  IMAD.WIDE R132, R201, 0x4, R216 ;  /* 0x00000004c9847825 */ /* 0x004fca00078e02d8 */
[----:B------:R-:W2:Y:S01]  /*11820*/  LDC R125, c[0x0][0x3a0] ;  /* 0x0000e800ff7d7b82 */ /* 0x000ea20000000800 */
[----:B------:R-:W-:-:S04]  /*11830*/  IMAD.WIDE R70, R201, 0x4, R70 ;  /* 0x00000004c9467825 */ /* 0x000fc800078e0246 */
[----:B------:R-:W-:-:S03]  /*11840*/  IMAD.WIDE R72, R201, 0x4, R72 ;  /* 0x00000004c9487825 */ /* 0x000fc600078e0248 */
[----:B------:R-:W1:Y:S01]  /*11850*/  LDC R124, c[0x0][0x3a0] ;  /* 0x0000e800ff7c7b82 */ /* 0x000e620000000800 */
        /* <DEDUP_REMOVED lines=12> */
[----:B------:R-:W-:Y:S01]  /*11920*/  IADD3 R136, PT, PT, R136, -0x12b, RZ ;  /* 0xfffffed588887810 */ /* 0x000fe20007ffe0ff */
[----:B------:R-:W1:Y:S02]  /*11930*/  LDC R54, c[0x0][0x3a0] ;  /* 0x0000e800ff367b82 */ /* 0x000e640000000800 */
[----:B------:R-:W-:-:S06]  /*11940*/  VIADD R137, R137, 0xfffffed6 ;  /* 0xfffffed689897836 */ /* 0x000fcc0000000000 */
[----:B------:R-:W1:Y:S08]  /*11950*/  LDC R169, c[0x0][0x3a0] ;  /* 0x0000e800ffa97b82 */ /* 0x000e700000000800 */
        /* <DEDUP_REMOVED lines=9> */
[----:B------:R-:W1:Y:S01]  /*119f0*/  LDC R228, c[0x0][0x3a0] ;  /* 0x0000e800ffe47b82 */ /* 0x000e620000000800 */
[----:B------:R-:W-:-:S04]  /*11a00*/  IMAD.WIDE R2, R201, 0x4, R212 ;  /* 0x00000004c9027825 */ /* 0x000fc800078e02d4 */
[----:B----4-:R-:W-:-:S03]  /*11a10*/  IMAD.WIDE R234, R201, 0x4, R210 ;  /* 0x00000004c9ea7825 */ /* 0x010fc600078e02d2 */
[----:B------:R-:W-:Y:S01]  /*11a20*/  BAR.SYNC.DEFER_BLOCKING 0x0 ;  /* 0x0000000000007b1d */ /* 0x000fe20000010000 */
[----:B------:R-:W-:-:S04]  /*11a30*/  IMAD.WIDE R14, R201, 0x4, R158 ;  /* 0x00000004c90e7825 */ /* 0x000fc800078e029e */
[----:B-1----:R-:W-:Y:S01]  /*11a40*/  VIADD R28, R28, 0xfffffeef ;  /* 0xfffffeef1c1c7836 */ /* 0x002fe20000000000 */
[----:B------:R1:W-:Y:S01]  /*11a50*/  STL.64 [R1+0x30], R2 ;  /* 0x0000300201007387 */ /* 0x0003e20000100a00 */
[C---:B------:R-:W-:Y:S01]  /*11a60*/  IMAD.WIDE R22, R201.reuse, 0x4, R150 ;  /* 0x00000004c9167825 */ /* 0x040fe200078e0296 */
[----:B------:R-:W-:Y:S01]  /*11a70*/  IADD3 R36, PT, PT, R36, -0x113, RZ ;  /* 0xfffffeed24247810 */ /* 0x000fe20007ffe0ff */
[----:B------:R-:W4:Y:S01]  /*11a80*/  LDC R112, c[0x0][0x3a0] ;  /* 0x0000e800ff707b82 */ /* 0x000f220000000800 */
[----:B------:R-:W-:Y:S01]  /*11a90*/  STL.64 [R1+0x28], R10 ;  /* 0x0000280a01007387 */ /* 0x000fe20000100a00 */
[----:B------:R-:W-:-:S04]  /*11aa0*/  IMAD.WIDE R30, R201, 0x4, R142 ;  /* 0x00000004c91e7825 */ /* 0x000fc800078e028e */
[----:B------:R-:W-:Y:S02]  /*11ab0*/  VIADD R37, R37, 0xfffffeee ;  /* 0xfffffeee25257836 */ /* 0x000fe40000000000 */
[----:B------:R-:W-:Y:S01]  /*11ac0*/  IMAD.WIDE R38, R201, 0x4, R126 ;  /* 0x00000004c9267825 */ /* 0x000fe200078e027e */
[----:B------:R-:W4:Y:S01]  /*11ad0*/  LDC R113, c[0x0][0x3a0] ;  /* 0x0000e800ff717b82 */ /* 0x000f220000000800 */
[----:B------:R-:W-:Y:S01]  /*11ae0*/  @!PT LDS RZ, [RZ] ;  /* 0x00000000fffff984 */ /* 0x000fe20000000800 */
[----:B------:R-:W-:Y:S01]  /*11af0*/  @!PT LDS RZ, [RZ] ;  /* 0x00000000fffff984 */ /* 0x000fe20000000800 */
[----:B------:R-:W-:Y:S01]  /*11b00*/  @!PT LDS RZ, [RZ] ;  /* 0x00000000fffff984 */ /* 0x000fe20000000800 */
[----:B------:R-:W-:Y:S04]  /*11b10*/  LDGSTS.E [R135+0x40000], desc[UR28][R234.64], !P3 ;  /* 0x40000000ea877fae */ /* 0x000fe8000d9a101c */
[----:B------:R1:W-:Y:S01]  /*11b20*/  LDGSTS.E [R135+0x40200], desc[UR28][R2.64], !P3 ;  /* 0x4020000002877fae */ /* 0x0003e2000d9a101c */
[----:B------:R-:W-:Y:S02]  /*11b30*/  VIADD R45, R45, 0xfffffeec ;  /* 0xfffffeec2d2d7836 */ /* 0x000fe40000000000 */
[----:B------:R-:W4:Y:S01]  /*11b40*/  LDC R105, c[0x0][0x3a0] ;  /* 0x0000e800ff697b82 */ /* 0x000f220000000800 */
[----:B------:R-:W-:-:S02]  /*11b50*/  VIADD R44, R44, 0xfffffeeb ;  /* 0xfffffeeb2c2c7836 */ /* 0x000fc40000000000 */
[----:B------:R-:W-:Y:S01]  /*11b60*/  IMAD.WIDE R46, R201, 0x4, R108 ;  /* 0x00000004c92e7825 */ /* 0x000fe200078e026c */
[----:B------:R-:W-:Y:S01]  /*11b70*/  IADD3 R52, PT, PT, R52, -0x117, RZ ;  /* 0xfffffee934347810 */ /* 0x000fe20007ffe0ff */
[----:B------:R-:W-:Y:S02]  /*11b80*/  LDGSTS.E [R135+0x40400], desc[UR28][R10.64], !P4 ;  /* 0x404000000a877fae */ /* 0x000fe4000e1a101c */
[----:B---3--:R-:W-:Y:S02]  /*11b90*/  VIADD R53, R53, 0xfffffeea ;  /* 0xfffffeea35357836 */ /* 0x008fe40000000000 */
[----:B------:R-:W-:Y:S01]  /*11ba0*/  VIADD R104, R54, 0xfffffee8 ;  /* 0xfffffee836687836 */ /* 0x000fe20000000000 */
[----:B------:R-:W-:Y:S01]  /*11bb0*/  IADD3 R116, PT, PT, R116, -0x127, RZ ;  /* 0xfffffed974747810 */ /* 0x000fe20007ffe0ff */
[----:B-1----:R-:W-:Y:S01]  /*11bc0*/  IMAD.WIDE R2, R201, 0x4, R218 ;  /* 0x00000004c9027825 */ /* 0x002fe200078e02da */
[----:B------:R-:W-:Y:S01]  /*11bd0*/  ISETP.GE.U32.AND P3, PT, R4, 0x7ffffebc, PT ;  /* 0x7ffffebc0400780c */ /* 0x000fe20003f66070 */
[----:B------:R1:W-:Y:S01]  /*11be0*/  LDGSTS.E [R135+0x40600], desc[UR28][R132.64], !P4 ;  /* 0x4060000084877fae */ /* 0x0003e2000e1a101c */
[----:B------:R-:W3:Y:S03]  /*11bf0*/  LDC R109, c[0x0][0x3a0] ;  /* 0x0000e800ff6d7b82 */ /* 0x000ee60000000800 */
[----:B------:R-:W-:Y:S04]  /*11c00*/  STL.64 [R1+0x18], R2 ;  /* 0x0000180201007387 */ /* 0x000fe80000100a00 */
[----:B------:R1:W-:Y:S01]  /*11c10*/  STL.64 [R1+0x750], R132 ;  /* 0x0007508401007387 */ /* 0x0003e20000100a00 */
[----:B------:R-:W3:Y:S03]  /*11c20*/  LDC R108, c[0x0][0x3a0] ;  /* 0x0000e800ff6c7b82 */ /* 0x000ee60000000800 */
[----:B------:R-:W3:Y:S01]  /*11c30*/  LDL.LU.64 R236, [R1+0x260] ;  /* 0x0002600001ec7983 */ /* 0x000ee20000300a00 */
[----:B------:R-:W-:-:S02]  /*11c40*/  IADD3 R4, PT, PT, R251, -0x107, RZ ;  /* 0xfffffef9fb047810 */ /* 0x000fc40007ffe0ff */
[----:B------:R-:W-:Y:S01]  /*11c50*/  ISETP.GE.U32.AND P4, PT, R5, 0x7ffffebb, PT ;  /* 0x7ffffebb0500780c */ /* 0x000fe20003f86070 */
[----:B------:R1:W-:Y:S01]  /*11c60*/  LDGSTS.E [R135+0x40800], desc[UR28][R2.64], !P6 ;  /* 0x4080000002877fae */ /* 0x0003e2000f1a101c */
[----:B------:R-:W-:Y:S02]  /*11c70*/  VIADD R117, R117, 0xfffffeda ;  /* 0xfffffeda75757836 */ /* 0x000fe40000000000 */
[----:B--2---:R-:W-:Y:S01]  /*11c80*/  VIADD R125, R125, 0xfffffed8 ;  /* 0xfffffed87d7d7836 */ /* 0x004fe20000000000 */
[----:B------:R-:W-:Y:S01]  /*11c90*/  LDGSTS.E [R135+0x40a00], desc[UR28][R198.64], !P6 ;  /* 0x40a00000c6877fae */ /* 0x000fe2000f1a101c */
[----:B------:R-:W-:Y:S01]  /*11ca0*/  ISETP.GE.U32.AND P6, PT, R4, 0x7ffffeba, PT ;  /* 0x7ffffeba0400780c */ /* 0x000fe20003fc6070 */
[----:B-1----:R-:W-:-:S04]  /*11cb0*/  IMAD.WIDE R132, R201, 0x4, R222 ;  /* 0x00000004c9847825 */ /* 0x002fc800078e02de */
[----:B------:R-:W-:Y:S01]  /*11cc0*/  VIADD R124, R124, 0xfffffed7 ;  /* 0xfffffed77c7c7836 */ /* 0x000fe20000000000 */
[----:B------:R-:W-:Y:S01]  /*11cd0*/  LDGSTS.E [R135+0x40c00], desc[UR28][R132.64], !P5 ;  /* 0x40c0000084877fae */ /* 0x000fe2000e9a101c */
[C---:B------:R-:W-:Y:S01]  /*11ce0*/  IMAD.WIDE R2, R201.reuse, 0x4, R224 ;  /* 0x00000004c9027825 */ /* 0x040fe200078e02e0 */
[----:B------:R-:W-:Y:S01]  /*11cf0*/  IADD3 R168, PT, PT, R168, -0x133, RZ ;  /* 0xfffffecda8a87810 */ /* 0x000fe20007ffe0ff */
[----:B------:R-:W1:Y:S01]  /*11d00*/  LDC R213, c[0x0][0x3a0] ;  /* 0x0000e800ffd57b82 */ /* 0x000e620000000800 */
[----:B------:R-:W2:Y:S01]  /*11d10*/  LDL.LU.64 R118, [R1+0x258] ;  /* 0x0002580001767983 */ /* 0x000ea20000300a00 */
[----:B------:R-:W-:Y:S02]  /*11d20*/  VIADD R5, R6, 0xfffffef8 ;  /* 0xfffffef806057836 */ /* 0x000fe40000000000 */
[----:B------:R-:W-:Y:S01]  /*11d30*/  IMAD.WIDE R250, R201, 0x4, R226 ;  /* 0x00000004c9fa7825 */ /* 0x000fe200078e02e2 */
[----:B------:R1:W-:Y:S03]  /*11d40*/  LDGSTS.E [R135+0x40e00], desc[UR28][R2.64], !P5 ;  /* 0x40e0000002877fae */ /* 0x0003e6000e9a101c */
[----:B------:R-:W-:Y:S01]  /*11d50*/  VIADD R4, R7, 0xfffffef7 ;  /* 0xfffffef707047836 */ /* 0x000fe20000000000 */
[----:B------:R-:W-:Y:S01]  /*11d60*/  ISETP.GE.U32.AND P5, PT, R5, 0x7ffffeb9, PT ;  /* 0x7ffffeb90500780c */ /* 0x000fe20003fa6070 */
[----:B------:R1:W-:Y:S01]  /*11d70*/  LDGSTS.E [R135+0x41000], desc[UR28][R250.64], !P3 ;  /* 0x41000000fa877fae */ /* 0x0003e2000d9a101c */
[----:B------:R-:W-:Y:S01]  /*11d80*/  VIADD R5, R8, 0xfffffef6 ;  /* 0xfffffef608057836 */ /* 0x000fe20000000000 */
[----:B------:R-:W1:Y:S02]  /*11d90*/  LDC R212, c[0x0][0x3a0] ;  /* 0x0000e800ffd47b82 */ /* 0x000e640000000800 */
[----:B------:R-:W-:Y:S01]  /*11da0*/  LDGSTS.E [R135+0x41200], desc[UR28][R248.64], !P3 ;  /* 0x41200000f8877fae */ /* 0x000fe2000d9a101c */
[----:B------:R-:W-:-:S02]  /*11db0*/  ISETP.GE.U32.AND P3, PT, R4, 0x7ffffeb8, PT ;  /* 0x7ffffeb80400780c */ /* 0x000fc40003f66070 */
        /* <DEDUP_REMOVED lines=8> */
[C---:B------:R-:W-:Y:S02]  /*11e40*/  IMAD.WIDE R4, R201.reuse, 0x4, R188 ;  /* 0x00000004c9047825 */ /* 0x040fe400078e02bc */
[----:B------:R-:W2:Y:S02]  /*11e50*/  LDL.LU.64 R238, [R1+0x250] ;  /* 0x0002500001ee7983 */ /* 0x000ea40000300a00 */
[C---:B------:R-:W-:Y:S02]  /*11e60*/  IMAD.WIDE R8, R201.reuse, 0x4, R184 ;  /* 0x00000004c9087825 */ /* 0x040fe400078e02b8 */
[----:B------:R1:W-:Y:S01]  /*11e70*/  LDGSTS.E [R135+0x41c00], desc[UR28][R4.64], !P5 ;  /* 0x41c0000004877fae */ /* 0x0003e2000e9a101c */
[----:B------:R-:W1:Y:S01]  /*11e80*/  LDC R185, c[0x0][0x3a0] ;  /* 0x0000e800ffb97b82 */ /* 0x000e620000000800 */
[----:B------:R-:W-:-:S02]  /*11e90*/  IMAD.WIDE R10, R201, 0x4, R182 ;  /* 0x00000004c90a7825 */ /* 0x000fc400078e02b6 */
[----:B------:R-:W-:Y:S01]  /*11ea0*/  LDGSTS.E [R135+0x41e00], desc[UR28][R6.64], !P5 ;  /* 0x41e0000006877fae */ /* 0x000fe2000e9a101c */
[----:B------:R-:W-:-:S03]  /*11eb0*/  ISETP.GE.U32.AND P5, PT, R13, 0x7ffffeb5, PT ;  /* 0x7ffffeb50d00780c */ /* 0x000fc60003fa6070 */
[----:B------:R1:W-:Y:S01]  /*11ec0*/  LDGSTS.E [R135+0x42000], desc[UR28][R8.64], !P3 ;  /* 0x4200000008877fae */ /* 0x0003e2000d9a101c */
[C---:B------:R-:W-:Y:S01]  /*11ed0*/  IMAD.WIDE R54, R201.reuse, 0x4, R100 ;  /* 0x00000004c9367825 */ /* 0x040fe200078e0264 */
[----:B------:R-:W1:Y:S02]  /*11ee0*/  LDC R184, c[0x0][0x3a0] ;  /* 0x0000e800ffb87b82 */ /* 0x000e640000000800 */
[----:B------:R-:W-:Y:S01]  /*11ef0*/  LDGSTS.E [R135+0x42200], desc[UR28][R10.64], !P3 ;  /* 0x422000000a877fae */ /* 0x000fe2000d9a101c */
[----:B------:R-:W-:Y:S01]  /*11f00*/  ISETP.GE.U32.AND P3, PT, R12, 0x7ffffeb4, PT ;  /* 0x7ffffeb40c00780c */ /* 0x000fe20003f66070 */
[----:B------:R-:W-:Y:S02]  /*11f10*/  IMAD.WIDE R12, R201, 0x4, R180 ;  /* 0x00000004c90c7825 */ /* 0x000fe400078e02b4 */
[----:B------:R-:W2:Y:S02]  /*11f20*/  LDL.LU.64 R230, [R1+0x248] ;  /* 0x0002480001e67983 */ /* 0x000ea40000300a00 */
[----:B------:R-:W1:Y:S02]  /*11f30*/  LDC R101, c[0x0][0x3a0] ;  /* 0x0000e800ff657b82 */ /* 0x000e640000000800 */
[----:B------:R1:W-:Y:S04]  /*11f40*/  LDGSTS.E [R135+0x42400], desc[UR28][R12.64], !P4 ;  /* 0x424000000c877fae */ /* 0x0003e8000e1a101c */
[----:B------:R-:W-:Y:S01]  /*11f50*/  LDGSTS.E [R135+0x42600], desc[UR28][R14.64], !P4 ;  /* 0x426000000e877fae */ /* 0x000fe2000e1a101c */
[----:B------:R-:W-:-:S03]  /*11f60*/  ISETP.GE.U32.AND P4, PT, R21, 0x7ffffeb3, PT ;  /* 0x7ffffeb31500780c */ /* 0x000fc60003f86070 */
[----:B------:R-:W-:Y:S04]  /*11f70*/  LDGSTS.E [R135+0x42800], desc[UR28][R16.64], !P6 ;  /* 0x4280000010877fae */ /* 0x000fe8000f1a101c */
[----:B------:R-:W-:Y:S01]  /*11f80*/  LDGSTS.E [R135+0x42a00], desc[UR28][R18.64], !P6 ;  /* 0x42a0000012877fae */ /* 0x000fe2000f1a101c */
[----:B------:R-:W-:Y:S01]  /*11f90*/  ISETP.GE.U32.AND P6, PT, R20, 0x7ffffeb2, PT ;  /* 0x7ffffeb21400780c */ /* 0x000fe20003fc6070 */
[----:B------:R-:W-:Y:S02]  /*11fa0*/  IMAD.WIDE R20, R201, 0x4, R152 ;  /* 0x00000004c9147825 */ /* 0x000fe400078e0298 */
[----:B------:R-:W2:Y:S01]  /*11fb0*/  LDL.LU.64 R232, [R1+0x240] ;  /* 0x0002400001e87983 */ /* 0x000ea20000300a00 */
[----:B------:R-:W1:Y:S03]  /*11fc0*/  LDC R153, c[0x0][0x3a0] ;  /* 0x0000e800ff997b82 */ /* 0x000e660000000800 */
[----:B------:R-:W-:Y:S04]  /*11fd0*/  LDGSTS.E [R135+0x42c00], desc[UR28][R20.64], !P5 ;  /* 0x42c0000014877fae */ /* 0x000fe8000e9a101c */
[----:B------:R-:W-:Y:S01]  /*11fe0*/  LDGSTS.E [R135+0x42e00], desc[UR28][R22.64], !P5 ;  /* 0x42e0000016877fae */ /* 0x000fe2000e9a101c */
[----:B------:R-:W-:Y:S01]  /*11ff0*/  ISETP.GE.U32.AND P5, PT, R29, 0x7ffffeb1, PT ;  /* 0x7ffffeb11d00780c */ /* 0x000fe20003fa6070 */
[----:B------:R-:W-:Y:S01]  /*12000*/  VIADD R100, R56, 0xfffffee7 ;  /* 0xfffffee738647836 */ /* 0x000fe20000000000 */
[----:B------:R-:W1:Y:S01]  /*12010*/  LDC R152, c[0x0][0x3a0] ;  /* 0x0000e800ff987b82 */ /* 0x000e620000000800 */
[----:B------:R-:W-:Y:S04]  /*12020*/  LDGSTS.E [R135+0x43000], desc[UR28][R24.64], !P3 ;  /* 0x4300000018877fae */ /* 0x000fe8000d9a101c */
[----:B------:R-:W-:Y:S01]  /*12030*/  LDGSTS.E [R135+0x43200], desc[UR28][R26.64], !P3 ;  /* 0x432000001a877fae */ /* 0x000fe2000d9a101c */
[----:B------:R-:W-:Y:S01]  /*12040*/  ISETP.GE.U32.AND P3, PT, R28, 0x7ffffeb0, PT ;  /* 0x7ffffeb01c00780c */ /* 0x000fe20003f66070 */
[----:B------:R-:W-:-:S02]  /*12050*/  IMAD.WIDE R28, R201, 0x4, R144 ;  /* 0x00000004c91c7825 */ /* 0x000fc400078e0290 */
[----:B------:R-:W-:Y:S01]  /*12060*/  STL.64 [R1+0x758], R198 ;  /* 0x000758c601007387 */ /* 0x000fe20000100a00 */
[----:B------:R-:W1:Y:S03]  /*12070*/  LDC R145, c[0x0][0x3a0] ;  /* 0x0000e800ff917b82 */ /* 0x000e660000000800 */
[----:B------:R-:W-:Y:S04]  /*12080*/  LDGSTS.E [R135+0x43400], desc[UR28][R28.64], !P4 ;  /* 0x434000001c877fae */ /* 0x000fe8000e1a101c */
[----:B------:R-:W-:Y:S01]  /*12090*/  LDGSTS.E [R135+0x43600], desc[UR28][R30.64], !P4 ;  /* 0x436000001e877fae */ /* 0x000fe2000e1a101c */
[----:B------:R-:W-:Y:S01]  /*120a0*/  ISETP.GE.U32.AND P4, PT, R37, 0x7ffffeaf, PT ;  /* 0x7ffffeaf2500780c */ /* 0x000fe20003f86070 */
[C---:B------:R-:W-:Y:S01]  /*120b0*/  IMAD.WIDE R56, R201.reuse, 0x4, R98 ;  /* 0x00000004c9387825 */ /* 0x040fe200078e0262 */
[----:B------:R-:W1:Y:S01]  /*120c0*/  LDC R144, c[0x0][0x3a0] ;  /* 0x0000e800ff907b82 */ /* 0x000e620000000800 */
[----:B------:R-:W-:Y:S04]  /*120d0*/  LDGSTS.E [R135+0x43800], desc[UR28][R32.64], !P6 ;  /* 0x4380000020877fae */ /* 0x000fe8000f1a101c */
[----:B------:R-:W-:Y:S01]  /*120e0*/  LDGSTS.E [R135+0x43a00], desc[UR28][R34.64], !P6 ;  /* 0x43a0000022877fae */ /* 0x000fe2000f1a101c */
[----:B------:R-:W-:Y:S01]  /*120f0*/  ISETP.GE.U32.AND P6, PT, R36, 0x7ffffeae, PT ;  /* 0x7ffffeae2400780c */ /* 0x000fe20003fc6070 */
[----:B------:R-:W-:-:S05]  /*12100*/  IMAD.WIDE R36, R201, 0x4, R128 ;  /* 0x00000004c9247825 */ /* 0x000fca00078e0280 */
[----:B------:R-:W-:Y:S04]  /*12110*/  LDGSTS.E [R135+0x43c00], desc[UR28][R36.64], !P5 ;  /* 0x43c0000024877fae */ /* 0x000fe8000e9a101c */
[----:B------:R-:W-:Y:S01]  /*12120*/  LDGSTS.E [R135+0x43e00], desc[UR28][R38.64], !P5 ;  /* 0x43e0000026877fae */ /* 0x000fe2000e9a101c */
[----:B------:R-:W-:-:S03]  /*12130*/  ISETP.GE.U32.AND P5, PT, R45, 0x7ffffead, PT ;  /* 0x7ffffead2d00780c */ /* 0x000fc60003fa6070 */
        /* <DEDUP_REMOVED lines=10> */
[----:B------:R-:W-:Y:S02]  /*121e0*/  IMAD.WIDE R52, R201, 0x4, R102 ;  /* 0x00000004c9347825 */ /* 0x000fe400078e0266 */
[----:B------:R-:W1:Y:S03]  /*121f0*/  LDC R102, c[0x0][0x3a0] ;  /* 0x0000e800ff667b82 */ /* 0x000e660000000800 */
[----:B------:R-:W-:Y:S04]  /*12200*/  LDGSTS.E [R135+0x44c00], desc[UR28][R52.64], !P5 ;  /* 0x44c0000034877fae */ /* 0x000fe8000e9a101c */
[----:B------:R-:W-:Y:S01]  /*12210*/  LDGSTS.E [R135+0x44e00], desc[UR28][R54.64], !P5 ;  /* 0x44e0000036877fae */ /* 0x000fe2000e9a101c */
[----:B------:R-:W-:Y:S01]  /*12220*/  ISETP.GE.U32.AND P5, PT, R104, 0x7ffffea9, PT ;  /* 0x7ffffea96800780c */ /* 0x000fe20003fa6070 */
[----:B----4-:R-:W-:Y:S01]  /*12230*/  VIADD R99, R112, 0xfffffee6 ;  /* 0xfffffee670637836 */ /* 0x010fe20000000000 */
[----:B------:R-:W4:Y:S01]  /*12240*/  LDC R104, c[0x0][0x3a0] ;  /* 0x0000e800ff687b82 */ /* 0x000f220000000800 */
[----:B------:R-:W-:Y:S04]  /*12250*/  LDGSTS.E [R135+0x45000], desc[UR28][R56.64], !P3 ;  /* 0x4500000038877fae */ /* 0x000fe8000d9a101c */
[----:B------:R-:W-:Y:S01]  /*12260*/  LDGSTS.E [R135+0x45200], desc[UR28][R58.64], !P3 ;  /* 0x452000003a877fae */ /* 0x000fe2000d9a101c */
[----:B------:R-:W-:-:S02]  /*12270*/  ISETP.GE.U32.AND P3, PT, R100, 0x7ffffea8, PT ;  /* 0x7ffffea86400780c */ /* 0x000fc40003f66070 */
[----:B------:R-:W4:Y:S01]  /*12280*/  LDC R100, c[0x0][0x3a0] ;  /* 0x0000e800ff647b82 */ /* 0x000f220000000800 */
[----:B------:R-:W-:Y:S01]  /*12290*/  IADD3 R98, PT, PT, R113, -0x11b, RZ ;  /* 0xfffffee571627810 */ /* 0x000fe20007ffe0ff */
[----:B------:R-:W-:Y:S04]  /*122a0*/  LDGSTS.E [R135+0x45400], desc[UR28][R60.64], !P4 ;  /* 0x454000003c877fae */ /* 0x000fe8000e1a101c */
[----:B------:R-:W-:Y:S01]  /*122b0*/  LDGSTS.E [R135+0x45600], desc[UR28][R62.64], !P4 ;  /* 0x456000003e877fae */ /* 0x000fe2000e1a101c */
[----:B------:R-:W-:Y:S01]  /*122c0*/  ISETP.GE.U32.AND P4, PT, R99, 0x7ffffea7, PT ;  /* 0x7ffffea76300780c */ /* 0x000fe20003f86070 */
[----:B------:R-:W-:Y:S01]  /*122d0*/  VIADD R99, R105, 0xfffffee4 ;  /* 0xfffffee469637836 */ /* 0x000fe20000000000 */
[----:B------:R-:W4:Y:S01]  /*122e0*/  LDC R103, c[0x0][0x3a0] ;  /* 0x0000e800ff677b82 */ /* 0x000f220000000800 */
[----:B------:R-:W-:Y:S04]  /*122f0*/  LDGSTS.E [R135+0x45800], desc[UR28][R64.64], !P6 ;  /* 0x4580000040877fae */ /* 0x000fe8000f1a101c */
[----:B------:R-:W-:Y:S01]  /*12300*/  LDGSTS.E [R135+0x45a00], desc[UR28][R66.64], !P6 ;  /* 0x45a0000042877fae */ /* 0x000fe2000f1a101c */
[----:B------:R-:W-:Y:S01]  /*12310*/  ISETP.GE.U32.AND P6, PT, R98, 0x7ffffea6, PT ;  /* 0x7ffffea66200780c */ /* 0x000fe20003fc6070 */
[----:B------:R-:W-:-:S02]  /*12320*/  VIADD R98, R106, 0xfffffee3 ;  /* 0xfffffee36a627836 */ /* 0x000fc40000000000 */
[----:B------:R-:W-:Y:S04]  /*12330*/  LDGSTS.E [R135+0x45c00], desc[UR28][R68.64], !P5 ;  /* 0x45c0000044877fae */ /* 0x000fe8000e9a101c */
[----:B------:R-:W-:Y:S01]  /*12340*/  LDGSTS.E [R135+0x45e00], desc[UR28][R70.64], !P5 ;  /* 0x45e0000046877fae */ /* 0x000fe2000e9a101c */
[----:B------:R-:W-:-:S03]  /*12350*/  ISETP.GE.U32.AND P5, PT, R99, 0x7ffffea5, PT ;  /* 0x7ffffea56300780c */ /* 0x000fc60003fa6070 */
[----:B------:R-:W-:Y:S04]  /*12360*/  LDGSTS.E [R135+0x46000], desc[UR28][R72.64], !P3 ;  /* 0x4600000048877fae */ /* 0x000fe8000d9a101c */
[----:B------:R-:W-:Y:S01]  /*12370*/  LDGSTS.E [R135+0x46200], desc[UR28][R74.64], !P3 ;  /* 0x462000004a877fae */ /* 0x000fe2000d9a101c */
[----:B------:R-:W-:Y:S01]  /*12380*/  ISETP.GE.U32.AND P3, PT, R98, 0x7ffffea4, PT ;  /* 0x7ffffea46200780c */ /* 0x000fe20003f66070 */
[----:B-1----:R-:W-:Y:S01]  /*12390*/  VIADD R99, R102, 0xfffffee2 ;  /* 0xfffffee266637836 */ /* 0x002fe20000000000 */
[----:B------:R-:W-:Y:S01]  /*123a0*/  IADD3 R98, PT, PT, R107, -0x11f, RZ ;  /* 0xfffffee16b627810 */ /* 0x000fe20007ffe0ff */
[----:B------:R-:W-:Y:S04]  /*123b0*/  LDGSTS.E [R135+0x46400], desc[UR28][R76.64], !P4 ;  /* 0x464000004c877fae */ /* 0x000fe8000e1a101c */
[----:B------:R-:W-:Y:S01]  /*123c0*/  LDGSTS.E [R135+0x46600], desc[UR28][R78.64], !P4 ;  /* 0x466000004e877fae */ /* 0x000fe2000e1a101c */
[----:B------:R-:W-:-:S03]  /*123d0*/  ISETP.GE.U32.AND P4, PT, R99, 0x7ffffea3, PT ;  /* 0x7ffffea36300780c */ /* 0x000fc60003f86070 */
[----:B------:R-:W-:Y:S01]  /*123e0*/  LDGSTS.E [R135+0x46800], desc[UR28][R80.64], !P6 ;  /* 0x4680000050877fae */ /* 0x000fe2000f1a101c */
[----:B----4-:R-:W-:-:S03]  /*123f0*/  VIADD R99, R100, 0xfffffee0 ;  /* 0xfffffee064637836 */ /* 0x010fc60000000000 */
[----:B------:R-:W-:Y:S01]  /*12400*/  LDGSTS.E [R135+0x46a00], desc[UR28][R82.64], !P6 ;  /* 0x46a0000052877fae */ /* 0x000fe2000f1a101c */
[----:B------:R-:W-:Y:S01]  /*12410*/  ISETP.GE.U32.AND P6, PT, R98, 0x7ffffea2, PT ;  /* 0x7ffffea26200780c */ /* 0x000fe20003fc6070 */
[----:B------:R-:W-:Y:S02]  /*12420*/  VIADD R98, R104, 0xfffffedf ;  /* 0xfffffedf68627836 */ /* 0x000fe40000000000 */
[----:B------:R-:W-:Y:S04]  /*12430*/  LDGSTS.E [R135+0x46c00], desc[UR28][R84.64], !P5 ;  /* 0x46c0000054877fae */ /* 0x000fe8000e9a101c */
[----:B------:R-:W-:Y:S04]  /*12440*/  STL.64 [R1+0x760], R132 ;  /* 0x0007608401007387 */ /* 0x000fe80000100a00 */
[----:B------:R-:W-:Y:S01]  /*12450*/  LDGSTS.E [R135+0x46e00], desc[UR28][R86.64], !P5 ;  /* 0x46e0000056877fae */ /* 0x000fe2000e9a101c */
[----:B------:R-:W-:-:S03]  /*12460*/  ISETP.GE.U32.AND P5, PT, R99, 0x7ffffea1, PT ;  /* 0x7ffffea16300780c */ /* 0x000fc60003fa6070 */
[----:B------:R1:W-:Y:S04]  /*12470*/  STL.64 [R1+0x768], R2 ;  /* 0x0007680201007387 */ /* 0x0003e80000100a00 */
[----:B------:R-:W-:Y:S04]  /*12480*/  LDGSTS.E [R135+0x47000], desc[UR28][R88.64], !P3 ;  /* 0x4700000058877fae */ /* 0x000fe8000d9a101c */
[----:B------:R-:W-:Y:S01]  /*12490*/  LDGSTS.E [R135+0x47200], desc[UR28][R90.64], !P3 ;  /* 0x472000005a877fae */ /* 0x000fe2000d9a101c */
[----:B------:R-:W-:-:S03]  /*124a0*/  ISETP.GE.U32.AND P3, PT, R98, 0x7ffffea0, PT ;  /* 0x7ffffea06200780c */ /* 0x000fc60003f66070 */
[----:B------:R-:W4:Y:S04]  /*124b0*/  LDL.LU.64 R138, [R1+0x238] ;  /* 0x00023800018a7983 */ /* 0x000f280000300a00 */
[----:B------:R-:W4:Y:S04]  /*124c0*/  LDL.LU.64 R122, [R1+0x230] ;  /* 0x00023000017a7983 */ /* 0x000f280000300a00 */
[----:B------:R-:W4:Y:S01]  /*124d0*/  LDL.LU.64 R120, [R1+0x228] ;  /* 0x0002280001787983 */ /* 0x000f220000300a00 */
[----:B------:R-:W-:Y:S01]  /*124e0*/  VIADD R101, R101, 0xfffffede ;  /* 0xfffffede65657836 */ /* 0x000fe20000000000 */
[----:B------:R-:W-:-:S02]  /*124f0*/  IADD3 R100, PT, PT, R103, -0x123, RZ ;  /* 0xfffffedd67647810 */ /* 0x000fc40007ffe0ff */
[----:B------:R-:W-:Y:S04]  /*12500*/  LDGSTS.E [R135+0x47400], desc[UR28][R92.64], !P4 ;  /* 0x474000005c877fae */ /* 0x000fe8000e1a101c */
[----:B------:R-:W-:Y:S01]  /*12510*/  LDGSTS.E [R135+0x47600], desc[UR28][R94.64], !P4 ;  /* 0x476000005e877fae */ /* 0x000fe2000e1a101c */
[----:B---3--:R-:W-:-:S03]  /*12520*/  IMAD.WIDE R98, R201, 0x4, R236 ;  /* 0x00000004c9627825 */ /* 0x008fc600078e02ec */
[----:B------:R-:W-:Y:S04]  /*12530*/  LDGSTS.E [R135+0x47800], desc[UR28][R96.64], !P6 ;  /* 0x4780000060877fae */ /* 0x000fe8000f1a101c */
[----:B------:R-:W3:Y:S01]  /*12540*/  LDL.LU.64 R236, [R1+0x220] ;  /* 0x0002200001ec7983 */ /* 0x000ee20000300a00 */
[----:B------:R-:W-:-:S03]  /*12550*/  ISETP.GE.U32.AND P4, PT, R101, 0x7ffffe9f, PT ;  /* 0x7ffffe9f6500780c */ /* 0x000fc60003f86070 */
[----:B------:R-:W-:Y:S01]  /*12560*/  LDGSTS.E [R135+0x47a00], desc[UR28][R98.64], !P6 ;  /* 0x47a0000062877fae */ /* 0x000fe2000f1a101c */
[----:B------:R-:W-:Y:S01]  /*12570*/  ISETP.GE.U32.AND P6, PT, R100, 0x7ffffe9e, PT ;  /* 0x7ffffe9e6400780c */ /* 0x000fe20003fc6070 */
[----:B--2---:R-:W-:Y:S02]  /*12580*/  IMAD.WIDE R100, R201, 0x4, R118 ;  /* 0x00000004c9647825 */ /* 0x004fe400078e0276 */
[----:B------:R-:W2:Y:S02]  /*12590*/  LDL.LU.64 R118, [R1+0x218] ;  /* 0x0002180001767983 */ /* 0x000ea40000300a00 */
[----:B------:R-:W-:Y:S02]  /*125a0*/  VIADD R109, R109, 0xfffffedc ;  /* 0xfffffedc6d6d7836 */ /* 0x000fe40000000000 */
[----:B------:R-:W-:Y:S01]  /*125b0*/  VIADD R108, R108, 0xfffffedb ;  /* 0xfffffedb6c6c7836 */ /* 0x000fe20000000000 */
[----:B------:R-:W-:Y:S01]  /*125c0*/  LDGSTS.E [R135+0x47c00], desc[UR28][R100.64], !P5 ;  /* 0x47c0000064877fae */ /* 0x000fe2000e9a101c */
[----:B------:R-:W-:-:S03]  /*125d0*/  IMAD.WIDE R102, R201, 0x4, R238 ;  /* 0x00000004c9667825 */ /* 0x000fc600078e02ee */
[----:B------:R-:W2:Y:S04]  /*125e0*/  LDL.LU.64 R238, [R1+0x210] ;  /* 0x0002100001ee7983 */ /* 0x000ea80000300a00 */
[----:B------:R-:W-:Y:S01]  /*125f0*/  LDGSTS.E [R135+0x47e00], desc[UR28][R102.64], !P5 ;  /* 0x47e0000066877fae */ /* 0x000fe2000e9a101c */
[----:B------:R-:W-:-:S03]  /*12600*/  IMAD.WIDE R104, R201, 0x4, R230 ;  /* 0x00000004c9687825 */ /* 0x000fc600078e02e6 */
[----:B------:R-:W2:Y:S01]  /*12610*/  LDL.LU.64 R230, [R1+0x208] ;  /* 0x0002080001e67983 */ /* 0x000ea20000300a00 */
[----:B------:R-:W-:-:S03]  /*12620*/  IMAD.WIDE R106, R201, 0x4, R232 ;  /* 0x00000004c96a7825 */ /* 0x000fc600078e02e8 */
[----:B------:R-:W-:Y:S04]  /*12630*/  LDGSTS.E [R135+0x48000], desc[UR28][R104.64], !P3 ;  /* 0x4800000068877fae */ /* 0x000fe8000d9a101c */
[----:B------:R-:W2:Y:S04]  /*12640*/  LDL.LU.64 R232, [R1+0x200] ;  /* 0x0002000001e87983 */ /* 0x000ea80000300a00 */
[----:B------:R-:W2:Y:S04]  /*12650*/  LDL.LU.64 R164, [R1+0x1f8] ;  /* 0x0001f80001a47983 */ /* 0x000ea80000300a00 */
[----:B------:R-:W2:Y:S04]  /*12660*/  LDL.LU.64 R162, [R1+0x1f0] ;  /* 0x0001f00001a27983 */ /* 0x000ea80000300a00 */
[----:B------:R-:W2:Y:S01]  /*12670*/  LDL.LU.64 R160, [R1+0x1e8] ;  /* 0x0001e80001a07983 */ /* 0x000ea20000300a00 */
[----:B---3--:R-:W-:-:S03]  /*12680*/  IMAD.WIDE R114, R201, 0x4, R236 ;  /* 0x00000004c9727825 */ /* 0x008fc600078e02ec */
[----:B------:R-:W-:Y:S04]  /*12690*/  LDGSTS.E [R135+0x48200], desc[UR28][R106.64], !P3 ;  /* 0x482000006a877fae */ /* 0x000fe8000d9a101c */
[----:B------:R-:W3:Y:S01]  /*126a0*/  LDL.LU.64 R236, [R1+0x1e0] ;  /* 0x0001e00001ec7983 */ /* 0x000ee20000300a00 */
[----:B------:R-:W-:Y:S02]  /*126b0*/  ISETP.GE.U32.AND P5, PT, R109, 0x7ffffe9d, PT ;  /* 0x7ffffe9d6d00780c */ /* 0x000fe40003fa6070 */
[----:B------:R-:W-:Y:S01]  /*126c0*/  ISETP.GE.U32.AND P3, PT, R108, 0x7ffffe9c, PT ;  /* 0x7ffffe9c6c00780c */ /* 0x000fe20003f66070 */
[C---:B----4-:R-:W-:Y:S02]  /*126d0*/  IMAD.WIDE R108, R201.reuse, 0x4, R138 ;  /* 0x00000004c96c7825 */ /* 0x050fe400078e028a */
[----:B------:R-:W4:Y:S02]  /*126e0*/  LDL.LU.64 R138, [R1+0x1d8] ;  /* 0x0001d800018a7983 */ /* 0x000f240000300a00 */
[----:B------:R-:W-:-:S02]  /*126f0*/  IMAD.WIDE R110, R201, 0x4, R122 ;  /* 0x00000004c96e7825 */ /* 0x000fc400078e027a */
[----:B------:R-:W-:Y:S02]  /*12700*/  LDGSTS.E [R135+0x48400], desc[UR28][R108.64], !P4 ;  /* 0x484000006c877fae */ /* 0x000fe4000e1a101c */
[----:B------:R-:W-:Y:S02]  /*12710*/  IMAD.WIDE R112, R201, 0x4, R120 ;  /* 0x00000004c9707825 */ /* 0x000fe400078e0278 */
[----:B------:R-:W-:Y:S01]  /*12720*/  LDGSTS.E [R135+0x48600], desc[UR28][R110.64], !P4 ;  /* 0x486000006e877fae */ /* 0x000fe2000e1a101c */
[----:B------:R-:W-:-:S03]  /*12730*/  ISETP.GE.U32.AND P4, PT, R117, 0x7ffffe9b, PT ;  /* 0x7ffffe9b7500780c */ /* 0x000fc60003f86070 */
[----:B------:R-:W-:Y:S04]  /*12740*/  LDGSTS.E [R135+0x48800], desc[UR28][R112.64], !P6 ;  /* 0x4880000070877fae */ /* 0x000fe8000f1a101c */
[----:B------:R-:W-:Y:S01]  /*12750*/  LDGSTS.E [R135+0x48a00], desc[UR28][R114.64], !P6 ;  /* 0x48a0000072877fae */ /* 0x000fe2000f1a101c */
[----:B------:R-:W-:Y:S01]  /*12760*/  ISETP.GE.U32.AND P6, PT, R116, 0x7ffffe9a, PT ;  /* 0x7ffffe9a7400780c */ /* 0x000fe20003fc6070 */
[----:B--2---:R-:W-:-:S05]  /*12770*/  IMAD.WIDE R116, R201, 0x4, R118 ;  /* 0x00000004c9747825 */ /* 0x004fca00078e0276 */
[----:B------:R-:W-:Y:S01]  /*12780*/  LDGSTS.E [R135+0x48c00], desc[UR28][R116.64], !P5 ;  /* 0x48c0000074877fae */ /* 0x000fe2000e9a101c */
[----:B------:R-:W-:-:S03]  /*12790*/  IMAD.WIDE R118, R201, 0x4, R238 ;  /* 0x00000004c9767825 */ /* 0x000fc600078e02ee */
[----:B------:R-:W2:Y:S04]  /*127a0*/  LDL.LU.64 R238, [R1+0x1d0] ;  /* 0x0001d00001ee7983 */ /* 0x000ea80000300a00 */
[----:B------:R-:W-:Y:S01]  /*127b0*/  LDGSTS.E [R135+0x48e00], desc[UR28][R118.64], !P5 ;  /* 0x48e0000076877fae */ /* 0x000fe2000e9a101c */
[----:B------:R-:W-:Y:S01]  /*127c0*/  ISETP.GE.U32.AND P5, PT, R125, 0x7ffffe99, PT ;  /* 0x7ffffe997d00780c */ /* 0x000fe20003fa6070 */
[C---:B------:R-:W-:Y:S02]  /*127d0*/  IMAD.WIDE R120, R201.reuse, 0x4, R230 ;  /* 0x00000004c9787825 */ /* 0x040fe400078e02e6 */
[----:B------:R-:W2:Y:S04]  /*127e0*/  LDL.LU.64 R230, [R1+0x1c8] ;  /* 0x0001c80001e67983 */ /* 0x000ea80000300a00 */
[----:B------:R-:W-:Y:S01]  /*127f0*/  LDGSTS.E [R135+0x49000], desc[UR28][R120.64], !P3 ;  /* 0x4900000078877fae */ /* 0x000fe2000d9a101c */
[----:B------:R-:W-:-:S03]  /*12800*/  IMAD.WIDE R122, R201, 0x4, R232 ;  /* 0x00000004c97a7825 */ /* 0x000fc600078e02e8 */
[----:B------:R-:W2:Y:S04]  /*12810*/  LDL.LU.64 R232, [R1+0x1c0] ;  /* 0x0001c00001e87983 */ /* 0x000ea80000300a00 */
[----:B------:R-:W-:Y:S01]  /*12820*/  LDGSTS.E [R135+0x49200], desc[UR28][R122.64], !P3 ;  /* 0x492000007a877fae */ /* 0x000fe2000d9a101c */
[----:B------:R-:W-:Y:S01]  /*12830*/  ISETP.GE.U32.AND P3, PT, R124, 0x7ffffe98, PT ;  /* 0x7ffffe987c00780c */ /* 0x000fe20003f66070 */
[C---:B------:R-:W-:Y:S02]  /*12840*/  IMAD.WIDE R124, R201.reuse, 0x4, R164 ;  /* 0x00000004c97c7825 */ /* 0x040fe400078e02a4 */
[----:B------:R-:W2:Y:S02]  /*12850*/  LDL.LU.64 R166, [R1+0x1b8] ;  /* 0x0001b80001a67983 */ /* 0x000ea40000300a00 */
[----:B------:R-:W-:-:S02]  /*12860*/  IMAD.WIDE R126, R201, 0x4, R162 ;  /* 0x00000004c97e7825 */ /* 0x000fc400078e02a2 */
[----:B------:R-:W2:Y:S04]  /*12870*/  LDL.LU.64 R164, [R1+0x1b0] ;  /* 0x0001b00001a47983 */ /* 0x000ea80000300a00 */
[----:B------:R-:W2:Y:S01]  /*12880*/  LDL.LU.64 R162, [R1+0x1a8] ;  /* 0x0001a80001a27983 */ /* 0x000ea20000300a00 */
[C---:B------:R-:W-:Y:S02]  /*12890*/  IMAD.WIDE R128, R201.reuse, 0x4, R160 ;  /* 0x00000004c9807825 */ /* 0x040fe400078e02a0 */
[----:B------:R-:W1:Y:S01]  /*128a0*/  LDC R161, c[0x0][0x3a0] ;  /* 0x0000e800ffa17b82 */ /* 0x000e620000000800 */
[----:B------:R-:W-:Y:S04]  /*128b0*/  LDGSTS.E [R135+0x49400], desc[UR28][R124.64], !P4 ;  /* 0x494000007c877fae */ /* 0x000fe8000e1a101c */
[----:B------:R-:W-:Y:S01]  /*128c0*/  LDGSTS.E [R135+0x49600], desc[UR28][R126.64], !P4 ;  /* 0x496000007e877fae */ /* 0x000fe2000e1a101c */
[----:B---3--:R-:W-:-:S03]  /*128d0*/  IMAD.WIDE R130, R201, 0x4, R236 ;  /* 0x00000004c9827825 */ /* 0x008fc600078e02ec */
[----:B------:R-:W-:Y:S01]  /*128e0*/  LDGSTS.E [R135+0x49800], desc[UR28][R128.64], !P6 ;  /* 0x4980000080877fae */ /* 0x000fe2000f1a101c */
[----:B------:R-:W3:Y:S03]  /*128f0*/  LDC R160, c[0x0][0x3a0] ;  /* 0x0000e800ffa07b82 */ /* 0x000ee60000000800 */
[----:B------:R-:W3:Y:S01]  /*12900*/  LDL.LU.64 R236, [R1+0x1a0] ;  /* 0x0001a00001ec7983 */ /* 0x000ee20000300a00 */
[----:B------:R-:W-:-:S03]  /*12910*/  ISETP.GE.U32.AND P4, PT, R137, 0x7ffffe97, PT ;  /* 0x7ffffe978900780c */ /* 0x000fc60003f86070 */
[----:B------:R-:W-:Y:S01]  /*12920*/  LDGSTS.E [R135+0x49a00], desc[UR28][R130.64], !P6 ;  /* 0x49a0000082877fae */ /* 0x000fe2000f1a101c */
[----:B------:R-:W-:Y:S01]  /*12930*/  ISETP.GE.U32.AND P6, PT, R136, 0x7ffffe96, PT ;  /* 0x7ffffe968800780c */ /* 0x000fe20003fc6070 */
[----:B----4-:R-:W-:Y:S02]  /*12940*/  IMAD.WIDE R136, R201, 0x4, R138 ;  /* 0x00000004c9887825 */ /* 0x010fe400078e028a */
[----:B------:R-:W4:Y:S02]  /*12950*/  LDL.LU.64 R170, [R1+0x198] ;  /* 0x0001980001aa7983 */ /* 0x000f240000300a00 */
[----:B------:R-:W-:Y:S02]  /*12960*/  VIADD R145, R145, 0xfffffed4 ;  /* 0xfffffed491917836 */ /* 0x000fe40000000000 */
[----:B------:R-:W-:Y:S01]  /*12970*/  VIADD R144, R144, 0xfffffed3 ;  /* 0xfffffed390907836 */ /* 0x000fe20000000000 */
[----:B------:R-:W-:Y:S01]  /*12980*/  LDGSTS.E [R135+0x49c00], desc[UR28][R136.64], !P5 ;  /* 0x49c0000088877fae */ /* 0x000fe2000e9a101c */
[----:B--2---:R-:W-:-:S03]  /*12990*/  IMAD.WIDE R138, R201, 0x4, R238 ;  /* 0x00000004c98a7825 */ /* 0x004fc600078e02ee */
        /* <DEDUP_REMOVED lines=12> */
[C---:B------:R-:W-:Y:S01]  /*12a60*/  IMAD.WIDE R146, R201.reuse, 0x4, R164 ;  /* 0x00000004c9927825 */ /* 0x040fe200078e02a4 */
[----:B------:R-:W-:Y:S01]  /*12a70*/  IADD3 R152, PT, PT, R152, -0x12f, RZ ;  /* 0xfffffed198987810 */ /* 0x000fe20007ffe0ff */
[----:B------:R-:W-:Y:S02]  /*12a80*/  LDGSTS.E [R135+0x4a400], desc[UR28][R144.64], !P4 ;  /* 0x4a40000090877fae */ /* 0x000fe4000e1a101c */
[----:B------:R-:W-:-:S02]  /*12a90*/  IMAD.WIDE R148, R201, 0x4, R162 ;  /* 0x00000004c9947825 */ /* 0x000fc400078e02a2 */
[----:B------:R-:W2:Y:S04]  /*12aa0*/  LDL.LU.64 R162, [R1+0x170] ;  /* 0x0001700001a27983 */ /* 0x000ea80000300a00 */
[----:B------:R-:W2:Y:S01]  /*12ab0*/  LDL.LU.64 R164, [R1+0x168] ;  /* 0x0001680001a47983 */ /* 0x000ea20000300a00 */
[----:B------:R-:W-:-:S03]  /*12ac0*/  VIADD R153, R153, 0xfffffed2 ;  /* 0xfffffed299997836 */ /* 0x000fc60000000000 */
[----:B------:R-:W-:Y:S01]  /*12ad0*/  LDGSTS.E [R135+0x4a600], desc[UR28][R146.64], !P4 ;  /* 0x4a60000092877fae */ /* 0x000fe2000e1a101c */
[----:B---3--:R-:W-:-:S03]  /*12ae0*/  IMAD.WIDE R150, R201, 0x4, R236 ;  /* 0x00000004c9967825 */ /* 0x008fc600078e02ec */
[----:B------:R-:W-:Y:S04]  /*12af0*/  LDGSTS.E [R135+0x4a800], desc[UR28][R148.64], !P6 ;  /* 0x4a80000094877fae */ /* 0x000fe8000f1a101c */
[----:B------:R-:W3:Y:S01]  /*12b00*/  LDL.LU.64 R236, [R1+0x160] ;  /* 0x0001600001ec7983 */ /* 0x000ee20000300a00 */
[----:B------:R-:W-:-:S03]  /*12b10*/  ISETP.GE.U32.AND P4, PT, R153, 0x7ffffe93, PT ;  /* 0x7ffffe939900780c */ /* 0x000fc60003f86070 */
[----:B------:R-:W-:Y:S01]  /*12b20*/  LDGSTS.E [R135+0x4aa00], desc[UR28][R150.64], !P6 ;  /* 0x4aa0000096877fae */ /* 0x000fe2000f1a101c */
[----:B------:R-:W-:Y:S01]  /*12b30*/  ISETP.GE.U32.AND P6, PT, R152, 0x7ffffe92, PT ;  /* 0x7ffffe929800780c */ /* 0x000fe20003fc6070 */
[----:B----4-:R-:W-:Y:S02]  /*12b40*/  IMAD.WIDE R152, R201, 0x4, R170 ;  /* 0x00000004c9987825 */ /* 0x010fe400078e02aa */
[----:B------:R-:W4:Y:S02]  /*12b50*/  LDL.LU.64 R170, [R1+0x158] ;  /* 0x0001580001aa7983 */ /* 0x000f240000300a00 */
[----:B-1----:R-:W-:Y:S02]  /*12b60*/  VIADD R161, R161, 0xfffffed0 ;  /* 0xfffffed0a1a17836 */ /* 0x002fe40000000000 */
        /* <DEDUP_REMOVED lines=14> */
[----:B------:R-:W2:Y:S04]  /*12c50*/  LDL.LU.64 R202, [R1+0x138] ;  /* 0x0001380001ca7983 */ /* 0x000ea80000300a00 */
[----:B------:R-:W2:Y:S04]  /*12c60*/  LDL.LU.64 R178, [R1+0x130] ;  /* 0x0001300001b27983 */ /* 0x000ea80000300a00 */
[----:B------:R-:W2:Y:S01]  /*12c70*/  LDL.LU.64 R196, [R1+0x128] ;  /* 0x0001280001c47983 */ /* 0x000ea20000300a00 */
[----:B------:R-:W-:-:S03]  /*12c80*/  IMAD.WIDE R162, R201, 0x4, R162 ;  /* 0x00000004c9a27825 */ /* 0x000fc600078e02a2 */
[----:B------:R-:W-:Y:S01]  /*12c90*/  LDGSTS.E [R135+0x4b400], desc[UR28][R160.64], !P4 ;  /* 0x4b400000a0877fae */ /* 0x000fe2000e1a101c */
[----:B------:R-:W-:-:S03]  /*12ca0*/  IMAD.WIDE R164, R201, 0x4, R164 ;  /* 0x00000004c9a47825 */ /* 0x000fc600078e02a4 */
[----:B------:R-:W-:Y:S01]  /*12cb0*/  LDGSTS.E [R135+0x4b600], desc[UR28][R162.64], !P4 ;  /* 0x4b600000a2877fae */ /* 0x000fe2000e1a101c */
[----:B------:R-:W-:-:S03]  /*12cc0*/  VIADD R169, R169, 0xfffffece ;  /* 0xfffffecea9a97836 */ /* 0x000fc60000000000 */
[----:B------:R-:W-:Y:S01]  /*12cd0*/  LDGSTS.E [R135+0x4b800], desc[UR28][R164.64], !P6 ;  /* 0x4b800000a4877fae */ /* 0x000fe2000f1a101c */
[----:B---3--:R-:W-:-:S03]  /*12ce0*/  IMAD.WIDE R166, R201, 0x4, R236 ;  /* 0x00000004c9a67825 */ /* 0x008fc600078e02ec */
        /* <DEDUP_REMOVED lines=12> */
[----:B------:R-:W-:-:S03]  /*12db0*/  IMAD.WIDE R172, R201, 0x4, R230 ;  /* 0x00000004c9ac7825 */ /* 0x000fc600078e02e6 */
[----:B------:R-:W2:Y:S01]  /*12dc0*/  LDL.LU.64 R230, [R1+0x108] ;  /* 0x0001080001e67983 */ /* 0x000ea20000300a00 */
[----:B------:R-:W-:-:S03]  /*12dd0*/  IMAD.WIDE R174, R201, 0x4, R232 ;  /* 0x00000004c9ae7825 */ /* 0x000fc600078e02e8 */
[----:B------:R-:W-:Y:S04]  /*12de0*/  LDGSTS.E [R135+0x4c000], desc[UR28][R172.64], !P3 ;  /* 0x4c000000ac877fae */ /* 0x000fe8000d9a101c */
[----:B------:R-:W2:Y:S04]  /*12df0*/  LDL.LU.64 R232, [R1+0x100] ;  /* 0x0001000001e87983 */ /* 0x000ea80000300a00 */
[----:B------:R-:W2:Y:S01]  /*12e00*/  LDL.LU.64 R208, [R1+0xf8] ;  /* 0x0000f80001d07983 */ /* 0x000ea20000300a00 */
[----:B---3--:R-:W-:-:S03]  /*12e10*/  IMAD.WIDE R182, R201, 0x4, R236 ;  /* 0x00000004c9b67825 */ /* 0x008fc600078e02ec */
[----:B------:R-:W-:Y:S04]  /*12e20*/  LDGSTS.E [R135+0x4c200], desc[UR28][R174.64], !P3 ;  /* 0x4c200000ae877fae */ /* 0x000fe8000d9a101c */
[----:B------:R-:W3:Y:S01]  /*12e30*/  LDL.LU.64 R236, [R1+0xf0] ;  /* 0x0000f00001ec7983 */ /* 0x000ee20000300a00 */
[----:B------:R-:W-:Y:S02]  /*12e40*/  ISETP.GE.U32.AND P5, PT, R177, 0x7ffffe8d, PT ;  /* 0x7ffffe8db100780c */ /* 0x000fe40003fa6070 */
[----:B------:R-:W-:Y:S01]  /*12e50*/  ISETP.GE.U32.AND P3, PT, R176, 0x7ffffe8c, PT ;  /* 0x7ffffe8cb000780c */ /* 0x000fe20003f66070 */
[----:B------:R-:W-:-:S04]  /*12e60*/  IMAD.WIDE R176, R201, 0x4, R202 ;  /* 0x00000004c9b07825 */ /* 0x000fc800078e02ca */
[C---:B------:R-:W-:Y:S01]  /*12e70*/  IMAD.WIDE R178, R201.reuse, 0x4, R178 ;  /* 0x00000004c9b27825 */ /* 0x040fe200078e02b2 */
[----:B------:R-:W-:Y:S01]  /*12e80*/  IADD3 R184, PT, PT, R184, -0x137, RZ ;  /* 0xfffffec9b8b87810 */ /* 0x000fe20007ffe0ff */
[----:B------:R-:W-:Y:S02]  /*12e90*/  LDGSTS.E [R135+0x4c400], desc[UR28][R176.64], !P4 ;  /* 0x4c400000b0877fae */ /* 0x000fe4000e1a101c */
[----:B------:R-:W-:Y:S02]  /*12ea0*/  IMAD.WIDE R180, R201, 0x4, R196 ;  /* 0x00000004c9b47825 */ /* 0x000fe400078e02c4 */
[----:B------:R-:W3:Y:S02]  /*12eb0*/  LDL.LU.64 R196, [R1+0xe8] ;  /* 0x0000e80001c47983 */ /* 0x000ee40000300a00 */
[----:B------:R-:W-:Y:S02]  /*12ec0*/  VIADD R185, R185, 0xfffffeca ;  /* 0xfffffecab9b97836 */ /* 0x000fe40000000000 */
[----:B------:R-:W3:Y:S04]  /*12ed0*/  LDL.LU.64 R202, [R1+0xe0] ;  /* 0x0000e00001ca7983 */ /* 0x000ee80000300a00 */
[----:B------:R-:W-:Y:S01]  /*12ee0*/  LDGSTS.E [R135+0x4c600], desc[UR28][R178.64], !P4 ;  /* 0x4c600000b2877fae */ /* 0x000fe2000e1a101c */
[----:B------:R-:W-:-:S03]  /*12ef0*/  ISETP.GE.U32.AND P4, PT, R185, 0x7ffffe8b, PT ;  /* 0x7ffffe8bb900780c */ /* 0x000fc60003f86070 */
[----:B------:R-:W-:Y:S04]  /*12f00*/  LDGSTS.E [R135+0x4c800], desc[UR28][R180.64], !P6 ;  /* 0x4c800000b4877fae */ /* 0x000fe8000f1a101c */
[----:B------:R-:W-:Y:S01]  /*12f10*/  LDGSTS.E [R135+0x4ca00], desc[UR28][R182.64], !P6 ;  /* 0x4ca00000b6877fae */ /* 0x000fe2000f1a101c */
[----:B------:R-:W-:Y:S01]  /*12f20*/  ISETP.GE.U32.AND P6, PT, R184, 0x7ffffe8a, PT ;  /* 0x7ffffe8ab800780c */ /* 0x000fe20003fc6070 */
[C---:B----4-:R-:W-:Y:S02]  /*12f30*/  IMAD.WIDE R184, R201.reuse, 0x4, R206 ;  /* 0x00000004c9b87825 */ /* 0x050fe400078e02ce */
[----:B------:R-:W4:Y:S02]  /*12f40*/  LDL.LU.64 R206, [R1+0xd8] ;  /* 0x0000d80001ce7983 */ /* 0x000f240000300a00 */
[----:B--2---:R-:W-:-:S02]  /*12f50*/  IMAD.WIDE R186, R201, 0x4, R238 ;  /* 0x00000004c9ba7825 */ /* 0x004fc400078e02ee */
[----:B------:R-:W2:Y:S02]  /*12f60*/  LDL.LU.64 R238, [R1+0xd0] ;  /* 0x0000d00001ee7983 */ /* 0x000ea40000300a00 */
[----:B------:R-:W-:Y:S02]  /*12f70*/  VIADD R193, R193, 0xfffffec8 ;  /* 0xfffffec8c1c17836 */ /* 0x000fe40000000000 */
[----:B------:R-:W-:Y:S01]  /*12f80*/  VIADD R192, R192, 0xfffffec7 ;  /* 0xfffffec7c0c07836 */ /* 0x000fe20000000000 */
[----:B------:R-:W-:Y:S04]  /*12f90*/  LDGSTS.E [R135+0x4cc00], desc[UR28][R184.64], !P5 ;  /* 0x4cc00000b8877fae */ /* 0x000fe8000e9a101c */
[----:B------:R-:W-:Y:S01]  /*12fa0*/  LDGSTS.E [R135+0x4ce00], desc[UR28][R186.64], !P5 ;  /* 0x4ce00000ba877fae */ /* 0x000fe2000e9a101c */
[----:B------:R-:W-:-:S03]  /*12fb0*/  IMAD.WIDE R188, R201, 0x4, R230 ;  /* 0x00000004c9bc7825 */ /* 0x000fc600078e02e6 */
[----:B------:R-:W2:Y:S01]  /*12fc0*/  LDL.LU.64 R230, [R1+0xc8] ;  /* 0x0000c80001e67983 */ /* 0x000ea20000300a00 */
[----:B------:R-:W-:-:S03]  /*12fd0*/  IMAD.WIDE R190, R201, 0x4, R232 ;  /* 0x00000004c9be7825 */ /* 0x000fc600078e02e8 */
[----:B------:R-:W-:Y:S04]  /*12fe0*/  LDGSTS.E [R135+0x4d000], desc[UR28][R188.64], !P3 ;  /* 0x4d000000bc877fae */ /* 0x000fe8000d9a101c */
[----:B------:R-:W2:Y:S01]  /*12ff0*/  LDL.LU.64 R232, [R1+0xc0] ;  /* 0x0000c00001e87983 */ /* 0x000ea20000300a00 */
[----:B---3--:R-:W-:-:S03]  /*13000*/  IMAD.WIDE R194, R201, 0x4, R236 ;  /* 0x00000004c9c27825 */ /* 0x008fc600078e02ec */
[----:B------:R-:W-:Y:S04]  /*13010*/  LDGSTS.E [R135+0x4d200], desc[UR28][R190.64], !P3 ;  /* 0x4d200000be877fae */ /* 0x000fe8000d9a101c */
[----:B------:R-:W3:Y:S04]  /*13020*/  LDL.LU.64 R236, [R1+0xb8] ;  /* 0x0000b80001ec7983 */ /* 0x000ee80000300a00 */
[----:B------:R-:W3:Y:S04]  /*13030*/  LDL.LU.64 R214, [R1+0xb0] ;  /* 0x0000b00001d67983 */ /* 0x000ee80000300a00 */
[----:B------:R-:W3:Y:S04]  /*13040*/  LDL.LU.64 R216, [R1+0xa8] ;  /* 0x0000a80001d87983 */ /* 0x000ee80000300a00 */
[----:B------:R-:W3:Y:S01]  /*13050*/  LDL.LU.64 R218, [R1+0xa0] ;  /* 0x0000a00001da7983 */ /* 0x000ee20000300a00 */
[----:B------:R-:W-:-:S02]  /*13060*/  ISETP.GE.U32.AND P5, PT, R193, 0x7ffffe89, PT ;  /* 0x7ffffe89c100780c */ /* 0x000fc40003fa6070 */
[----:B------:R-:W-:Y:S01]  /*13070*/  ISETP.GE.U32.AND P3, PT, R192, 0x7ffffe88, PT ;  /* 0x7ffffe88c000780c */ /* 0x000fe20003f66070 */
[C---:B------:R-:W-:Y:S01]  /*13080*/  IMAD.WIDE R192, R201.reuse, 0x4, R208 ;  /* 0x00000004c9c07825 */ /* 0x040fe200078e02d0 */
[----:B------:R-:W-:Y:S01]  /*13090*/  IADD3 R204, PT, PT, R204, -0x13b, RZ ;  /* 0xfffffec5cccc7810 */ /* 0x000fe20007ffe0ff */
[----:B------:R-:W3:Y:S02]  /*130a0*/  LDL.LU.64 R222, [R1+0x90] ;  /* 0x0000900001de7983 */ /* 0x000ee40000300a00 */
[C---:B------:R-:W-:Y:S02]  /*130b0*/  IMAD.WIDE R196, R201.reuse, 0x4, R196 ;  /* 0x00000004c9c47825 */ /* 0x040fe400078e02c4 */
[----:B------:R1:W-:Y:S02]  /*130c0*/  LDGSTS.E [R135+0x4d400], desc[UR28][R192.64], !P4 ;  /* 0x4d400000c0877fae */ /* 0x0003e4000e1a101c */
[----:B------:R-:W-:Y:S02]  /*130d0*/  IMAD.WIDE R202, R201, 0x4, R202 ;  /* 0x00000004c9ca7825 */ /* 0x000fe400078e02ca */
[----:B------:R-:W-:Y:S02]  /*130e0*/  LDGSTS.E [R135+0x4d600], desc[UR28][R194.64], !P4 ;  /* 0x4d600000c2877fae */ /* 0x000fe4000e1a101c */
[----:B------:R-:W-:-:S02]  /*130f0*/  VIADD R205, R205, 0xfffffec6 ;  /* 0xfffffec6cdcd7836 */ /* 0x000fc40000000000 */
[----:B------:R-:W-:Y:S03]  /*13100*/  LDGSTS.E [R135+0x4d800], desc[UR28][R196.64], !P6 ;  /* 0x4d800000c4877fae */ /* 0x000fe6000f1a101c */
[----:B------:R-:W-:Y:S01]  /*13110*/  ISETP.GE.U32.AND P4, PT, R205, 0x7ffffe87, PT ;  /* 0x7ffffe87cd00780c */ /* 0x000fe20003f86070 */
[----:B------:R-:W-:Y:S01]  /*13120*/  LDGSTS.E [R135+0x4da00], desc[UR28][R202.64], !P6 ;  /* 0x4da00000ca877fae */ /* 0x000fe2000f1a101c */
[----:B------:R-:W-:Y:S01]  /*13130*/  ISETP.GE.U32.AND P6, PT, R204, 0x7ffffe86, PT ;  /* 0x7ffffe86cc00780c */ /* 0x000fe20003fc6070 */
[C---:B----4-:R-:W-:Y:S02]  /*13140*/  IMAD.WIDE R204, R201.reuse, 0x4, R206 ;  /* 0x00000004c9cc7825 */ /* 0x050fe400078e02ce */
[----:B------:R-:W4:Y:S02]  /*13150*/  LDL.LU.64 R224, [R1+0x88] ;  /* 0x0000880001e07983 */ /* 0x000f240000300a00 */
[----:B--2---:R-:W-:-:S02]  /*13160*/  IMAD.WIDE R206, R201, 0x4, R238 ;  /* 0x00000004c9ce7825 */ /* 0x004fc400078e02ee */
[----:B------:R2:W-:Y:S02]  /*13170*/  LDGSTS.E [R135+0x4dc00], desc[UR28][R204.64], !P5 ;  /* 0x4dc00000cc877fae */ /* 0x0005e4000e9a101c */
[----:B------:R-:W-:Y:S02]  /*13180*/  VIADD R213, R213, 0xfffffec4 ;  /* 0xfffffec4d5d57836 */ /* 0x000fe40000000000 */
[----:B------:R-:W-:Y:S01]  /*13190*/  VIADD R212, R212, 0xfffffec3 ;  /* 0xfffffec3d4d47836 */ /* 0x000fe20000000000 */
[----:B------:R-:W-:Y:S01]  /*131a0*/  LDGSTS.E [R135+0x4de00], desc[UR28][R206.64], !P5 ;  /* 0x4de00000ce877fae */ /* 0x000fe2000e9a101c */
[----:B------:R-:W-:Y:S01]  /*131b0*/  IMAD.WIDE R208, R201, 0x4, R230 ;  /* 0x00000004c9d07825 */ /* 0x000fe200078e02e6 */
[----:B------:R-:W-:Y:S02]  /*131c0*/  ISETP.GE.U32.AND P5, PT, R213, 0x7ffffe85, PT ;  /* 0x7ffffe85d500780c */ /* 0x000fe40003fa6070 */
[----:B------:R-:W2:Y:S04]  /*131d0*/  LDL.LU.64 R226, [R1+0x80] ;  /* 0x0000800001e27983 */ /* 0x000ea80000300a00 */
[----:B------:R1:W-:Y:S01]  /*131e0*/  LDGSTS.E [R135+0x4e000], desc[UR28][R208.64], !P3 ;  /* 0x4e000000d0877fae */ /* 0x0003e2000d9a101c */
[----:B------:R-:W-:Y:S01]  /*131f0*/  VIADD R221, R221, 0xfffffec2 ;  /* 0xfffffec2dddd7836 */ /* 0x000fe20000000000 */
[----:B------:R-:W-:-:S02]  /*13200*/  IADD3 R220, PT, PT, R220, -0x13f, RZ ;  /* 0xfffffec1dcdc7810 */ /* 0x000fc40007ffe0ff */
[----:B------:R-:W2:Y:S01]  /*13210*/  LDL.LU.64 R230, [R1+0x68] ;  /* 0x0000680001e67983 */ /* 0x000ea20000300a00 */
[----:B------:R-:W-:-:S03]  /*13220*/  IMAD.WIDE R210, R201, 0x4, R232 ;  /* 0x00000004c9d27825 */ /* 0x000fc600078e02e8 */
[----:B------:R-:W2:Y:S04]  /*13230*/  LDL.LU.64 R232, [R1+0x60] ;  /* 0x0000600001e87983 */ /* 0x000ea80000300a00 */
[----:B------:R-:W-:Y:S01]  /*13240*/  LDGSTS.E [R135+0x4e200], desc[UR28][R210.64], !P3 ;  /* 0x4e200000d2877fae */ /* 0x000fe2000d9a101c */
[----:B------:R-:W-:Y:S01]  /*13250*/  ISETP.GE.U32.AND P3, PT, R212, 0x7ffffe84, PT ;  /* 0x7ffffe84d400780c */ /* 0x000fe20003f66070 */
[C---:B---3--:R-:W-:Y:S02]  /*13260*/  IMAD.WIDE R212, R201.reuse, 0x4, R236 ;  /* 0x00000004c9d47825 */ /* 0x048fe400078e02ec */
[----:B------:R-:W3:Y:S02]  /*13270*/  LDL.LU.64 R236, [R1+0x268] ;  /* 0x0002680001ec7983 */ /* 0x000ee40000300a00 */
[----:B------:R-:W-:-:S02]  /*13280*/  IMAD.WIDE R214, R201, 0x4, R214 ;  /* 0x00000004c9d67825 */ /* 0x000fc400078e02d6 */
[----:B------:R1:W-:Y:S02]  /*13290*/  LDGSTS.E [R135+0x4e400], desc[UR28][R212.64], !P4 ;  /* 0x4e400000d4877fae */ /* 0x0003e4000e1a101c */
[C---:B------:R-:W-:Y:S02]  /*132a0*/  IMAD.WIDE R216, R201.reuse, 0x4, R216 ;  /* 0x00000004c9d87825 */ /* 0x040fe400078e02d8 */
[----:B------:R-:W3:Y:S02]  /*132b0*/  LDL.LU.64 R238, [R1+0x70] ;  /* 0x0000700001ee7983 */ /* 0x000ee40000300a00 */
[----:B------:R-:W-:Y:S02]  /*132c0*/  IMAD.WIDE R218, R201, 0x4, R218 ;  /* 0x00000004c9da7825 */ /* 0x000fe400078e02da */
[----:B------:R-:W-:Y:S01]  /*132d0*/  LDGSTS.E [R135+0x4e600], desc[UR28][R214.64], !P4 ;  /* 0x4e600000d6877fae */ /* 0x000fe2000e1a101c */
[----:B------:R-:W-:-:S03]  /*132e0*/  ISETP.GE.U32.AND P4, PT, R221, 0x7ffffe83, PT ;  /* 0x7ffffe83dd00780c */ /* 0x000fc60003f86070 */
[----:B------:R-:W3:Y:S04]  /*132f0*/  LDL.LU.64 R2, [R1+0x30] ;  /* 0x0000300001027983 */ /* 0x000ee80000300a00 */
[----:B------:R-:W-:Y:S04]  /*13300*/  LDGSTS.E [R135+0x4e800], desc[UR28][R216.64], !P6 ;  /* 0x4e800000d8877fae */ /* 0x000fe8000f1a101c */
[----:B------:R-:W3:Y:S04]  /*13310*/  LDL.LU.64 R132, [R1+0x28] ;  /* 0x0000280001847983 */ /* 0x000ee80000300a00 */
[----:B------:R-:W-:Y:S01]  /*13320*/  LDGSTS.E [R135+0x4ea00], desc[UR28][R218.64], !P6 ;  /* 0x4ea00000da877fae */ /* 0x000fe2000f1a101c */
[----:B------:R-:W-:-:S03]  /*13330*/  ISETP.GE.U32.AND P6, PT, R220, 0x7ffffe82, PT ;  /* 0x7ffffe82dc00780c */ /* 0x000fc60003fc6070 */
[----:B------:R-:W3:Y:S04]  /*13340*/  LDL.LU.64 R198, [R1+0x18] ;  /* 0x0000180001c67983 */ /* 0x000ee80000300a00 */
[----:B------:R-:W3:Y:S01]  /*13350*/  LDL.LU.64 R220, [R1+0x98] ;  /* 0x0000980001dc7983 */ /* 0x000ee20000300a00 */
[----:B------:R-:W1:Y:S01]  /*13360*/  S2R R252, SR_TID.X ;  /* 0x0000000000fc7919 */ /* 0x000e620000002100 */
[----:B------:R-:W-:-:S04]  /*13370*/  IMAD.WIDE R222, R201, 0x4, R222 ;  /* 0x00000004c9de7825 */ /* 0x000fc800078e02de */
[----:B----4-:R-:W-:-:S04]  /*13380*/  IMAD.WIDE R224, R201, 0x4, R224 ;  /* 0x00000004c9e07825 */ /* 0x010fc800078e02e0 */
[----:B------:R-:W-:Y:S02]  /*13390*/  VIADD R228, R228, 0xfffffec0 ;  /* 0xfffffec0e4e47836 */ /* 0x000fe40000000000 */
[----:B--2---:R-:W-:-:S04]  /*133a0*/  IMAD.WIDE R226, R201, 0x4, R226 ;  /* 0x00000004c9e27825 */ /* 0x004fc800078e02e2 */
[----:B------:R-:W-:Y:S01]  /*133b0*/  IMAD.WIDE R234, R201, 0x4, R234 ;  /* 0x00000004c9ea7825 */ /* 0x000fe200078e02ea */
[----:B-1----:R-:W-:-:S03]  /*133c0*/  LOP3.LUT R252, R252, 0x3f, RZ, 0xc0, !PT ;  /* 0x0000003ffcfc7812 */ /* 0x002fc600078ec0ff */
[----:B---3--:R-:W-:-:S04]  /*133d0*/  IMAD.WIDE R2, R201, 0x4, R2 ;  /* 0x00000004c9027825 */ /* 0x008fc800078e0202 */
[----:B------:R-:W-:-:S04]  /*133e0*/  IMAD.WIDE R132, R201, 0x4, R132 ;  /* 0x00000004c9847825 */ /* 0x000fc800078e0284 */
[----:B------:R-:W-:-:S05]  /*133f0*/  IMAD.WIDE R220, R201, 0x4, R220 ;  /* 0x00000004c9dc7825 */ /* 0x000fca00078e02dc */
[----:B------:R-:W-:Y:S04]  /*13400*/  LDGSTS.E [R135+0x4ec00], desc[UR28][R220.64], !P5 ;  /* 0x4ec00000dc877fae */ /* 0x000fe8000e9a101c */
[----:B------:R-:W-:Y:S01]  /*13410*/  LDGSTS.E [R135+0x4ee00], desc[UR28][R222.64], !P5 ;  /* 0x4ee00000de877fae */ /* 0x000fe2000e9a101c */
[----:B------:R-:W-:-:S03]  /*13420*/  ISETP.GE.U32.AND P5, PT, R228, 0x7ffffe81, PT ;  /* 0x7ffffe81e400780c */ /* 0x000fc60003fa6070 */
[----:B------:R-:W-:Y:S04]  /*13430*/  LDGSTS.E [R135+0x4f000], desc[UR28][R224.64], !P3 ;  /* 0x4f000000e0877fae */ /* 0x000fe8000d9a101c */
[----:B------:R-:W-:Y:S01]  /*13440*/  LDGSTS.E [R135+0x4f200], desc[UR28][R226.64], !P3 ;  /* 0x4f200000e2877fae */ /* 0x000fe2000d9a101c */
[----:B------:R-:W-:Y:S01]  /*13450*/  ISETP.GE.AND P3, PT, R252, R228, PT ;  /* 0x000000e4fc00720c */ /* 0x000fe20003f66270 */
[C---:B------:R-:W-:Y:S01]  /*13460*/  IMAD.WIDE R198, R201.reuse, 0x4, R198 ;  /* 0x00000004c9c67825 */ /* 0x040fe200078e02c6 */
[----:B------:R-:W1:Y:S01]  /*13470*/  LDC R252, c[0x0][0x3a0] ;  /* 0x0000e800fffc7b82 */ /* 0x000e620000000800 */
[----:B------:R-:W2:Y:S04]  /*13480*/  LDL.LU.64 R228, [R1+0x78] ;  /* 0x0000780001e47983 */ /* 0x000ea80000300a00 */
[----:B------:R3:W-:Y:S04]  /*13490*/  STL.64 [R1+0x6f0], R234 ;  /* 0x0006f0ea01007387 */ /* 0x0007e80000100a00 */
[----:B---3--:R-:W3:Y:S04]  /*134a0*/  LDL.LU.64 R234, [R1+0x270] ;  /* 0x0002700001ea7983 */ /* 0x008ee80000300a00 */
[----:B------:R4:W-:Y:S04]  /*134b0*/  STL.64 [R1+0x6d0], R2 ;  /* 0x0006d00201007387 */ /* 0x0009e80000100a00 */
[----:B----4-:R-:W4:Y:S04]  /*134c0*/  LDL.LU.64 R2, [R1+0x768] ;  /* 0x0007680001027983 */ /* 0x010f280000300a00 */
[----:B------:R1:W-:Y:S04]  /*134d0*/  STL.64 [R1+0x6c8], R132 ;  /* 0x0006c88401007387 */ /* 0x0003e80000100a00 */
[----:B-1----:R-:W2:Y:S04]  /*134e0*/  LDL.LU.64 R132, [R1+0x760] ;  /* 0x0007600001847983 */ /* 0x002ea80000300a00 */
[----:B------:R1:W-:Y:S04]  /*134f0*/  STL.64 [R1+0x6b8], R198 ;  /* 0x0006b8c601007387 */ /* 0x0003e80000100a00 */
[----:B-1----:R-:W3:Y:S01]  /*13500*/  LDL.LU.64 R198, [R1+0x758] ;  /* 0x0007580001c67983 */ /* 0x002ee20000300a00 */
[----:B------:R-:W-:-:S04]  /*13510*/  IMAD.WIDE R250, R201, 0x4, R250 ;  /* 0x00000004c9fa7825 */ /* 0x000fc800078e02fa */
[----:B------:R-:W-:-:S04]  /*13520*/  IMAD.WIDE R4, R201, 0x4, R4 ;  /* 0x00000004c9047825 */ /* 0x000fc800078e0204 */
[----:B--2---:R-:W-:-:S05]  /*13530*/  IMAD.WIDE R132, R201, 0x4, R132 ;  /* 0x00000004c9847825 */ /* 0x004fca00078e0284 */
[----:B------:R1:W-:Y:S04]  /*13540*/  STL.64 [R1+0x690], R132 ;  /* 0x0006908401007387 */ /* 0x0003e80000100a00 */
[----:B-1----:R-:W2:Y:S04]  /*13550*/  LDL.LU.64 R132, [R1+0x750] ;  /* 0x0007500001847983 */ /* 0x002ea80000300a00 */
[----:B------:R1:W-:Y:S02]  /*13560*/  STL.64 [R1+0x680], R250 ;  /* 0x000680fa01007387 */ /* 0x0003e40000100a00 */
[----:B-1----:R-:W-:-:S04]  /*13570*/  IMAD.WIDE R250, R201, 0x4, R246 ;  /* 0x00000004c9fa7825 */ /* 0x002fc800078e02f6 */
[C---:B------:R-:W-:Y:S01]  /*13580*/  IMAD.WIDE R246, R201.reuse, 0x4, R242 ;  /* 0x00000004c9f67825 */ /* 0x040fe200078e02f2 */
[----:B------:R-:W-:Y:S03]  /*13590*/  STL.64 [R1+0x670], R250 ;  /* 0x000670fa01007387 */ /* 0x000fe60000100a00 */
[C---:B------:R-:W-:Y:S01]  /*135a0*/  IMAD.WIDE R242, R201.reuse, 0x4, R8 ;  /* 0x00000004c9f27825 */ /* 0x040fe200078e0208 */
[----:B------:R-:W-:Y:S03]  /*135b0*/  STL.64 [R1+0x660], R246 ;  /* 0x000660f601007387 */ /* 0x000fe60000100a00 */
[C---:B------:R-:W-:Y:S01]  /*135c0*/  IMAD.WIDE R8, R201.reuse, 0x4, R12 ;  /* 0x00000004c9087825 */ /* 0x040fe200078e020c */
[----:B------:R1:W-:Y:S03]  /*135d0*/  STL.64 [R1+0x650], R4 ;  /* 0x0006500401007387 */ /* 0x0003e60000100a00 */
[C---:B------:R-:W-:Y:S01]  /*135e0*/  IMAD.WIDE R12, R201.reuse, 0x4, R20 ;  /* 0x00000004c90c7825 */ /* 0x040fe200078e0214 */
[----:B------:R-:W-:Y:S04]  /*135f0*/  STL.64 [R1+0x640], R242 ;  /* 0x000640f201007387 */ /* 0x000fe80000100a00 */
[----:B------:R3:W-:Y:S01]  /*13600*/  STL.64 [R1+0x630], R8 ;  /* 0x0006300801007387 */ /* 0x0007e20000100a00 */
[----:B-1----:R-:W-:-:S05]  /*13610*/  IMAD.WIDE R4, R201, 0x4, R16 ;  /* 0x00000004c9047825 */ /* 0x002fca00078e0210 */
[----:B------:R1:W-:Y:S01]  /*13620*/  STL.64 [R1+0x620], R4 ;  /* 0x0006200401007387 */ /* 0x0003e20000100a00 */
[----:B---3--:R-:W-:-:S03]  /*13630*/  IMAD.WIDE R8, R201, 0x4, R24 ;  /* 0x00000004c9087825 */ /* 0x008fc600078e0218 */
[----:B------:R3:W-:Y:S04]  /*13640*/  STL.64 [R1+0x610], R12 ;  /* 0x0006100c01007387 */ /* 0x0007e80000100a00 */
[----:B------:R4:W-:Y:S01]  /*13650*/  STL.64 [R1+0x600], R8 ;  /* 0x0006000801007387 */ /* 0x0009e20000100a00 */
[----:B-1----:R-:W-:-:S04]  /*13660*/  IMAD.WIDE R4, R201, 0x4, R28 ;  /* 0x00000004c9047825 */ /* 0x002fc800078e021c */
[C---:B---3--:R-:W-:Y:S01]  /*13670*/  IMAD.WIDE R12, R201.reuse, 0x4, R32 ;  /* 0x00000004c90c7825 */ /* 0x048fe200078e0220 */
[----:B------:R1:W-:Y:S03]  /*13680*/  STL.64 [R1+0x5f0], R4 ;  /* 0x0005f00401007387 */ /* 0x0003e60000100a00 */
[C---:B----4-:R-:W-:Y:S01]  /*13690*/  IMAD.WIDE R8, R201.reuse, 0x4, R36 ;  /* 0x00000004c9087825 */ /* 0x050fe200078e0224 */
        /* <DEDUP_REMOVED lines=72> */
[----:B------:R-:W-:Y:S03]  /*13b20*/  STL.64 [R1+0x160], R12 ;  /* 0x0001600c01007387 */ /* 0x000fe60000100a00 */
[C---:B------:R-:W-:Y:S01]  /*13b30*/  IMAD.WIDE R192, R201.reuse, 0x4, R192 ;  /* 0x00000004c9c07825 */ /* 0x040fe200078e02c0 */
[----:B------:R-:W-:Y:S03]  /*13b40*/  STL.64 [R1+0x170], R8 ;  /* 0x0001700801007387 */ /* 0x000fe60000100a00 */
[----:B-1----:R-:W-:-:S04]  /*13b50*/  IMAD.WIDE R4, R201, 0x4, R188 ;  /* 0x00000004c9047825 */ /* 0x002fc800078e02bc */
[C---:B------:R-:W-:Y:S01]  /*13b60*/  IMAD.WIDE R184, R201.reuse, 0x4, R196 ;  /* 0x00000004c9b87825 */ /* 0x040fe200078e02c4 */
[----:B------:R2:W-:Y:S03]  /*13b70*/  STL.64 [R1+0x180], R4 ;  /* 0x0001800401007387 */ /* 0x0005e60000100a00 */
[C---:B------:R-:W-:Y:S01]  /*13b80*/  IMAD.WIDE R228, R201.reuse, 0x4, R228 ;  /* 0x00000004c9e47825 */ /* 0x040fe200078e02e4 */
[----:B------:R-:W-:Y:S03]  /*13b90*/  STL.64 [R1+0x190], R192 ;  /* 0x000190c001007387 */ /* 0x000fe60000100a00 */
[C---:B------:R-:W-:Y:S01]  /*13ba0*/  IMAD.WIDE R204, R201.reuse, 0x4, R204 ;  /* 0x00000004c9cc7825 */ /* 0x040fe200078e02cc */
[----:B------:R-:W-:Y:S03]  /*13bb0*/  STL.64 [R1+0x1a0], R184 ;  /* 0x0001a0b801007387 */ /* 0x000fe60000100a00 */
[----:B------:R-:W-:-:S04]  /*13bc0*/  IMAD.WIDE R230, R201, 0x4, R230 ;  /* 0x00000004c9e67825 */ /* 0x000fc800078e02e6 */
        /* <DEDUP_REMOVED lines=16> */
[C---:B--2---:R-:W-:Y:S01]  /*13cd0*/  IMAD.WIDE R4, R201.reuse, 0x4, R132 ;  /* 0x00000004c9047825 */ /* 0x044fe200078e0284 */
[----:B------:R-:W-:Y:S03]  /*13ce0*/  LDGSTS.E [R135+0x4f400], desc[UR28][R228.64], !P4 ;  /* 0x4f400000e4877fae */ /* 0x000fe6000e1a101c */
[C---:B------:R-:W-:Y:S01]  /*13cf0*/  IMAD.WIDE R8, R201.reuse, 0x4, R198 ;  /* 0x00000004c9087825 */ /* 0x040fe200078e02c6 */
[----:B------:R-:W2:Y:S03]  /*13d00*/  LDL.LU.64 R132, [R1+0x748] ;  /* 0x0007480001847983 */ /* 0x000ea60000300a00 */
[C---:B------:R-:W-:Y:S01]  /*13d10*/  IMAD.WIDE R112, R201.reuse, 0x4, R232 ;  /* 0x00000004c9707825 */ /* 0x040fe200078e02e8 */
[----:B------:R-:W3:Y:S04]  /*13d20*/  LDL.LU.64 R198, [R1+0x740] ;  /* 0x0007400001c67983 */ /* 0x000ee80000300a00 */
[----:B------:R1:W-:Y:S01]  /*13d30*/  STL.64 [R1+0x6c0], R4 ;  /* 0x0006c00401007387 */ /* 0x0003e20000100a00 */
[----:B------:R-:W-:-:S04]  /*13d40*/  IMAD.WIDE R12, R201, 0x4, R248 ;  /* 0x00000004c90c7825 */ /* 0x000fc800078e02f8 */
[C---:B-1----:R-:W-:Y:S02]  /*13d50*/  IMAD.WIDE R4, R201.reuse, 0x4, R2 ;  /* 0x00000004c9047825 */ /* 0x042fe400078e0202 */
[----:B------:R-:W4:Y:S04]  /*13d60*/  LDL.LU.64 R2, [R1+0x738] ;  /* 0x0007380001027983 */ /* 0x000f280000300a00 */
[----:B------:R1:W-:Y:S04]  /*13d70*/  STL.64 [R1+0x6b0], R8 ;  /* 0x0006b00801007387 */ /* 0x0003e80000100a00 */
[----:B------:R-:W-:Y:S04]  /*13d80*/  STL.64 [R1+0x118], R112 ;  /* 0x0001187001007387 */ /* 0x000fe80000100a00 */
[----:B------:R-:W2:Y:S04]  /*13d90*/  LDL R105, [R1+0x720] ;  /* 0x0007200001697983 */ /* 0x000ea80000100800 */
[----:B------:R1:W-:Y:S02]  /*13da0*/  STL.64 [R1+0x688], R4 ;  /* 0x0006880401007387 */ /* 0x0003e40000100a00 */
[----:B-1----:R-:W-:-:S02]  /*13db0*/  IMAD.WIDE R8, R201, 0x4, R240 ;  /* 0x00000004c9087825 */ /* 0x002fc400078e02f0 */
[----:B------:R-:W-:Y:S02]  /*13dc0*/  STL.64 [R1+0x678], R12 ;  /* 0x0006780c01007387 */ /* 0x000fe40000100a00 */
[----:B------:R-:W-:-:S04]  /*13dd0*/  IMAD.WIDE R6, R201, 0x4, R6 ;  /* 0x00000004c9067825 */ /* 0x000fc800078e0206 */
[----:B------:R-:W-:-:S05]  /*13de0*/  IMAD.WIDE R4, R201, 0x4, R244 ;  /* 0x00000004c9047825 */ /* 0x000fca00078e02f4 */
[----:B------:R1:W-:Y:S04]  /*13df0*/  STL.64 [R1+0x668], R4 ;  /* 0x0006680401007387 */ /* 0x0003e80000100a00 */
[----:B------:R1:W-:Y:S04]  /*13e00*/  STL.64 [R1+0x658], R8 ;  /* 0x0006580801007387 */ /* 0x0003e80000100a00 */
[----:B------:R1:W-:Y:S02]  /*13e10*/  STL.64 [R1+0x648], R6 ;  /* 0x0006480601007387 */ /* 0x0003e40000100a00 */
[----:B-1----:R-:W-:-:S04]  /*13e20*/  IMAD.WIDE R4, R201, 0x4, R10 ;  /* 0x00000004c9047825 */ /* 0x002fc800078e020a */
[C---:B------:R-:W-:Y:S01]  /*13e30*/  IMAD.WIDE R8, R201.reuse, 0x4, R14 ;  /* 0x00000004c9087825 */ /* 0x040fe200078e020e */
[----:B------:R1:W-:Y:S03]  /*13e40*/  STL.64 [R1+0x638], R4 ;  /* 0x0006380401007387 */ /* 0x0003e60000100a00 */
[C---:B------:R-:W-:Y:S01]  /*13e50*/  IMAD.WIDE R6, R201.reuse, 0x4, R18 ;  /* 0x00000004c9067825 */ /* 0x040fe200078e0212 */
        /* <DEDUP_REMOVED lines=34> */
[----:B------:R1:W-:Y:S01]  /*14080*/  STL.64 [R1+0x500], R4 ;  /* 0x0005000401007387 */ /* 0x0003e20000100a00 */
[----:B------:R-:W2:Y:S02]  /*14090*/  LDC R87, c[0x0][0x3a0] ;  /* 0x0000e800ff577b82 */ /* 0x000ea40000000800 */
[C---:B------:R-:W-:Y:S01]  /*140a0*/  IMAD.WIDE R6, R201.reuse, 0x4, R90 ;  /* 0x00000004c9067825 */ /* 0x040fe200078e025a */
[----:B------:R1:W-:Y:S04]  /*140b0*/  STL.64 [R1+0x4f0], R8 ;  /* 0x0004f00801007387 */ /* 0x0003e80000100a00 */
[----:B------:R1:W-:Y:S01]  /*140c0*/  STL.64 [R1+0x4c8], R6 ;  /* 0x0004c80601007387 */ /* 0x0003e20000100a00 */
[C---:B------:R-:W-:Y:S01]  /*140d0*/  IMAD.WIDE R146, R201.reuse, 0x4, R146 ;  /* 0x00000004c9927825 */ /* 0x040fe200078e0292 */
[----:B------:R-:W2:Y:S03]  /*140e0*/  LDC R90, c[0x0][0x3a0] ;  /* 0x0000e800ff5a7b82 */ /* 0x000ea60000000800 */
        /* <DEDUP_REMOVED lines=8> */
[----:B------:R1:W-:Y:S04]  /*14170*/  STL.64 [R1+0x488], R4 ;  /* 0x0004880401007387 */ /* 0x0003e80000100a00 */
[----:B------:R-:W-:Y:S04]  /*14180*/  STL.64 [R1+0x478], R8 ;  /* 0x0004780801007387 */ /* 0x000fe80000100a00 */
[----:B------:R-:W2:Y:S01]  /*14190*/  LDL.LU.64 R250, [R1+0x3c8] ;  /* 0x0003c80001fa7983 */ /* 0x000ea20000300a00 */
[----:B------:R-:W-:-:S04]  /*141a0*/  IMAD.WIDE R6, R201, 0x4, R114 ;  /* 0x00000004c9067825 */ /* 0x000fc800078e0272 */
[C---:B-1----:R-:W-:Y:S01]  /*141b0*/  IMAD.WIDE R4, R201.reuse, 0x4, R118 ;  /* 0x00000004c9047825 */ /* 0x042fe200078e0276 */
[----:B------:R-:W-:Y:S03]  /*141c0*/  STL.64 [R1+0x468], R6 ;  /* 0x0004680601007387 */ /* 0x000fe60000100a00 */
[C---:B------:R-:W-:Y:S01]  /*141d0*/  IMAD.WIDE R118, R201.reuse, 0x4, R122 ;  /* 0x00000004c9767825 */ /* 0x040fe200078e027a */
[----:B------:R1:W-:Y:S03]  /*141e0*/  STL.64 [R1+0x438], R4 ;  /* 0x0004380401007387 */ /* 0x0003e60000100a00 */
        /* <DEDUP_REMOVED lines=38> */
[----:B------:R-:W-:-:S04]  /*14450*/  IMAD.WIDE R236, R201, 0x4, R236 ;  /* 0x00000004c9ec7825 */ /* 0x000fc800078e02ec */
        /* <DEDUP_REMOVED lines=15> */
[----:B------:R-:W-:Y:S01]  /*14550*/  IMAD.WIDE R108, R201, 0x4, R238 ;  /* 0x00000004c96c7825 */ /* 0x000fe200078e02ee */
[----:B------:R-:W-:Y:S03]  /*14560*/  STL.64 [R1+0x228], R116 ;  /* 0x0002287401007387 */ /* 0x000fe60000100a00 */
[C---:B----4-:R-:W-:Y:S01]  /*14570*/  IMAD.WIDE R62, R0.reuse, 0x4, R2 ;  /* 0x00000004003e7825 */ /* 0x050fe200078e0202 */
[----:B------:R-:W-:Y:S03]  /*14580*/  STL.64 [R1+0x6d8], R108 ;  /* 0x0006d86c01007387 */ /* 0x000fe60000100a00 */
[C---:B---3--:R-:W-:Y:S01]  /*14590*/  IMAD.WIDE R54, R0.reuse, 0x4, R198 ;  /* 0x0000000400367825 */ /* 0x048fe200078e02c6 */
[----:B------:R-:W5:Y:S03]  /*145a0*/  LDL.LU.64 R2, [R1+0x730] ;  /* 0x0007300001027983 */ /* 0x000f660000300a00 */
[----:B--2---:R-:W-:Y:S01]  /*145b0*/  IMAD.WIDE R70, R0, 0x4, R250 ;  /* 0x0000000400467825 */ /* 0x004fe200078e02fa */
[----:B------:R-:W5:Y:S01]  /*145c0*/  LDL.LU.64 R198, [R1+0x728] ;  /* 0x0007280001c67983 */ /* 0x000f620000300a00 */
[C---:B-1----:R-:W-:Y:S01]  /*145d0*/  IADD3 R4, PT, PT, R105.reuse, 0x100000, RZ ;  /* 0x0010000069047810 */ /* 0x042fe20007ffe0ff */
[----:B------:R-:W1:Y:S02]  /*145e0*/  LDC R201, c[0x0][0x3a0] ;  /* 0x0000e800ffc97b82 */ /* 0x000e640000000800 */
[----:B------:R-:W2:Y:S04]  /*145f0*/  LDL.LU.64 R24, [R1+0x370] ;  /* 0x0003700001187983 */ /* 0x000ea80000300a00 */
[----:B------:R-:W3:Y:S04]  /*14600*/  LDL.LU.64 R16, [R1+0x358] ;  /* 0x0003580001107983 */ /* 0x000ee80000300a00 */
[----:B------:R-:W4:Y:S04]  /*14610*/  LDL.LU.64 R242, [R1+0x340] ;  /* 0x0003400001f27983 */ /* 0x000f280000300a00 */
        /* <DEDUP_REMOVED lines=8> */
[----:B------:R-:W-:Y:S04]  /*146a0*/  LDGSTS.E [R135+0x4f600], desc[UR28][R234.64], !P4 ;  /* 0x4f600000ea877fae */ /* 0x000fe8000e1a101c */
[----:B------:R-:W-:Y:S04]  /*146b0*/  LDGSTS.E [R135+0x4f800], desc[UR28][R230.64], !P6 ;  /* 0x4f800000e6877fae */ /* 0x000fe8000f1a101c */
[----:B------:R-:W-:Y:S04]  /*146c0*/  LDGSTS.E [R135+0x4fa00], desc[UR28][R236.64], !P6 ;  /* 0x4fa00000ec877fae */ /* 0x000fe8000f1a101c */
[----:B------:R1:W-:Y:S04]  /*146d0*/  LDGSTS.E [R135+0x4fc00], desc[UR28][R232.64], !P5 ;  /* 0x4fc00000e8877fae */ /* 0x0003e8000e9a101c */
[----:B------:R-:W-:Y:S01]  /*146e0*/  LDGSTS.E [R135+0x4fe00], desc[UR28][R238.64], !P5 ;  /* 0x4fe00000ee877fae */ /* 0x000fe2000e9a101c */
[----:B------:R-:W-:-:S02]  /*146f0*/  VIADD R6, R105, 0x100000 ;  /* 0x0010000069067836 */ /* 0x000fc40000000000 */
[C---:B------:R-:W-:Y:S01]  /*14700*/  VIADD R5, R105.reuse, 0x100000 ;  /* 0x0010000069057836 */ /* 0x040fe20000000000 */
[----:B------:R-:W0:Y:S01]  /*14710*/  LDGDEPBAR ;  /* 0x00000000000079af */ /* 0x000e220000000000 */
[C---:B------:R-:W-:Y:S02]  /*14720*/  VIADD R8, R105.reuse, 0x100000 ;  /* 0x0010000069087836 */ /* 0x040fe40000000000 */
[----:B------:R-:W-:Y:S01]  /*14730*/  VIADD R7, R105, 0x100000 ;  /* 0x0010000069077836 */ /* 0x000fe20000000000 */
[----:B------:R-:W-:Y:S04]  /*14740*/  LDGSTS.E [R6+-0x80000], desc[UR28][R70.64], P2 ;  /* 0x8000000046067fae */ /* 0x000fe800091a101c */
[----:B------:R-:W-:Y:S04]  /*14750*/  LDGSTS.E [R5+-0x7fc00], desc[UR28][R62.64], P2 ;  /* 0x804000003e057fae */ /* 0x000fe800091a101c */
[----:B------:R-:W-:Y:S01]  /*14760*/  LDGSTS.E [R4+-0x7f800], desc[UR28][R54.64], P2 ;  /* 0x8080000036047fae */ /* 0x000fe200091a101c */
[----:B--2---:R-:W-:-:S03]  /*14770*/  IMAD.WIDE R46, R0, 0x4, R24 ;  /* 0x00000004002e7825 */ /* 0x004fc600078e0218 */
[----:B------:R-:W2:Y:S01]  /*14780*/  LDL.LU.64 R24, [R1+0x48] ;  /* 0x0000480001187983 */ /* 0x000ea20000300a00 */
[----:B---3--:R-:W-:-:S03]  /*14790*/  IMAD.WIDE R38, R0, 0x4, R16 ;  /* 0x0000000400267825 */ /* 0x008fc600078e0210 */
[----:B------:R-:W-:Y:S01]  /*147a0*/  LDGSTS.E [R8+-0x7f400], desc[UR28][R46.64], P2 ;  /* 0x80c000002e087fae */ /* 0x000fe200091a101c */
[----:B----4-:R-:W-:-:S03]  /*147b0*/  IMAD.WIDE R30, R0, 0x4, R242 ;  /* 0x00000004001e7825 */ /* 0x010fc600078e02f2 */
[----:B------:R-:W3:Y:S01]  /*147c0*/  LDL.LU.64 R242, [R1+0x40] ;  /* 0x0000400001f27983 */ /* 0x000ee20000300a00 */
[----:B------:R-:W-:-:S03]  /*147d0*/  IMAD.WIDE R22, R0, 0x4, R246 ;  /* 0x0000000400167825 */ /* 0x000fc600078e02f6 */
[----:B------:R-:W4:Y:S01]  /*147e0*/  LDL.LU.64 R246, [R1+0x4d8] ;  /* 0x0004d80001f67983 */ /* 0x000f220000300a00 */
        /* <DEDUP_REMOVED lines=8> */
[----:B-1----:R-:W-:-:S03]  /*14870*/  IMAD.WIDE R232, R0, 0x4, R20 ;  /* 0x0000000400e87825 */ /* 0x002fc600078e0214 */
[----:B------:R-:W4:Y:S01]  /*14880*/  LDL.LU.64 R20, [R1+0x3c0] ;  /* 0x0003c00001147983 */ /* 0x000f220000300a00 */
[----:B------:R-:W-:-:S03]  /*14890*/  IMAD.WIDE R226, R0, 0x4, R12 ;  /* 0x0000000400e27825 */ /* 0x000fc600078e020c */
[----:B------:R-:W4:Y:S01]  /*148a0*/  LDL.LU.64 R12, [R1+0x398] ;  /* 0x00039800010c7983 */ /* 0x000f220000300a00 */
[----:B------:R-:W-:-:S03]  /*148b0*/  IMAD.WIDE R220, R0, 0x4, R32 ;  /* 0x0000000400dc7825 */ /* 0x000fc600078e0220 */
[----:B------:R-:W4:Y:S04]  /*148c0*/  LDL.LU.64 R32, [R1+0x380] ;  /* 0x0003800001207983 */ /* 0x000f280000300a00 */
[----:B------:R-:W-:Y:S04]  /*148d0*/  LDGSTS.E [R7+-0x7f000], desc[UR28][R38.64], P2 ;  /* 0x8100000026077fae */ /* 0x000fe800091a101c */
[----:B------:R-:W-:Y:S04]  /*148e0*/  LDGSTS.E [R6+-0x7ec00], desc[UR28][R30.64], P2 ;  /* 0x814000001e067fae */ /* 0x000fe800091a101c */
[----:B------:R-:W-:Y:S04]  /*148f0*/  LDGSTS.E [R5+-0x7e800], desc[UR28][R22.64], P2 ;  /* 0x8180000016057fae */ /* 0x000fe800091a101c */
[----:B------:R-:W-:Y:S04]  /*14900*/  LDGSTS.E [R4+-0x7e400], desc[UR28][R16.64], P2 ;  /* 0x81c0000010047fae */ /* 0x000fe800091a101c */
[----:B------:R-:W-:Y:S04]  /*14910*/  LDGSTS.E [R8+-0x7e000], desc[UR28][R14.64], P2 ;  /* 0x820000000e087fae */ /* 0x000fe800091a101c */
[----:B------:R-:W-:Y:S04]  /*14920*/  LDGSTS.E [R7+-0x7dc00], desc[UR28][R248.64], P2 ;  /* 0x82400000f8077fae */ /* 0x000fe800091a101c */
[----:B------:R-:W-:Y:S04]  /*14930*/  LDGSTS.E [R6+-0x7d800], desc[UR28][R240.64], P2 ;  /* 0x82800000f0067fae */ /* 0x000fe800091a101c */
[----:B------:R1:W-:Y:S04]  /*14940*/  LDGSTS.E [R5+-0x7d400], desc[UR28][R232.64], P2 ;  /* 0x82c00000e8057fae */ /* 0x0003e800091a101c */
[----:B------:R1:W-:Y:S04]  /*14950*/  LDGSTS.E [R4+-0x7d000], desc[UR28][R226.64], P2 ;  /* 0x83000000e2047fae */ /* 0x0003e800091a101c */
[----:B------:R1:W-:Y:S01]  /*14960*/  LDGSTS.E [R8+-0x7cc00], desc[UR28][R220.64], P2 ;  /* 0x83400000dc087fae */ /* 0x0003e200091a101c */
[----:B--2---:R-:W-:-:S03]  /*14970*/  IMAD.WIDE R202, R0, 0x4, R24 ;  /* 0x0000000400ca7825 */ /* 0x004fc600078e0218 */
[----:B------:R-:W2:Y:S01]  /*14980*/  LDL.LU.64 R24, [R1+0x368] ;  /* 0x0003680001187983 */ /* 0x000ea20000300a00 */
[----:B---3--:R-:W-:-:S04]  /*14990*/  IMAD.WIDE R140, R0, 0x4, R242 ;  /* 0x00000004008c7825 */ /* 0x008fc800078e02f2 */
[----:B----4-:R-:W-:-:S04]  /*149a0*/  IMAD.WIDE R80, R0, 0x4, R246 ;  /* 0x0000000400507825 */ /* 0x010fc800078e02f6 */
[C---:B------:R-:W-:Y:S01]  /*149b0*/  IMAD.WIDE R74, R0.reuse, 0x4, R250 ;  /* 0x00000004004a7825 */ /* 0x040fe200078e02fa */
[----:B------:R-:W3:Y:S04]  /*149c0*/  LDL.LU.64 R246, [R1+0x350] ;  /* 0x0003500001f67983 */ /* 0x000ee80000300a00 */
[----:B------:R-:W4:Y:S01]  /*149d0*/  LDL.LU.64 R242, [R1+0x338] ;  /* 0x0003380001f27983 */ /* 0x000f220000300a00 */
[----:B------:R-:W-:-:S03]  /*149e0*/  IMAD.WIDE R58, R0, 0x4, R36 ;  /* 0x00000004003a7825 */ /* 0x000fc600078e0224 */
[----:B------:R-:W3:Y:S01]  /*149f0*/  LDL.LU.64 R250, [R1+0x320] ;  /* 0x0003200001fa7983 */ /* 0x000ee20000300a00 */
[----:B------:R-:W-:-:S03]  /*14a00*/  IMAD.WIDE R50, R0, 0x4, R28 ;  /* 0x0000000400327825 */ /* 0x000fc600078e021c */
[----:B------:R-:W3:Y:S01]  /*14a10*/  LDL.LU.64 R44, [R1+0x310] ;  /* 0x00031000012c7983 */ /* 0x000ee20000300a00 */
[----:B------:R-:W-:-:S03]  /*14a20*/  IMAD.WIDE R42, R0, 0x4, R20 ;  /* 0x00000004002a7825 */ /* 0x000fc600078e0214 */
[----:B------:R-:W3:Y:S04]  /*14a30*/  LDL.LU.64 R36, [R1+0x300] ;  /* 0x0003000001247983 */ /* 0x000ee80000300a00 */
[----:B------:R-:W3:Y:S01]  /*14a40*/  LDL.LU.64 R28, [R1+0x2f0] ;  /* 0x0002f000011c7983 */ /* 0x000ee20000300a00 */
[----:B------:R-:W-:-:S03]  /*14a50*/  IMAD.WIDE R34, R0, 0x4, R12 ;  /* 0x0000000400227825 */ /* 0x000fc600078e020c */
[----:B------:R-:W3:Y:S04]  /*14a60*/  LDL.LU.64 R20, [R1+0x38] ;  /* 0x0000380001147983 */ /* 0x000ee80000300a00 */
[----:B------:R-:W3:Y:S01]  /*14a70*/  LDL.LU.64 R12, [R1+0x6a0] ;  /* 0x0006a000010c7983 */ /* 0x000ee20000300a00 */
[----:B------:R-:W-:-:S03]  /*14a80*/  IMAD.WIDE R66, R0, 0x4, R40 ;  /* 0x0000000400427825 */ /* 0x000fc600078e0228 */
[----:B------:R-:W3:Y:S01]  /*14a90*/  LDL.LU.64 R40, [R1+0x698] ;  /* 0x0006980001287983 */ /* 0x000ee20000300a00 */
[----:B------:R-:W-:-:S03]  /*14aa0*/  IMAD.WIDE R26, R0, 0x4, R32 ;  /* 0x00000004001a7825 */ /* 0x000fc600078e0220 */
[----:B------:R-:W3:Y:S01]  /*14ab0*/  LDL.LU.64 R32, [R1+0x5d0] ;  /* 0x0005d00001207983 */ /* 0x000ee20000300a00 */
[C---:B-1----:R-:W-:Y:S01]  /*14ac0*/  VIADD R5, R134.reuse, 0x100000 ;  /* 0x0010000086057836 */ /* 0x042fe20000000000 */
[C---:B------:R-:W-:Y:S01]  /*14ad0*/  IADD3 R4, PT, PT, R134.reuse, 0x100000, RZ ;  /* 0x0010000086047810 */ /* 0x040fe20007ffe0ff */
[----:B------:R-:W-:Y:S01]  /*14ae0*/  VIADD R8, R134, 0x100000 ;  /* 0x0010000086087836 */ /* 0x000fe20000000000 */
[----:B------:R1:W-:Y:S04]  /*14af0*/  LDGSTS.E [R7+-0x7c800], desc[UR28][R202.64], P2 ;  /* 0x83800000ca077fae */ /* 0x0003e800091a101c */
[----:B------:R1:W-:Y:S04]  /*14b00*/  LDGSTS.E [R6+-0x7c400], desc[UR28][R140.64], P2 ;  /* 0x83c000008c067fae */ /* 0x0003e800091a101c */
[----:B------:R-:W-:Y:S01]  /*14b10*/  LDGSTS.E [R5+-0x7ff00], desc[UR28][R80.64], P2 ;  /* 0x8010000050057fae */ /* 0x000fe200091a101c */
[----:B--2---:R-:W-:-:S03]  /*14b20*/  IMAD.WIDE R18, R0, 0x4, R24 ;  /* 0x0000000400127825 */ /* 0x004fc600078e0218 */
[----:B------:R-:W-:Y:S04]  /*14b30*/  LDGSTS.E [R4+-0x7fb00], desc[UR28][R74.64], P2 ;  /* 0x805000004a047fae */ /* 0x000fe800091a101c */
[----:B------:R-:W2:Y:S01]  /*14b40*/  LDL.LU.64 R24, [R1+0x5c0] ;  /* 0x0005c00001187983 */ /* 0x000ea20000300a00 */
[----:B----4-:R-:W-:-:S03]  /*14b50*/  IMAD.WIDE R238, R0, 0x4, R242 ;  /* 0x0000000400ee7825 */ /* 0x010fc600078e02f2 */
[----:B------:R-:W-:Y:S01]  /*14b60*/  LDGSTS.E [R8+-0x7f700], desc[UR28][R66.64], P2 ;  /* 0x8090000042087fae */ /* 0x000fe200091a101c */
[----:B---3--:R-:W-:-:S03]  /*14b70*/  IMAD.WIDE R230, R0, 0x4, R250 ;  /* 0x0000000400e67825 */ /* 0x008fc600078e02fa */
[----:B------:R-:W3:Y:S04]  /*14b80*/  LDL.LU.64 R242, [R1+0x4e8] ;  /* 0x0004e80001f27983 */ /* 0x000ee80000300a00 */
        /* <DEDUP_REMOVED lines=8> */
[----:B------:R-:W4:Y:S04]  /*14c10*/  LDL.LU.64 R48, [R1+0x3e0] ;  /* 0x0003e00001307983 */ /* 0x000f280000300a00 */
[----:B------:R-:W4:Y:S01]  /*14c20*/  LDL.LU.64 R12, [R1+0x3b0] ;  /* 0x0003b000010c7983 */ /* 0x000f220000300a00 */
[----:B------:R-:W-:-:S03]  /*14c30*/  IMAD.WIDE R76, R0, 0x4, R40 ;  /* 0x00000004004c7825 */ /* 0x000fc600078e0228 */
[----:B------:R-:W4:Y:S01]  /*14c40*/  LDL.LU.64 R40, [R1+0x390] ;  /* 0x0003900001287983 */ /* 0x000f220000300a00 */
[----:B------:R-:W-:-:S03]  /*14c50*/  IMAD.WIDE R68, R0, 0x4, R32 ;  /* 0x0000000400447825 */ /* 0x000fc600078e0220 */
[----:B------:R-:W4:Y:S01]  /*14c60*/  LDL.LU.64 R32, [R1+0x378] ;  /* 0x0003780001207983 */ /* 0x000f220000300a00 */
[----:B------:R-:W-:-:S04]  /*14c70*/  IMAD.WIDE R224, R0, 0x4, R44 ;  /* 0x0000000400e07825 */ /* 0x000fc800078e022c */
[C---:B--2---:R-:W-:Y:S02]  /*14c80*/  IMAD.WIDE R60, R0.reuse, 0x4, R24 ;  /* 0x00000004003c7825 */ /* 0x044fe400078e0218 */
[----:B------:R-:W2:Y:S02]  /*14c90*/  LDL.LU.64 R24, [R1+0x360] ;  /* 0x0003600001187983 */ /* 0x000ea40000300a00 */
[C---:B---3--:R-:W-:Y:S02]  /*14ca0*/  IMAD.WIDE R52, R0.reuse, 0x4, R242 ;  /* 0x0000000400347825 */ /* 0x048fe400078e02f2 */
[----:B------:R-:W3:Y:S02]  /*14cb0*/  LDL.LU.64 R242, [R1+0x348] ;  /* 0x0003480001f27983 */ /* 0x000ee40000300a00 */
[C---:B----4-:R-:W-:Y:S02]  /*14cc0*/  IMAD.WIDE R44, R0.reuse, 0x4, R250 ;  /* 0x00000004002c7825 */ /* 0x050fe400078e02fa */
[----:B------:R-:W4:Y:S04]  /*14cd0*/  LDL.LU.64 R250, [R1+0x330] ;  /* 0x0003300001fa7983 */ /* 0x000f280000300a00 */
[----:B------:R-:W4:Y:S04]  /*14ce0*/  LDL.LU.64 R72, [R1+0x718] ;  /* 0x0007180001487983 */ /* 0x000f280000300a00 */
[----:B------:R-:W4:Y:S04]  /*14cf0*/  LDL.LU.64 R64, [R1+0x710] ;  /* 0x0007100001407983 */ /* 0x000f280000300a00 */
        /* <DEDUP_REMOVED lines=9> */
[----:B--2---:R-:W-:-:S03]  /*14d90*/  IMAD.WIDE R216, R0, 0x4, R24 ;  /* 0x0000000400d87825 */ /* 0x004fc600078e0218 */
[----:B------:R-:W2:Y:S01]  /*14da0*/  LDL.LU.64 R24, [R1+0x6a8] ;  /* 0x0006a80001187983 */ /* 0x000ea20000300a00 */
[----:B---3--:R-:W-:-:S04]  /*14db0*/  IMAD.WIDE R142, R0, 0x4, R242 ;  /* 0x00000004008e7825 */ /* 0x008fc800078e02f2 */
[C---:B----4-:R-:W-:Y:S02]  /*14dc0*/  IMAD.WIDE R136, R0.reuse, 0x4, R250 ;  /* 0x0000000400887825 */ /* 0x050fe400078e02fa */
[----:B------:R-:W3:Y:S02]  /*14dd0*/  LDL.LU.64 R250, [R1+0x5b8] ;  /* 0x0005b80001fa7983 */ /* 0x000ee40000300a00 */
[C---:B------:R-:W-:Y:S02]  /*14de0*/  IMAD.WIDE R78, R0.reuse, 0x4, R72 ;  /* 0x00000004004e7825 */ /* 0x040fe400078e0248 */
[----:B------:R-:W4:Y:S02]  /*14df0*/  LDL.LU.64 R242, [R1+0x4e0] ;  /* 0x0004e00001f27983 */ /* 0x000f240000300a00 */
[C---:B------:R-:W-:Y:S02]  /*14e00*/  IMAD.WIDE R72, R0.reuse, 0x4, R64 ;  /* 0x0000000400487825 */ /* 0x040fe400078e0240 */
[----:B------:R-:W4:Y:S02]  /*14e10*/  LDL.LU.64 R10, [R1+0x450] ;  /* 0x00045000010a7983 */ /* 0x000f240000300a00 */
[----:B------:R-:W-:-:S04]  /*14e20*/  IMAD.WIDE R64, R0, 0x4, R56 ;  /* 0x0000000400407825 */ /* 0x000fc800078e0238 */
[----:B------:R-:W-:-:S04]  /*14e30*/  IMAD.WIDE R56, R0, 0x4, R48 ;  /* 0x0000000400387825 */ /* 0x000fc800078e0230 */
[----:B------:R-:W-:Y:S02]  /*14e40*/  IMAD.WIDE R48, R0, 0x4, R12 ;  /* 0x0000000400307825 */ /* 0x000fe400078e020c */
[----:B------:R-:W4:Y:S04]  /*14e50*/  LDL.LU.64 R12, [R1+0x430] ;  /* 0x00043000010c7983 */ /* 0x000f280000300a00 */
[----:B------:R-:W4:Y:S04]  /*14e60*/  LDL.LU.64 R100, [R1+0x410] ;  /* 0x0004100001647983 */ /* 0x000f280000300a00 */
[----:B------:R-:W4:Y:S04]  /*14e70*/  LDL.LU.64 R96, [R1+0x3f0] ;  /* 0x0003f00001607983 */ /* 0x000f280000300a00 */
[----:B------:R-:W4:Y:S04]  /*14e80*/  LDL.LU.64 R88, [R1+0x3d0] ;  /* 0x0003d00001587983 */ /* 0x000f280000300a00 */
[----:B------:R-:W4:Y:S01]  /*14e90*/  LDL.LU.64 R92, [R1+0x3a8] ;  /* 0x0003a800015c7983 */ /* 0x000f220000300a00 */
[----:B-1----:R-:W-:-:S02]  /*14ea0*/  VIADD R7, R134, 0x100000 ;  /* 0x0010000086077836 */ /* 0x002fc40000000000 */
[----:B------:R-:W-:Y:S01]  /*14eb0*/  VIADD R6, R134, 0x100000 ;  /* 0x0010000086067836 */ /* 0x000fe20000000000 */
[----:B------:R-:W4:Y:S01]  /*14ec0*/  LDL.64 R130, [R1+0x6f0] ;  /* 0x0006f00001827983 */ /* 0x000f220000100a00 */
[----:B------:R-:W-:-:S03]  /*14ed0*/  IMAD.WIDE R246, R0, 0x4, R246 ;  /* 0x0000000400f67825 */ /* 0x000fc600078e02f6 */
[----:B------:R-:W-:Y:S04]  /*14ee0*/  LDGSTS.E [R7+-0x7f300], desc[UR28][R58.64], P2 ;  /* 0x80d000003a077fae */ /* 0x000fe800091a101c */
        /* <DEDUP_REMOVED lines=9> */
[----:B------:R1:W-:Y:S02]  /*14f80*/  LDGSTS.E [R7+-0x7cb00], desc[UR28][R218.64], P2 ;  /* 0x83500000da077fae */ /* 0x0003e400091a101c */
[----:B-1----:R-:W-:-:S02]  /*14f90*/  IADD3 R4, PT, PT, R133, 0x100000, RZ ;  /* 0x0010000085047810 */ /* 0x002fc40007ffe0ff */
[----:B------:R1:W-:Y:S01]  /*14fa0*/  LDGSTS.E [R6+-0x7c700], desc[UR28][R196.64], P2 ;  /* 0x83900000c4067fae */ /* 0x0003e200091a101c */
[----:B------:R-:W-:-:S03]  /*14fb0*/  VIADD R8, R133, 0x100000 ;  /* 0x0010000085087836 */ /* 0x000fc60000000000 */
[----:B------:R1:W-:Y:S01]  /*14fc0*/  LDGSTS.E [R5+-0x7c300], desc[UR28][R138.64], P2 ;  /* 0x83d000008a057fae */ /* 0x0003e200091a101c */
[----:B------:R-:W-:-:S03]  /*14fd0*/  VIADD R7, R133, 0x100000 ;  /* 0x0010000085077836 */ /* 0x000fc60000000000 */
[----:B------:R-:W-:Y:S01]  /*14fe0*/  LDGSTS.E [R4+-0x7fe00], desc[UR28][R82.64], P2 ;  /* 0x8020000052047fae */ /* 0x000fe200091a101c */
[----:B------:R-:W-:-:S03]  /*14ff0*/  IMAD.WIDE R36, R0, 0x4, R36 ;  /* 0x0000000400247825 */ /* 0x000fc600078e0224 */
[----:B------:R-:W-:Y:S01]  /*15000*/  LDGSTS.E [R8+-0x7fa00], desc[UR28][R76.64], P2 ;  /* 0x806000004c087fae */ /* 0x000fe200091a101c */
[C---:B-1----:R-:W-:Y:S01]  /*15010*/  VIADD R6, R133.reuse, 0x100000 ;  /* 0x0010000085067836 */ /* 0x042fe20000000000 */
[----:B------:R-:W-:Y:S02]  /*15020*/  IADD3 R5, PT, PT, R133, 0x100000, RZ ;  /* 0x0010000085057810 */ /* 0x000fe40007ffe0ff */
[----:B------:R-:W-:Y:S01]  /*15030*/  LDGSTS.E [R7+-0x7f600], desc[UR28][R68.64], P2 ;  /* 0x80a0000044077fae */ /* 0x000fe200091a101c */
[----:B------:R-:W-:-:S03]  /*15040*/  IMAD.WIDE R28, R0, 0x4, R28 ;  /* 0x00000004001c7825 */ /* 0x000fc600078e021c */
[----:B------:R-:W-:Y:S01]  /*15050*/  LDGSTS.E [R6+-0x7f200], desc[UR28][R60.64], P2 ;  /* 0x80e000003c067fae */ /* 0x000fe200091a101c */
        /* <DEDUP_REMOVED lines=8> */
[----:B------:R1:W-:Y:S01]  /*150e0*/  LDGSTS.E [R8+-0x7d200], desc[UR28][R228.64], P2 ;  /* 0x82e00000e4087fae */ /* 0x0003e200091a101c */
[----:B------:R-:W-:-:S03]  /*150f0*/  IMAD.WIDE R70, R0, 0x4, R70 ;  /* 0x0000000400467825 */ /* 0x000fc600078e0246 */
[----:B------:R1:W-:Y:S01]  /*15100*/  LDGSTS.E [R7+-0x7ce00], desc[UR28][R222.64], P2 ;  /* 0x83200000de077fae */ /* 0x0003e200091a101c */
[----:B------:R-:W-:-:S03]  /*15110*/  IMAD.WIDE R80, R0, 0x4, R80 ;  /* 0x0000000400507825 */ /* 0x000fc600078e0250 */
[----:B------:R1:W-:Y:S02]  /*15120*/  LDGSTS.E [R6+-0x7ca00], desc[UR28][R216.64], P2 ;  /* 0x83600000d8067fae */ /* 0x0003e400091a101c */
[C---:B-1----:R-:W-:Y:S02]  /*15130*/  VIADD R8, R132.reuse, 0x100000 ;  /* 0x0010000084087836 */ /* 0x042fe40000000000 */
[----:B------:R1:W-:Y:S01]  /*15140*/  LDGSTS.E [R5+-0x7c600], desc[UR28][R142.64], P2 ;  /* 0x83a000008e057fae */ /* 0x0003e200091a101c */
[----:B------:R-:W-:-:S03]  /*15150*/  VIADD R7, R132, 0x100000 ;  /* 0x0010000084077836 */ /* 0x000fc60000000000 */
[----:B------:R1:W-:Y:S01]  /*15160*/  LDGSTS.E [R4+-0x7c200], desc[UR28][R136.64], P2 ;  /* 0x83e0000088047fae */ /* 0x0003e200091a101c */
[----:B------:R-:W-:-:S03]  /*15170*/  VIADD R6, R132, 0x100000 ;  /* 0x0010000084067836 */ /* 0x000fc60000000000 */
[----:B------:R1:W-:Y:S01]  /*15180*/  LDGSTS.E [R8+-0x7fd00], desc[UR28][R78.64], P2 ;  /* 0x803000004e087fae */ /* 0x0003e200091a101c */
[----:B------:R-:W-:Y:S01]  /*15190*/  IMAD.WIDE R40, R0, 0x4, R40 ;  /* 0x0000000400287825 */ /* 0x000fe200078e0228 */
[----:B-1----:R-:W-:-:S03]  /*151a0*/  IADD3 R5, PT, PT, R132, 0x100000, RZ ;  /* 0x0010000084057810 */ /* 0x002fc60007ffe0ff */
[----:B------:R-:W-:Y:S01]  /*151b0*/  IMAD.WIDE R82, R0, 0x4, R82 ;  /* 0x0000000400527825 */ /* 0x000fe200078e0252 */
[----:B------:R1:W-:Y:S03]  /*151c0*/  LDGSTS.E [R7+-0x7f900], desc[UR28][R72.64], P2 ;  /* 0x8070000048077fae */ /* 0x0003e600091a101c */
[----:B------:R-:W-:Y:S01]  /*151d0*/  VIADD R4, R132, 0x100000 ;  /* 0x0010000084047836 */ /* 0x000fe20000000000 */
[----:B------:R1:W-:Y:S01]  /*151e0*/  LDGSTS.E [R6+-0x7f500], desc[UR28][R64.64], P2 ;  /* 0x80b0000040067fae */ /* 0x0003e200091a101c */
[----:B------:R-:W-:-:S03]  /*151f0*/  IMAD.WIDE R32, R0, 0x4, R32 ;  /* 0x0000000400207825 */ /* 0x000fc600078e0220 */
[----:B------:R-:W4:Y:S01]  /*15200*/  LDL.64 R122, [R1+0x6d0] ;  /* 0x0006d000017a7983 */ /* 0x000f220000100a00 */
[----:B------:R-:W-:-:S03]  /*15210*/  IMAD.WIDE R62, R0, 0x4, R62 ;  /* 0x00000004003e7825 */ /* 0x000fc600078e023e */
[----:B------:R-:W4:Y:S01]  /*15220*/  LDL.64 R210, [R1+0x6b8] ;  /* 0x0006b80001d27983 */ /* 0x000f220000100a00 */
[----:B------:R-:W-:-:S03]  /*15230*/  IMAD.WIDE R78, R0, 0x4, R78 ;  /* 0x00000004004e7825 */ /* 0x000fc600078e024e */
[----:B------:R1:W-:Y:S01]  /*15240*/  LDGSTS.E [R5+-0x7f100], desc[UR28][R56.64], P2 ;  /* 0x80f0000038057fae */ /* 0x0003e200091a101c */
[----:B------:R-:W-:-:S03]  /*15250*/  IMAD.WIDE R74, R0, 0x4, R74 ;  /* 0x00000004004a7825 */ /* 0x000fc600078e024a */
[----:B------:R-:W-:Y:S01]  /*15260*/  STL.64 [R1+0x110], R70 ;  /* 0x0001104601007387 */ /* 0x000fe20000100a00 */
[----:B------:R-:W-:-:S03]  /*15270*/  IMAD.WIDE R76, R0, 0x4, R76 ;  /* 0x00000004004c7825 */ /* 0x000fc600078e024c */
[----:B------:R1:W-:Y:S01]  /*15280*/  LDGSTS.E [R4+-0x7ed00], desc[UR28][R48.64], P2 ;  /* 0x8130000030047fae */ /* 0x0003e200091a101c */
[----:B------:R-:W-:Y:S02]  /*15290*/  VIADD R86, R132, 0x100000 ;  /* 0x0010000084567836 */ /* 0x000fe40000000000 */
[----:B------:R-:W-:Y:S01]  /*152a0*/  IMAD.WIDE R54, R0, 0x4, R54 ;  /* 0x0000000400367825 */ /* 0x000fe200078e0236 */
[----:B------:R-:W-:Y:S03]  /*152b0*/  STL.64 [R1+0x108], R80 ;  /* 0x0001085001007387 */ /* 0x000fe60000100a00 */
[----:B------:R-:W-:Y:S01]  /*152c0*/  VIADD R85, R132, 0x100000 ;  /* 0x0010000084557836 */ /* 0x000fe20000000000 */
[----:B------:R-:W-:Y:S01]  /*152d0*/  LDGSTS.E [R8+-0x7e900], desc[UR28][R40.64], P2 ;  /* 0x8170000028087fae */ /* 0x000fe200091a101c */
[----:B-1----:R-:W-:-:S03]  /*152e0*/  IMAD.WIDE R72, R0, 0x4, R72 ;  /* 0x0000000400487825 */ /* 0x002fc600078e0248 */
[----:B------:R-:W-:Y:S01]  /*152f0*/  STL.64 [R1+0x100], R82 ;  /* 0x0001005201007387 */ /* 0x000fe20000100a00 */
[----:B------:R-:W-:-:S03]  /*15300*/  IMAD.WIDE R66, R0, 0x4, R66 ;  /* 0x0000000400427825 */ /* 0x000fc600078e0242 */
[----:B------:R-:W-:Y:S01]  /*15310*/  LDGSTS.E [R7+-0x7e500], desc[UR28][R32.64], P2 ;  /* 0x81b0000020077fae */ /* 0x000fe200091a101c */
[----:B------:R-:W-:-:S03]  /*15320*/  IMAD.WIDE R68, R0, 0x4, R68 ;  /* 0x0000000400447825 */ /* 0x000fc600078e0244 */
[----:B------:R-:W-:Y:S01]  /*15330*/  STL.64 [R1+0xf0], R62 ;  /* 0x0000f03e01007387 */ /* 0x000fe20000100a00 */
        /* <DEDUP_REMOVED lines=22> */
[----:B------:R-:W-:-:S04]  /*154a0*/  IMAD.WIDE R44, R0, 0x4, R44 ;  /* 0x00000004002c7825 */ /* 0x000fc800078e022c */
[----:B--2---:R-:W-:-:S05]  /*154b0*/  IMAD.WIDE R24, R0, 0x4, R24 ;  /* 0x0000000400187825 */ /* 0x004fca00078e0218 */
[----:B------:R-:W-:Y:S01]  /*154c0*/  LDGSTS.E [R6+-0x7e100], desc[UR28][R24.64], P2 ;  /* 0x81f0000018067fae */ /* 0x000fe200091a101c */
[----:B---3--:R-:W-:-:S04]  /*154d0*/  IMAD.WIDE R250, R0, 0x4, R250 ;  /* 0x0000000400fa7825 */ /* 0x008fc800078e02fa */
[C---:B----4-:R-:W-:Y:S01]  /*154e0*/  IMAD.WIDE R242, R0.reuse, 0x4, R242 ;  /* 0x0000000400f27825 */ /* 0x050fe200078e02f2 */
[----:B------:R-:W-:Y:S03]  /*154f0*/  LDGSTS.E [R5+-0x7dd00], desc[UR28][R250.64], P2 ;  /* 0x82300000fa057fae */ /* 0x000fe600091a101c */
[C---:B------:R-:W-:Y:S01]  /*15500*/  IMAD.WIDE R234, R0.reuse, 0x4, R10 ;  /* 0x0000000400ea7825 */ /* 0x040fe200078e020a */
[----:B------:R-:W-:Y:S04]  /*15510*/  LDGSTS.E [R4+-0x7d900], desc[UR28][R242.64], P2 ;  /* 0x82700000f2047fae */ /* 0x000fe800091a101c */
[----:B------:R1:W-:Y:S01]  /*15520*/  LDGSTS.E [R86+-0x7d500], desc[UR28][R234.64], P2 ;  /* 0x82b00000ea567fae */ /* 0x0003e200091a101c */
[----:B------:R-:W-:-:S03]  /*15530*/  IMAD.WIDE R12, R0, 0x4, R12 ;  /* 0x00000004000c7825 */ /* 0x000fc600078e020c */
[----:B------:R-:W-:Y:S01]  /*15540*/  STL.64 [R1+0x90], R38 ;  /* 0x0000902601007387 */ /* 0x000fe20000100a00 */
[----:B------:R-:W-:Y:S01]  /*15550*/  IADD3 R84, PT, PT, R132, 0x100000, RZ ;  /* 0x0010000084547810 */ /* 0x000fe20007ffe0ff */
[----:B-1----:R-:W1:Y:S02]  /*15560*/  LDC R86, c[0x0][0x3a0] ;  /* 0x0000e800ff567b82 */ /* 0x002e640000000800 */
[----:B------:R2:W-:Y:S01]  /*15570*/  LDGSTS.E [R85+-0x7d100], desc[UR28][R12.64], P2 ;  /* 0x82f000000c557fae */ /* 0x0005e200091a101c */
[----:B------:R-:W-:-:S03]  /*15580*/  IMAD.WIDE R10, R0, 0x4, R100 ;  /* 0x00000004000a7825 */ /* 0x000fc600078e0264 */
[----:B------:R-:W-:Y:S01]  /*15590*/  STL.64 [R1+0x98], R56 ;  /* 0x0000983801007387 */ /* 0x000fe20000100a00 */
[----:B------:R-:W-:-:S03]  /*155a0*/  IMAD.WIDE R6, R0, 0x4, R88 ;  /* 0x0000000400067825 */ /* 0x000fc600078e0258 */
[----:B------:R-:W-:Y:S01]  /*155b0*/  LDGSTS.E [R84+-0x7cd00], desc[UR28][R10.64], P2 ;  /* 0x833000000a547fae */ /* 0x000fe200091a101c */
[----:B------:R-:W3:Y:S08]  /*155c0*/  LDC R88, c[0x0][0x3a0] ;  /* 0x0000e800ff587b82 */ /* 0x000ef00000000800 */
[----:B--2---:R-:W2:Y:S01]  /*155d0*/  LDC R85, c[0x0][0x3a0] ;  /* 0x0000e800ff557b82 */ /* 0x004ea20000000800 */
[----:B------:R-:W-:Y:S01]  /*155e0*/  STL.64 [R1+0x88], R50 ;  /* 0x0000883201007387 */ /* 0x000fe20000100a00 */
[----:B------:R-:W-:-:S03]  /*155f0*/  IMAD.WIDE R22, R0, 0x4, R22 ;  /* 0x0000000400167825 */ /* 0x000fc600078e0216 */
[----:B------:R-:W-:Y:S03]  /*15600*/  STL.64 [R1+0x80], R52 ;  /* 0x0000803401007387 */ /* 0x000fe60000100a00 */
[----:B------:R-:W4:Y:S01]  /*15610*/  LDC R89, c[0x0][0x3a0] ;  /* 0x0000e800ff597b82 */ /* 0x000f220000000800 */
        /* <DEDUP_REMOVED lines=11> */
[----:B------:R-:W-:Y:S03]  /*156d0*/  LDGSTS.E [R5+-0x7c900], desc[UR28][R8.64], P2 ;  /* 0x8370000008057fae */ /* 0x000fe600091a101c */
[C---:B------:R-:W-:Y:S01]  /*156e0*/  IMAD.WIDE R26, R0.reuse, 0x4, R26 ;  /* 0x00000004001a7825 */ /* 0x040fe200078e021a */
[----:B------:R-:W-:Y:S03]  /*156f0*/  STL.64 [R1+0x58], R40 ;  /* 0x0000582801007387 */ /* 0x000fe60000100a00 */
[C---:B------:R-:W-:Y:S01]  /*15700*/  IMAD.WIDE R28, R0.reuse, 0x4, R28 ;  /* 0x00000004001c7825 */ /* 0x040fe200078e021c */
[----:B------:R1:W-:Y:S03]  /*15710*/  LDGSTS.E [R4+-0x7c500], desc[UR28][R6.64], P2 ;  /* 0x83b0000006047fae */ /* 0x0003e600091a101c */
[C---:B------:R-:W-:Y:S01]  /*15720*/  IMAD.WIDE R102, R0.reuse, 0x4, R14 ;  /* 0x0000000400667825 */ /* 0x040fe200078e020e */
[----:B------:R-:W-:Y:S03]  /*15730*/  STL.64 [R1+0x48], R34 ;  /* 0x0000482201007387 */ /* 0x000fe60000100a00 */
[C---:B------:R-:W-:Y:S01]  /*15740*/  IMAD.WIDE R24, R0.reuse, 0x4, R24 ;  /* 0x0000000400187825 */ /* 0x040fe200078e0218 */
[----:B------:R-:W-:Y:S03]  /*15750*/  STL.64 [R1+0x40], R36 ;  /* 0x0000402401007387 */ /* 0x000fe60000100a00 */
[C---:B-1----:R-:W-:Y:S01]  /*15760*/  IMAD.WIDE R4, R0.reuse, 0x4, R92 ;  /* 0x0000000400047825 */ /* 0x042fe200078e025c */
[----:B------:R-:W-:Y:S03]  /*15770*/  STL.64 [R1+0x30], R16 ;  /* 0x0000301001007387 */ /* 0x000fe60000100a00 */
[C---:B------:R-:W-:Y:S01]  /*15780*/  IMAD.WIDE R18, R0.reuse, 0x4, R18 ;  /* 0x0000000400127825 */ /* 0x040fe200078e0212 */
[----:B------:R-:W-:Y:S03]  /*15790*/  STL.64 [R1+0x38], R32 ;  /* 0x0000382001007387 */ /* 0x000fe60000100a00 */
[C---:B------:R-:W-:Y:S01]  /*157a0*/  IMAD.WIDE R20, R0.reuse, 0x4, R20 ;  /* 0x0000000400147825 */ /* 0x040fe200078e0214 */
[----:B------:R-:W-:Y:S03]  /*157b0*/  STL.64 [R1+0x28], R26 ;  /* 0x0000281a01007387 */ /* 0x000fe60000100a00 */
[C---:B------:R-:W-:Y:S01]  /*157c0*/  IMAD.WIDE R100, R0.reuse, 0x4, R12 ;  /* 0x0000000400647825 */ /* 0x040fe200078e020c */
[----:B------:R-:W-:Y:S01]  /*157d0*/  STL.64 [R1+0x20], R28 ;  /* 0x0000201c01007387 */ /* 0x000fe20000100a00 */
[----:B------:R-:W1:Y:S02]  /*157e0*/  LDC R12, c[0x0][0x3a0] ;  /* 0x0000e800ff0c7b82 */ /* 0x000e640000000800 */
[C---:B------:R-:W-:Y:S01]  /*157f0*/  IMAD.WIDE R98, R0.reuse, 0x4, R10 ;  /* 0x0000000400627825 */ /* 0x040fe200078e020a */
[----:B------:R-:W-:Y:S03]  /*15800*/  STL.64 [R1+0x10], R102 ;  /* 0x0000106601007387 */ /* 0x000fe60000100a00 */
[C---:B------:R-:W-:Y:S01]  /*15810*/  IMAD.WIDE R92, R0.reuse, 0x4, R8 ;  /* 0x00000004005c7825 */ /* 0x040fe200078e0208 */
[----:B------:R-:W-:Y:S01]  /*15820*/  STL.64 [R1+0x18], R24 ;  /* 0x0000181801007387 */ /* 0x000fe20000100a00 */
[----:B------:R-:W1:Y:S02]  /*15830*/  LDC R9, c[0x0][0x3a0] ;  /* 0x0000e800ff097b82 */ /* 0x000e640000000800 */
[C---:B------:R-:W-:Y:S01]  /*15840*/  IMAD.WIDE R94, R0.reuse, 0x4, R4 ;  /* 0x00000004005e7825 */ /* 0x040fe200078e0204 */
[----:B------:R2:W-:Y:S03]  /*15850*/  LDGSTS.E [R84+-0x7c100], desc[UR28][R4.64], P2 ;  /* 0x83f0000004547fae */ /* 0x0005e600091a101c */
[----:B------:R-:W-:Y:S01]  /*15860*/  IMAD.WIDE R96, R0, 0x4, R6 ;  /* 0x0000000400607825 */ /* 0x000fe200078e0206 */
[----:B------:R-:W-:Y:S01]  /*15870*/  STL.64 [R1+0x8], R18 ;  /* 0x0000081201007387 */ /* 0x000fe20000100a00 */
[----:B------:R-:W1:Y:S03]  /*15880*/  LDC R10, c[0x0][0x3a0] ;  /* 0x0000e800ff0a7b82 */ /* 0x000e660000000800 */
[----:B------:R-:W-:Y:S01]  /*15890*/  STL.64 [R1], R20 ;  /* 0x0000001401007387 */ /* 0x000fe20000100a00 */
[----:B--2---:R-:W-:-:S03]  /*158a0*/  VIADD R4, R85, 0xfffffebf ;  /* 0xfffffebf55047836 */ /* 0x004fc60000000000 */
[----:B------:R-:W-:Y:S01]  /*158b0*/  STL.64 [R1+0x238], R100 ;  /* 0x0002386401007387 */ /* 0x000fe20000100a00 */
[----:B------:R-:W-:Y:S01]  /*158c0*/  IMAD.WIDE R250, R0, 0x4, R250 ;  /* 0x0000000400fa7825 */ /* 0x000fe200078e02fa */
[----:B------:R-:W-:Y:S01]  /*158d0*/  IADD3 R5, PT, PT, R87, -0x143, RZ ;  /* 0xfffffebd57057810 */ /* 0x000fe20007ffe0ff */
[----:B------:R-:W2:Y:S01]  /*158e0*/  LDC R8, c[0x0][0x3a0] ;  /* 0x0000e800ff087b82 */ /* 0x000ea20000000800 */
[----:B------:R-:W-:Y:S01]  /*158f0*/  STL.64 [R1+0x258], R98 ;  /* 0x0002586201007387 */ /* 0x000fe20000100a00 */
[----:B------:R-:W-:Y:S01]  /*15900*/  ISETP.GE.U32.AND P2, PT, R4, 0x7ffffe80, PT ;  /* 0x7ffffe800400780c */ /* 0x000fe20003f46070 */
[C---:B------:R-:W-:Y:S02]  /*15910*/  IMAD.WIDE R248, R0.reuse, 0x4, R248 ;  /* 0x0000000400f87825 */ /* 0x040fe400078e02f8 */
[----:B------:R1:W-:Y:S02]  /*15920*/  STL.64 [R1+0x250], R92 ;  /* 0x0002505c01007387 */ /* 0x0003e40000100a00 */
[C---:B------:R-:W-:Y:S01]  /*15930*/  IMAD.WIDE R246, R0.reuse, 0x4, R246 ;  /* 0x0000000400f67825 */ /* 0x040fe200078e02f6 */
[----:B------:R-:W1:Y:S01]  /*15940*/  LDC R7, c[0x0][0x3a0] ;  /* 0x0000e800ff077b82 */ /* 0x000e620000000800 */
[----:B------:R1:W-:Y:S02]  /*15950*/  STL.64 [R1+0x248], R96 ;  /* 0x0002486001007387 */ /* 0x0003e40000100a00 */
[----:B------:R-:W-:-:S02]  /*15960*/  IMAD.WIDE R244, R0, 0x4, R244 ;  /* 0x0000000400f47825 */ /* 0x000fc400078e02f4 */
[----:B------:R1:W-:Y:S02]  /*15970*/  STL.64 [R1+0x240], R94 ;  /* 0x0002405e01007387 */ /* 0x0003e40000100a00 */
[C---:B------:R-:W-:Y:S01]  /*15980*/  IMAD.WIDE R242, R0.reuse, 0x4, R242 ;  /* 0x0000000400f27825 */ /* 0x040fe200078e02f2 */
[----:B------:R-:W1:Y:S01]  /*15990*/  LDC R13, c[0x0][0x3a0] ;  /* 0x0000e800ff0d7b82 */ /* 0x000e620000000800 */
[----:B------:R-:W2:Y:S02]  /*159a0*/  LDL.64 R206, [R1+0x6b0] ;  /* 0x0006b00001ce7983 */ /* 0x000ea40000100a00 */
[C---:B------:R-:W-:Y:S02]  /*159b0*/  IMAD.WIDE R240, R0.reuse, 0x4, R240 ;  /* 0x0000000400f07825 */ /* 0x040fe400078e02f0 */
[----:B------:R-:W2:Y:S02]  /*159c0*/  LDL.64 R84, [R1+0x690] ;  /* 0x0006900001547983 */ /* 0x000ea40000100a00 */
[C---:B------:R-:W-:Y:S01]  /*159d0*/  IMAD.WIDE R238, R0.reuse, 0x4, R238 ;  /* 0x0000000400ee7825 */ /* 0x040fe200078e02ee */
[----:B------:R-:W1:Y:S01]  /*159e0*/  LDC R11, c[0x0][0x3a0] ;  /* 0x0000e800ff0b7b82 */ /* 0x000e620000000800 */
[----:B------:R-:W2:Y:S02]  /*159f0*/  LDL.64 R194, [R1+0x688] ;  /* 0x0006880001c27983 */ /* 0x000ea40000100a00 */
[----:B------:R-:W-:-:S02]  /*15a00*/  IMAD.WIDE R236, R0, 0x4, R236 ;  /* 0x0000000400ec7825 */ /* 0x000fc400078e02ec */
[----:B------:R-:W0:Y:S02]  /*15a10*/  LDGDEPBAR ;  /* 0x00000000000079af */ /* 0x000e240000000000 */
[C---:B------:R-:W-:Y:S01]  /*15a20*/  IMAD.WIDE R234, R0.reuse, 0x4, R234 ;  /* 0x0000000400ea7825 */ /* 0x040fe200078e02ea */
[----:B------:R-:W-:Y:S03]  /*15a30*/  BAR.SYNC.DEFER_BLOCKING 0x0 ;  /* 0x0000000000007b1d */ /* 0x000fe60000010000 */
        /* <DEDUP_REMOVED lines=15> */
[----:B----4-:R-:W-:Y:S01]  /*15b30*/  VIADD R6, R89, 0xfffffebb ;  /* 0xfffffebb59067836 */ /* 0x010fe20000000000 */
[----:B------:R-:W-:Y:S01]  /*15b40*/  ISETP.GE.U32.AND P6, PT, R5, 0x7ffffe7e, PT ;  /* 0x7ffffe7e0500780c */ /* 0x000fe20003fc6070 */
[----:B---3--:R-:W-:Y:S01]  /*15b50*/  VIADD R4, R88, 0xfffffebc ;  /* 0xfffffebc58047836 */ /* 0x008fe20000000000 */
[----:B------:R-:W3:Y:S01]  /*15b60*/  LDL.64 R14, [R1+0x680] ;  /* 0x00068000010e7983 */ /* 0x000ee20000100a00 */
[----:B------:R-:W-:-:S03]  /*15b70*/  VIADD R0, R86, 0xfffffebe ;  /* 0xfffffebe56007836 */ /* 0x000fc60000000000 */
[----:B------:R-:W4:Y:S04]  /*15b80*/  LDL.64 R88, [R1+0x6c8] ;  /* 0x0006c80001587983 */ /* 0x000f280000100a00 */
[----:B------:R-:W2:Y:S01]  /*15b90*/  LDL.64 R86, [R1+0x6c0] ;  /* 0x0006c00001567983 */ /* 0x000ea20000100a00 */
[----:B------:R-:W-:Y:S02]  /*15ba0*/  ISETP.GE.U32.AND P5, PT, R0, 0x7ffffe7f, PT ;  /* 0x7ffffe7f0000780c */ /* 0x000fe40003fa6070 */
[----:B------:R-:W-:Y:S01]  /*15bb0*/  SEL R0, RZ, 0x4, P3 ;  /* 0x00000004ff007807 */ /* 0x000fe20001800000 */
[----:B------:R-:W-:Y:S01]  /*15bc0*/  @!PT LDS RZ, [RZ] ;  /* 0x00000000fffff984 */ /* 0x000fe20000000800 */
[----:B------:R-:W-:Y:S01]  /*15bd0*/  @!PT LDS RZ, [RZ] ;  /* 0x00000000fffff984 */ /* 0x000fe20000000800 */
[----:B------:R-:W-:Y:S01]  /*15be0*/  @!PT LDS RZ, [RZ] ;  /* 0x00000000fffff984 */ /* 0x000fe20000000800 */
[----:B------:R-:W-:Y:S01]  /*15bf0*/  LDGSTS.E [R135+0x50000], desc[UR28][R130.64], !P2 ;  /* 0x5000000082877fae */ /* 0x000fe2000d1a101c */
[----:B------:R-:W-:-:S03]  /*15c00*/  ISETP.GE.U32.AND P3, PT, R4, 0x7ffffe7d, PT ;  /* 0x7ffffe7d0400780c */ /* 0x000fc60003f66070 */
[----:B------:R-:W3:Y:S04]  /*15c10*/  LDL.64 R214, [R1+0x678] ;  /* 0x0006780001d67983 */ /* 0x000ee80000100a00 */
[----:B------:R-:W-:Y:S04]  /*15c20*/  LDGSTS.E [R135+0x50200], desc[UR28][R122.64], !P2 ;  /* 0x502000007a877fae */ /* 0x000fe8000d1a101c */
[----:B------:R-:W3:Y:S04]  /*15c30*/  LDL.64 R130, [R1+0x670] ;  /* 0x0006700001827983 */ /* 0x000ee80000100a00 */
[----:B------:R-:W3:Y:S04]  /*15c40*/  LDL.64 R122, [R1+0x668] ;  /* 0x00066800017a7983 */ /* 0x000ee80000100a00 */
[----:B----4-:R-:W-:Y:S04]  /*15c50*/  LDGSTS.E [R135+0x50400], desc[UR28][R88.64], !P5 ;  /* 0x5040000058877fae */ /* 0x010fe8000e9a101c */
[----:B--2---:R-:W-:Y:S04]  /*15c60*/  LDGSTS.E [R135+0x50600], desc[UR28][R86.64], !P5 ;  /* 0x5060000056877fae */ /* 0x004fe8000e9a101c */
[----:B------:R-:W-:Y:S04]  /*15c70*/  LDGSTS.E [R135+0x50800], desc[UR28][R210.64], !P6 ;  /* 0x50800000d2877fae */ /* 0x000fe8000f1a101c */
[----:B------:R-:W2:Y:S04]  /*15c80*/  LDL.64 R88, [R1+0x660] ;  /* 0x0006600001587983 */ /* 0x000ea80000100a00 */
[----:B------:R-:W4:Y:S04]  /*15c90*/  LDL.64 R86, [R1+0x658] ;  /* 0x0006580001567983 */ /* 0x000f280000100a00 */
[----:B------:R-:W-:Y:S04]  /*15ca0*/  LDGSTS.E [R135+0x50a00], desc[UR28][R206.64], !P6 ;  /* 0x50a00000ce877fae */ /* 0x000fe8000f1a101c */
[----:B------:R-:W4:Y:S04]  /*15cb0*/  LDL.64 R210, [R1+0x650] ;  /* 0x0006500001d27983 */ /* 0x000f280000100a00 */
[----:B------:R-:W-:Y:S04]  /*15cc0*/  LDGSTS.E [R135+0x50c00], desc[UR28][R84.64], !P3 ;  /* 0x50c0000054877fae */ /* 0x000fe8000d9a101c */
[----:B------:R-:W4:Y:S04]  /*15cd0*/  LDL.64 R206, [R1+0x648] ;  /* 0x0006480001ce7983 */ /* 0x000f280000100a00 */
[----:B------:R-:W-:Y:S04]  /*15ce0*/  LDGSTS.E [R135+0x50e00], desc[UR28][R194.64], !P3 ;  /* 0x50e00000c2877fae */ /* 0x000fe8000d9a101c */
[----:B------:R-:W4:Y:S04]  /*15cf0*/  LDL.64 R84, [R1+0x640] ;  /* 0x0006400001547983 */ /* 0x000f280000100a00 */
[----:B------:R-:W4:Y:S01]  /*15d00*/  LDL.64 R194, [R1+0x638] ;  /* 0x0006380001c27983 */ /* 0x000f220000100a00 */
[----:B------:R-:W-:-:S02]  /*15d10*/  VIADD R252, R252, 0x3f ;  /* 0x0000003ffcfc7836 */ /* 0x000fc40000000000 */
[----:B------:R-:W-:Y:S01]  /*15d20*/  VIADD R4, R90, 0xfffffeba ;  /* 0xfffffeba5a047836 */ /* 0x000fe20000000000 */
[----:B-1----:R-:W-:Y:S01]  /*15d30*/  IADD3 R5, PT, PT, R9, -0x147, RZ ;  /* 0xfffffeb909057810 */ /* 0x002fe20007ffe0ff */
[----:B------:R-:W4:Y:S01]  /*15d40*/  LDL.64 R90, [R1+0x490] ;  /* 0x00049000015a7983 */ /* 0x000f220000100a00 */
[----:B------:R-:W-:Y:S01]  /*15d50*/  ISETP.GT.AND P4, PT, R252, 0x17f, PT ;  /* 0x0000017ffc00780c */ /* 0x000fe20003f84270 */
[----:B------:R-:W1:Y:S03]  /*15d60*/  LDC R9, c[0x0][0x3a0] ;  /* 0x0000e800ff097b82 */ /* 0x000e660000000800 */
[----:B------:R-:W-:Y:S02]  /*15d70*/  SEL R0, R0, RZ, P4 ;  /* 0x000000ff00007207 */ /* 0x000fe40002000000 */
[----:B------:R-:W-:Y:S02]  /*15d80*/  ISETP.GE.U32.AND P4, PT, R6, 0x7ffffe7c, PT ;  /* 0x7ffffe7c0600780c */ /* 0x000fe40003f86070 */
[----:B------:R-:W-:Y:S01]  /*15d90*/  ISETP.GE.U32.AND P2, PT, R4, 0x7ffffe7b, PT ;  /* 0x7ffffe7b0400780c */ /* 0x000fe20003f46070 */
[----:B------:R-:W-:Y:S01]  /*15da0*/  VIADD R4, R10, 0xfffffeb8 ;  /* 0xfffffeb80a047836 */ /* 0x000fe20000000000 */
[----:B------:R-:W-:Y:S01]  /*15db0*/  ISETP.GE.U32.AND P5, PT, R5, 0x7ffffe7a, PT ;  /* 0x7ffffe7a0500780c */ /* 0x000fe20003fa6070 */
[----:B------:R-:W1:Y:S03]  /*15dc0*/  LDC R6, c[0x0][0x3a0] ;  /* 0x0000e800ff067b82 */ /* 0x000e660000000800 */
[----:B------:R-:W-:Y:S01]  /*15dd0*/  ISETP.GE.U32.AND P6, PT, R4, 0x7ffffe79, PT ;  /* 0x7ffffe790400780c */ /* 0x000fe20003fc6070 */
[----:B------:R-:W-:-:S04]  /*15de0*/  VIADD R4, R8, 0xfffffeb7 ;  /* 0xfffffeb708047836 */ /* 0x000fc80000000000 */
[----:B---3--:R-:W-:Y:S01]  /*15df0*/  LDGSTS.E [R135+0x51000], desc[UR28][R14.64], !P4 ;  /* 0x510000000e877fae */ /* 0x008fe2000e1a101c */
[----:B------:R-:W-:Y:S01]  /*15e00*/  ISETP.GE.U32.AND P3, PT, R4, 0x7ffffe78, PT ;  /* 0x7ffffe780400780c */ /* 0x000fe20003f66070 */
[----:B------:R-:W3:Y:S02]  /*15e10*/  LDC R10, c[0x0][0x3a0] ;  /* 0x0000e800ff0a7b82 */ /* 0x000ee40000000800 */
[----:B------:R-:W-:Y:S04]  /*15e20*/  LDGSTS.E [R135+0x51200], desc[UR28][R214.64], !P4 ;  /* 0x51200000d6877fae */ /* 0x000fe8000e1a101c */
[----:B------:R-:W-:Y:S02]  /*15e30*/  LDGSTS.E [R135+0x51400], desc[UR28][R130.64], !P2 ;  /* 0x5140000082877fae */ /* 0x000fe4000d1a101c */
[----:B------:R-:W1:Y:S02]  /*15e40*/  LDC R8, c[0x0][0x3a0] ;  /* 0x0000e800ff087b82 */ /* 0x000e640000000800 */
[----:B------:R-:W3:Y:S04]  /*15e50*/  LDL.64 R14, [R1+0x630] ;  /* 0x00063000010e7983 */ /* 0x000ee80000100a00 */
[----:B------:R-:W3:Y:S04]  /*15e60*/  LDL.64 R214, [R1+0x628] ;  /* 0x0006280001d67983 */ /* 0x000ee80000100a00 */
[----:B------:R-:W-:Y:S04]  /*15e70*/  LDGSTS.E [R135+0x51600], desc[UR28][R122.64], !P2 ;  /* 0x516000007a877fae */ /* 0x000fe8000d1a101c */
[----:B------:R-:W3:Y:S04]  /*15e80*/  LDL.64 R130, [R1+0x620] ;  /* 0x0006200001827983 */ /* 0x000ee80000100a00 */
[----:B------:R-:W3:Y:S04]  /*15e90*/  LDL.64 R122, [R1+0x618] ;  /* 0x00061800017a7983 */ /* 0x000ee80000100a00 */
[----:B--2---:R-:W-:Y:S04]  /*15ea0*/  LDGSTS.E [R135+0x51800], desc[UR28][R88.64], !P5 ;  /* 0x5180000058877fae */ /* 0x004fe8000e9a101c */
[----:B----4-:R-:W-:Y:S04]  /*15eb0*/  LDGSTS.E [R135+0x51a00], desc[UR28][R86.64], !P5 ;  /* 0x51a0000056877fae */ /* 0x010fe8000e9a101c */
[----:B------:R-:W2:Y:S04]  /*15ec0*/  LDL.64 R88, [R1+0x610] ;  /* 0x0006100001587983 */ /* 0x000ea80000100a00 */
[----:B------:R-:W-:Y:S04]  /*15ed0*/  LDGSTS.E [R135+0x51c00], desc[UR28][R210.64], !P6 ;  /* 0x51c00000d2877fae */ /* 0x000fe8000f1a101c */
        /* <DEDUP_REMOVED lines=8> */
[----:B-1----:R-:W-:Y:S01]  /*15f60*/  VIADD R5, R6, 0xfffffeb6 ;  /* 0xfffffeb606057836 */ /* 0x002fe20000000000 */
[----:B------:R-:W-:Y:S01]  /*15f70*/  IADD3 R4, PT, PT, R7, -0x14b, RZ ;  /* 0xfffffeb507047810 */ /* 0x000fe20007ffe0ff */
[----:B------:R-:W1:Y:S03]  /*15f80*/  LDC R6, c[0x0][0x3a0] ;  /* 0x0000e800ff067b82 */ /* 0x000e660000000800 */
[----:B------:R-:W-:Y:S01]  /*15f90*/  ISETP.GE.U32.AND P4, PT, R5, 0x7ffffe77, PT ;  /* 0x7ffffe770500780c */ /* 0x000fe20003f86070 */
[----:B------:R-:W-:Y:S01]  /*15fa0*/  VIADD R5, R12, 0xfffffeb4 ;  /* 0xfffffeb40c057836 */ /* 0x000fe20000000000 */
[----:B------:R-:W-:Y:S01]  /*15fb0*/  ISETP.GE.U32.AND P2, PT, R4, 0x7ffffe76, PT ;  /* 0x7ffffe760400780c */ /* 0x000fe20003f46070 */
[----:B------:R-:W-:-:S02]  /*15fc0*/  VIADD R4, R13, 0xfffffeb3 ;  /* 0xfffffeb30d047836 */ /* 0x000fc40000000000 */
[----:B------:R-:W1:Y:S01]  /*15fd0*/  LDC R7, c[0x0][0x3a0] ;  /* 0x0000e800ff077b82 */ /* 0x000e620000000800 */
[----:B------:R-:W-:Y:S02]  /*15fe0*/  ISETP.GE.U32.AND P5, PT, R5, 0x7ffffe75, PT ;  /* 0x7ffffe750500780c */ /* 0x000fe40003fa6070 */
[----:B------:R-:W-:Y:S01]  /*15ff0*/  ISETP.GE.U32.AND P6, PT, R4, 0x7ffffe74, PT ;  /* 0x7ffffe740400780c */ /* 0x000fe20003fc6070 */
[----:B------:R-:W-:-:S04]  /*16000*/  VIADD R4, R9, 0xfffffeb2 ;  /* 0xfffffeb209047836 */ /* 0x000fc80000000000 */
[----:B---3--:R-:W-:Y:S01]  /*16010*/  LDGSTS.E [R135+0x52400], desc[UR28][R14.64], !P4 ;  /* 0x524000000e877fae */ /* 0x008fe2000e1a101c */
[----:B------:R-:W-:Y:S01]  /*16020*/  ISETP.GE.U32.AND P3, PT, R4, 0x7ffffe73, PT ;  /* 0x7ffffe730400780c */ /* 0x000fe20003f66070 */
[----:B------:R-:W3:Y:S02]  /*16030*/  LDC R12, c[0x0][0x3a0] ;  /* 0x0000e800ff0c7b82 */ /* 0x000ee40000000800 */
[----:B------:R-:W-:Y:S01]  /*16040*/  LDGSTS.E [R135+0x52600], desc[UR28][R214.64], !P4 ;  /* 0x52600000d6877fae */ /* 0x000fe2000e1a101c */
[----:B------:R-:W-:-:S05]  /*16050*/  IADD3 R5, PT, PT, R10, -0x14f, RZ ;  /* 0xfffffeb10a057810 */ /* 0x000fca0007ffe0ff */
[----:B------:R-:W1:Y:S01]  /*16060*/  LDC R13, c[0x0][0x3a0] ;  /* 0x0000e800ff0d7b82 */ /* 0x000e620000000800 */
[----:B------:R-:W3:Y:S04]  /*16070*/  LDL.64 R14, [R1+0x5e0] ;  /* 0x0005e000010e7983 */ /* 0x000ee80000100a00 */
[----:B------:R-:W-:Y:S01]  /*16080*/  LDGSTS.E [R135+0x52800], desc[UR28][R130.64], !P2 ;  /* 0x5280000082877fae */ /* 0x000fe2000d1a101c */
[----:B------:R-:W-:Y:S02]  /*16090*/  VIADD R4, R11, 0xfffffeb0 ;  /* 0xfffffeb00b047836 */ /* 0x000fe40000000000 */
[----:B------:R-:W1:Y:S01]  /*160a0*/  LDC R9, c[0x0][0x3a0] ;  /* 0x0000e800ff097b82 */ /* 0x000e620000000800 */
[----:B------:R-:W3:Y:S04]  /*160b0*/  LDL.64 R214, [R1+0x5d8] ;  /* 0x0005d80001d67983 */ /* 0x000ee80000100a00 */
[----:B------:R-:W-:Y:S01]  /*160c0*/  LDGSTS.E [R135+0x52a00], desc[UR28][R122.64], !P2 ;  /* 0x52a000007a877fae */ /* 0x000fe2000d1a101c */
[----:B------:R-:W-:-:S02]  /*160d0*/  ISETP.GE.U32.AND P4, PT, R5, 0x7ffffe72, PT ;  /* 0x7ffffe720500780c */ /* 0x000fc40003f86070 */
[----:B------:R-:W1:Y:S01]  /*160e0*/  LDC R10, c[0x0][0x3a0] ;  /* 0x0000e800ff0a7b82 */ /* 0x000e620000000800 */
[----:B------:R-:W3:Y:S07]  /*160f0*/  LDL.64 R130, [R1+0x5c8] ;  /* 0x0005c80001827983 */ /* 0x000eee0000100a00 */
[----:B------:R-:W1:Y:S01]  /*16100*/  LDC R11, c[0x0][0x3a0] ;  /* 0x0000e800ff0b7b82 */ /* 0x000e620000000800 */
        /* <DEDUP_REMOVED lines=14> */
[----:B------:R-:W-:Y:S01]  /*161f0*/  ISETP.GE.U32.AND P2, PT, R4, 0x7ffffe71, PT ;  /* 0x7ffffe710400780c */ /* 0x000fe20003f46070 */
[----:B------:R-:W-:Y:S01]  /*16200*/  VIADD R4, R8, 0xfffffeae ;  /* 0xfffffeae08047836 */ /* 0x000fe20000000000 */
[----:B------:R-:W1:Y:S02]  /*16210*/  LDC R7, c[0x0][0x3a0] ;  /* 0x0000e800ff077b82 */ /* 0x000e640000000800 */
[----:B------:R-:W-:-:S02]  /*16220*/  ISETP.GE.U32.AND P5, PT, R5, 0x7ffffe70, PT ;  /* 0x7ffffe700500780c */ /* 0x000fc40003fa6070 */
[----:B------:R-:W-:Y:S02]  /*16230*/  ISETP.GE.U32.AND P6, PT, R4, 0x7ffffe6f, PT ;  /* 0x7ffffe6f0400780c */ /* 0x000fe40003fc6070 */
[----:B------:R-:W-:Y:S02]  /*16240*/  IADD3 R4, PT, PT, R6, -0x153, RZ ;  /* 0xfffffead06047810 */ /* 0x000fe40007ffe0ff */
[----:B------:R-:W1:Y:S02]  /*16250*/  LDC R6, c[0x0][0x3a0] ;  /* 0x0000e800ff067b82 */ /* 0x000e640000000800 */
[----:B------:R-:W-:Y:S01]  /*16260*/  ISETP.GE.U32.AND P3, PT, R4, 0x7ffffe6e, PT ;  /* 0x7ffffe6e0400780c */ /* 0x000fe20003f66070 */
[----:B---3--:R-:W-:Y:S05]  /*16270*/  LDGSTS.E [R135+0x53800], desc[UR28][R14.64], !P4 ;  /* 0x538000000e877fae */ /* 0x008fea000e1a101c */
[----:B------:R-:W3:Y:S01]  /*16280*/  LDC R8, c[0x0][0x3a0] ;  /* 0x0000e800ff087b82 */ /* 0x000ee20000000800 */
[----:B------:R-:W-:Y:S04]  /*16290*/  LDGSTS.E [R135+0x53a00], desc[UR28][R214.64], !P4 ;  /* 0x53a00000d6877fae */ /* 0x000fe8000e1a101c */
[----:B------:R-:W3:Y:S04]  /*162a0*/  LDL.64 R14, [R1+0x578] ;  /* 0x00057800010e7983 */ /* 0x000ee80000100a00 */
[----:B------:R-:W-:Y:S04]  /*162b0*/  LDGSTS.E [R135+0x53c00], desc[UR28][R130.64], !P2 ;  /* 0x53c0000082877fae */ /* 0x000fe8000d1a101c */
        /* <DEDUP_REMOVED lines=18> */
[----:B------:R-:W2:Y:S02]  /*163e0*/  LDC R12, c[0x0][0x3a0] ;  /* 0x0000e800ff0c7b82 */ /* 0x000ea40000000800 */
[----:B------:R-:W-:Y:S01]  /*163f0*/  ISETP.GE.U32.AND P4, PT, R5, 0x7ffffe6d, PT ;  /* 0x7ffffe6d0500780c */ /* 0x000fe20003f86070 */
[----:B------:R-:W-:Y:S01]  /*16400*/  VIADD R5, R9, 0xfffffeaa ;  /* 0xfffffeaa09057836 */ /* 0x000fe20000000000 */
[----:B------:R-:W-:Y:S02]  /*16410*/  ISETP.GE.U32.AND P2, PT, R4, 0x7ffffe6c, PT ;  /* 0x7ffffe6c0400780c */ /* 0x000fe40003f46070 */
[----:B------:R-:W-:Y:S02]  /*16420*/  IADD3 R4, PT, PT, R10, -0x157, RZ ;  /* 0xfffffea90a047810 */ /* 0x000fe40007ffe0ff */
[----:B------:R-:W-:Y:S01]  /*16430*/  ISETP.GE.U32.AND P5, PT, R5, 0x7ffffe6b, PT ;  /* 0x7ffffe6b0500780c */ /* 0x000fe20003fa6070 */
[----:B------:R-:W2:Y:S01]  /*16440*/  LDC R10, c[0x0][0x3a0] ;  /* 0x0000e800ff0a7b82 */ /* 0x000ea20000000800 */
[----:B------:R-:W-:Y:S01]  /*16450*/  ISETP.GE.U32.AND P6, PT, R4, 0x7ffffe6a, PT ;  /* 0x7ffffe6a0400780c */ /* 0x000fe20003fc6070 */
[----:B-1----:R-:W-:-:S05]  /*16460*/  VIADD R4, R6, 0xfffffea8 ;  /* 0xfffffea806047836 */ /* 0x002fca0000000000 */
[----:B------:R-:W-:Y:S01]  /*16470*/  ISETP.GE.U32.AND P3, PT, R4, 0x7ffffe69, PT ;  /* 0x7ffffe690400780c */ /* 0x000fe20003f66070 */
[----:B---3--:R-:W-:Y:S01]  /*16480*/  LDGSTS.E [R135+0x54c00], desc[UR28][R14.64], !P4 ;  /* 0x54c000000e877fae */ /* 0x008fe2000e1a101c */
[----:B------:R-:W1:Y:S03]  /*16490*/  LDC R6, c[0x0][0x3a0] ;  /* 0x0000e800ff067b82 */ /* 0x000e660000000800 */
[----:B------:R-:W-:Y:S05]  /*164a0*/  LDGSTS.E [R135+0x54e00], desc[UR28][R214.64], !P4 ;  /* 0x54e00000d6877fae */ /* 0x000fea000e1a101c */
[----:B------:R-:W3:Y:S01]  /*164b0*/  LDC R9, c[0x0][0x3a0] ;  /* 0x0000e800ff097b82 */ /* 0x000ee20000000800 */
[----:B------:R-:W3:Y:S04]  /*164c0*/  LDL.64 R14, [R1+0x528] ;  /* 0x00052800010e7983 */ /* 0x000ee80000100a00 */
[----:B------:R-:W-:Y:S03]  /*164d0*/  LDGSTS.E [R135+0x55000], desc[UR28][R130.64], !P2 ;  /* 0x5500000082877fae */ /* 0x000fe6000d1a101c */
[----:B------:R-:W1:Y:S01]  /*164e0*/  LDC R13, c[0x0][0x3a0] ;  /* 0x0000e800ff0d7b82 */ /* 0x000e620000000800 */
        /* <DEDUP_REMOVED lines=17> */
[----:B------:R-:W3:Y:S03]  /*16600*/  LDC R8, c[0x0][0x3a0] ;  /* 0x0000e800ff087b82 */ /* 0x000ee60000000800 */
[----:B------:R-:W-:Y:S01]  /*16610*/  ISETP.GE.U32.AND P2, PT, R4, 0x7ffffe67, PT ;  /* 0x7ffffe670400780c */ /* 0x000fe20003f46070 */
[----:B------:R-:W-:Y:S02]  /*16620*/  VIADD R4, R12, 0xfffffea4 ;  /* 0xfffffea40c047836 */ /* 0x000fe40000000000 */
[----:B------:R-:W-:Y:S02]  /*16630*/  VIADD R5, R7, 0xfffffea7 ;  /* 0xfffffea707057836 */ /* 0x000fe40000000000 */
[----:B------:R-:W3:Y:S01]  /*16640*/  LDC R7, c[0x0][0x3a0] ;  /* 0x0000e800ff077b82 */ /* 0x000ee20000000800 */
[----:B------:R-:W-:Y:S01]  /*16650*/  ISETP.GE.U32.AND P6, PT, R4, 0x7ffffe65, PT ;  /* 0x7ffffe650400780c */ /* 0x000fe20003fc6070 */
[----:B-1----:R-:W-:Y:S01]  /*16660*/  VIADD R4, R6, 0xfffffea3 ;  /* 0xfffffea306047836 */ /* 0x002fe20000000000 */
[----:B------:R-:W-:-:S02]  /*16670*/  ISETP.GE.U32.AND P4, PT, R5, 0x7ffffe68, PT ;  /* 0x7ffffe680500780c */ /* 0x000fc40003f86070 */
[----:B------:R-:W-:-:S03]  /*16680*/  IADD3 R5, PT, PT, R11, -0x15b, RZ ;  /* 0xfffffea50b057810 */ /* 0x000fc60007ffe0ff */
[----:B------:R-:W1:Y:S01]  /*16690*/  LDC R6, c[0x0][0x3a0] ;  /* 0x0000e800ff067b82 */ /* 0x000e620000000800 */
[----:B------:R-:W-:-:S07]  /*166a0*/  ISETP.GE.U32.AND P5, PT, R5, 0x7ffffe66, PT ;  /* 0x7ffffe660500780c */ /* 0x000fce0003fa6070 */
[----:B------:R-:W1:Y:S01]  /*166b0*/  LDC R12, c[0x0][0x3a0] ;  /* 0x0000e800ff0c7b82 */ /* 0x000e620000000800 */
[----:B------:R-:W-:Y:S01]  /*166c0*/  ISETP.GE.U32.AND P3, PT, R4, 0x7ffffe64, PT ;  /* 0x7ffffe640400780c */ /* 0x000fe20003f66070 */
[----:B---3--:R-:W-:Y:S01]  /*166d0*/  LDGSTS.E [R135+0x56000], desc[UR28][R14.64], !P4 ;  /* 0x560000000e877fae */ /* 0x008fe2000e1a101c */
[----:B------:R-:W-:-:S03]  /*166e0*/  IADD3 R4, PT, PT, R10, -0x15f, RZ ;  /* 0xfffffea10a047810 */ /* 0x000fc60007ffe0ff */
[----:B------:R-:W-:Y:S01]  /*166f0*/  LDGSTS.E [R135+0x56200], desc[UR28][R214.64], !P4 ;  /* 0x56200000d6877fae */ /* 0x000fe2000e1a101c */
[----:B------:R-:W-:Y:S01]  /*16700*/  VIADD R5, R9, 0xfffffea2 ;  /* 0xfffffea209057836 */ /* 0x000fe20000000000 */
[----:B------:R-:W3:Y:S02]  /*16710*/  LDC R10, c[0x0][0x3a0] ;  /* 0x0000e800ff0a7b82 */ /* 0x000ee40000000800 */
[----:B------:R-:W-:Y:S04]  /*16720*/  LDGSTS.E [R135+0x56400], desc[UR28][R130.64], !P2 ;  /* 0x5640000082877fae */ /* 0x000fe8000d1a101c */
[----:B------:R-:W3:Y:S02]  /*16730*/  LDL.64 R14, [R1+0x4c0] ;  /* 0x0004c000010e7983 */ /* 0x000ee40000100a00 */
[----:B------:R-:W1:Y:S02]  /*16740*/  LDC R11, c[0x0][0x3a0] ;  /* 0x0000e800ff0b7b82 */ /* 0x000e640000000800 */
[----:B------:R-:W-:Y:S01]  /*16750*/  LDGSTS.E [R135+0x56600], desc[UR28][R122.64], !P2 ;  /* 0x566000007a877fae */ /* 0x000fe2000d1a101c */
[----:B------:R-:W-:Y:S01]  /*16760*/  ISETP.GE.U32.AND P2, PT, R4, 0x7ffffe62, PT ;  /* 0x7ffffe620400780c */ /* 0x000fe20003f46070 */
[----:B------:R-:W-:-:S02]  /*16770*/  VIADD R4, R8, 0xfffffe9f ;  /* 0xfffffe9f08047836 */ /* 0x000fc40000000000 */
[----:B------:R-:W3:Y:S01]  /*16780*/  LDL.64 R130, [R1+0x4b8] ;  /* 0x0004b80001827983 */ /* 0x000ee20000100a00 */
[----:B------:R-:W-:Y:S01]  /*16790*/  ISETP.GE.U32.AND P4, PT, R5, 0x7ffffe63, PT ;  /* 0x7ffffe630500780c */ /* 0x000fe20003f86070 */
[----:B------:R-:W-:Y:S01]  /*167a0*/  VIADD R5, R7, 0xfffffea0 ;  /* 0xfffffea007057836 */ /* 0x000fe20000000000 */
[----:B------:R-:W1:Y:S01]  /*167b0*/  LDC R8, c[0x0][0x3a0] ;  /* 0x0000e800ff087b82 */ /* 0x000e620000000800 */
[----:B------:R-:W3:Y:S04]  /*167c0*/  LDL.64 R214, [R1+0x4a8] ;  /* 0x0004a80001d67983 */ /* 0x000ee80000100a00 */
[----:B------:R-:W3:Y:S03]  /*167d0*/  LDL.64 R122, [R1+0x4b0] ;  /* 0x0004b000017a7983 */ /* 0x000ee60000100a00 */
[----:B------:R-:W1:Y:S08]  /*167e0*/  LDC R9, c[0x0][0x3a0] ;  /* 0x0000e800ff097b82 */ /* 0x000e700000000800 */
[----:B------:R-:W1:Y:S01]  /*167f0*/  LDC R7, c[0x0][0x3a0] ;  /* 0x0000e800ff077b82 */ /* 0x000e620000000800 */
[----:B--2---:R-:W-:Y:S04]  /*16800*/  LDGSTS.E [R135+0x56800], desc[UR28][R88.64], !P5 ;  /* 0x5680000058877fae */ /* 0x004fe8000e9a101c */
[----:B----4-:R-:W-:Y:S04]  /*16810*/  LDGSTS.E [R135+0x56a00], desc[UR28][R86.64], !P5 ;  /* 0x56a0000056877fae */ /* 0x010fe8000e9a101c */
[----:B------:R-:W2:Y:S04]  /*16820*/  LDL.64 R88, [R1+0x480] ;  /* 0x0004800001587983 */ /* 0x000ea80000100a00 */
[----:B------:R-:W-:Y:S01]  /*16830*/  LDGSTS.E [R135+0x56c00], desc[UR28][R210.64], !P6 ;  /* 0x56c00000d2877fae */ /* 0x000fe2000f1a101c */
[----:B------:R-:W-:-:S03]  /*16840*/  ISETP.GE.U32.AND P5, PT, R5, 0x7ffffe61, PT ;  /* 0x7ffffe610500780c */ /* 0x000fc60003fa6070 */
[----:B------:R-:W4:Y:S04]  /*16850*/  LDL.64 R86, [R1+0x470] ;  /* 0x0004700001567983 */ /* 0x000f280000100a00 */
[----:B------:R-:W-:Y:S01]  /*16860*/  LDGSTS.E [R135+0x56e00], desc[UR28][R206.64], !P6 ;  /* 0x56e00000ce877fae */ /* 0x000fe2000f1a101c */
[----:B------:R-:W-:Y:S01]  /*16870*/  ISETP.GE.U32.AND P6, PT, R4, 0x7ffffe60, PT ;  /* 0x7ffffe600400780c */ /* 0x000fe20003fc6070 */
[----:B-1----:R-:W-:Y:S01]  /*16880*/  VIADD R4, R6, 0xfffffe9e ;  /* 0xfffffe9e06047836 */ /* 0x002fe20000000000 */
[----:B------:R-:W-:Y:S01]  /*16890*/  IADD3 R5, PT, PT, R12, -0x163, RZ ;  /* 0xfffffe9d0c057810 */ /* 0x000fe20007ffe0ff */
[----:B------:R-:W2:Y:S01]  /*168a0*/  LDL.64 R210, [R1+0x498] ;  /* 0x0004980001d27983 */ /* 0x000ea20000100a00 */
[----:B------:R-:W1:Y:S03]  /*168b0*/  LDC R6, c[0x0][0x3a0] ;  /* 0x0000e800ff067b82 */ /* 0x000e660000000800 */
[----:B------:R-:W-:Y:S04]  /*168c0*/  LDGSTS.E [R135+0x57000], desc[UR28][R84.64], !P3 ;  /* 0x5700000054877fae */ /* 0x000fe8000d9a101c */
[----:B------:R-:W2:Y:S04]  /*168d0*/  LDL.64 R206, [R1+0x488] ;  /* 0x0004880001ce7983 */ /* 0x000ea80000100a00 */
[----:B------:R-:W-:Y:S01]  /*168e0*/  LDGSTS.E [R135+0x57200], desc[UR28][R194.64], !P3 ;  /* 0x57200000c2877fae */ /* 0x000fe2000d9a101c */
[----:B------:R-:W-:Y:S01]  /*168f0*/  ISETP.GE.U32.AND P3, PT, R4, 0x7ffffe5f, PT ;  /* 0x7ffffe5f0400780c */ /* 0x000fe20003f66070 */
[----:B------:R-:W-:-:S02]  /*16900*/  VIADD R4, R13, 0xfffffe9c ;  /* 0xfffffe9c0d047836 */ /* 0x000fc40000000000 */
[----:B------:R-:W2:Y:S04]  /*16910*/  LDL.64 R12, [R1+0x4a0] ;  /* 0x0004a000010c7983 */ /* 0x000ea80000100a00 */
[----:B------:R-:W4:Y:S04]  /*16920*/  LDL.64 R84, [R1+0x460] ;  /* 0x0004600001547983 */ /* 0x000f280000100a00 */
[----:B------:R-:W4:Y:S04]  /*16930*/  LDL.64 R194, [R1+0x478] ;  /* 0x0004780001c27983 */ /* 0x000f280000100a00 */
[----:B---3--:R3:W-:Y:S04]  /*16940*/  LDGSTS.E [R135+0x57400], desc[UR28][R14.64], !P4 ;  /* 0x574000000e877fae */ /* 0x0087e8000e1a101c */
[----:B------:R-:W-:Y:S01]  /*16950*/  LDGSTS.E [R135+0x57600], desc[UR28][R130.64], !P4 ;  /* 0x5760000082877fae */ /* 0x000fe2000e1a101c */
[----:B---3--:R-:W3:Y:S03]  /*16960*/  LDC R14, c[0x0][0x3a0] ;  /* 0x0000e800ff0e7b82 */ /* 0x008ee60000000800 */
[----:B------:R-:W-:Y:S04]  /*16970*/  LDGSTS.E [R135+0x57800], desc[UR28][R122.64], !P2 ;  /* 0x578000007a877fae */ /* 0x000fe8000d1a101c */
[----:B------:R-:W3:Y:S01]  /*16980*/  LDL.64 R130, [R1+0x468] ;  /* 0x0004680001827983 */ /* 0x000ee20000100a00 */
[----:B------:R-:W1:Y:S03]  /*16990*/  LDC R15, c[0x0][0x3a0] ;  /* 0x0000e800ff0f7b82 */ /* 0x000e660000000800 */
[----:B------:R-:W-:Y:S04]  /*169a0*/  LDGSTS.E [R135+0x57a00], desc[UR28][R214.64], !P2 ;  /* 0x57a00000d6877fae */ /* 0x000fe8000d1a101c */
[----:B------:R-:W3:Y:S04]  /*169b0*/  LDL.64 R122, [R1+0x438] ;  /* 0x00043800017a7983 */ /* 0x000ee80000100a00 */
[----:B------:R-:W3:Y:S04]  /*169c0*/  LDL.64 R214, [R1+0x418] ;  /* 0x0004180001d67983 */ /* 0x000ee80000100a00 */
[----:B--2---:R2:W-:Y:S04]  /*169d0*/  LDGSTS.E [R135+0x57c00], desc[UR28][R12.64], !P5 ;  /* 0x57c000000c877fae */ /* 0x0045e8000e9a101c */
[----:B------:R-:W-:Y:S04]  /*169e0*/  LDGSTS.E [R135+0x57e00], desc[UR28][R210.64], !P5 ;  /* 0x57e00000d2877fae */ /* 0x000fe8000e9a101c */
[----:B------:R-:W-:Y:S04]  /*169f0*/  LDGSTS.E [R135+0x58000], desc[UR28][R90.64], !P6 ;  /* 0x580000005a877fae */ /* 0x000fe8000f1a101c */
[----:B------:R-:W-:Y:S01]  /*16a00*/  LDGSTS.E [R135+0x58200], desc[UR28][R206.64], !P6 ;  /* 0x58200000ce877fae */ /* 0x000fe2000f1a101c */
[----:B------:R-:W-:Y:S01]  /*16a10*/  ISETP.GE.U32.AND P4, PT, R5, 0x7ffffe5e, PT ;  /* 0x7ffffe5e0500780c */ /* 0x000fe20003f86070 */
[----:B--2---:R-:W2:Y:S02]  /*16a20*/  LDC R12, c[0x0][0x3a0] ;  /* 0x0000e800ff0c7b82 */ /* 0x004ea40000000800 */
[----:B------:R-:W2:Y:S04]  /*16a30*/  LDL.64 R210, [R1+0x230] ;  /* 0x0002300001d27983 */ /* 0x000ea80000100a00 */
[----:B------:R-:W-:Y:S01]  /*16a40*/  LDGSTS.E [R135+0x58400], desc[UR28][R88.64], !P3 ;  /* 0x5840000058877fae */ /* 0x000fe2000d9a101c */
[----:B------:R-:W-:Y:S01]  /*16a50*/  ISETP.GE.U32.AND P2, PT, R4, 0x7ffffe5d, PT ;  /* 0x7ffffe5d0400780c */ /* 0x000fe20003f46070 */
[----:B------:R-:W2:Y:S02]  /*16a60*/  LDC R13, c[0x0][0x3a0] ;  /* 0x0000e800ff0d7b82 */ /* 0x000ea40000000800 */
[----:B------:R-:W2:Y:S04]  /*16a70*/  LDL.64 R206, [R1+0x220] ;  /* 0x0002200001ce7983 */ /* 0x000ea80000100a00 */
[----:B----4-:R-:W-:Y:S01]  /*16a80*/  LDGSTS.E [R135+0x58600], desc[UR28][R194.64], !P3 ;  /* 0x58600000c2877fae */ /* 0x010fe2000d9a101c */
[----:B------:R-:W-:-:S02]  /*16a90*/  VIADD R5, R10, 0xfffffe9b ;  /* 0xfffffe9b0a057836 */ /* 0x000fc40000000000 */
[----:B------:R-:W-:Y:S01]  /*16aa0*/  VIADD R4, R11, 0xfffffe9a ;  /* 0xfffffe9a0b047836 */ /* 0x000fe20000000000 */
[----:B------:R-:W-:Y:S01]  /*16ab0*/  LDGSTS.E [R135+0x58800], desc[UR28][R86.64], !P4 ;  /* 0x5880000056877fae */ /* 0x000fe2000e1a101c */
[----:B------:R-:W4:Y:S03]  /*16ac0*/  LDC R11, c[0x0][0x3a0] ;  /* 0x0000e800ff0b7b82 */ /* 0x000f260000000800 */
[----:B------:R-:W4:Y:S01]  /*16ad0*/  LDL.64 R194, [R1+0x210] ;  /* 0x0002100001c27983 */ /* 0x000f220000100a00 */
[----:B------:R-:W-:-:S04]  /*16ae0*/  ISETP.GE.U32.AND P5, PT, R5, 0x7ffffe5c, PT ;  /* 0x7ffffe5c0500780c */ /* 0x000fc80003fa6070 */
[----:B------:R-:W2:Y:S01]  /*16af0*/  LDC R10, c[0x0][0x3a0] ;  /* 0x0000e800ff0a7b82 */ /* 0x000ea20000000800 */
[----:B------:R-:W-:Y:S02]  /*16b00*/  ISETP.GE.U32.AND P6, PT, R4, 0x7ffffe5b, PT ;  /* 0x7ffffe5b0400780c */ /* 0x000fe40003fc6070 */
[----:B-1----:R-:W-:Y:S01]  /*16b10*/  IADD3 R4, PT, PT, R6, -0x167, RZ ;  /* 0xfffffe9906047810 */ /* 0x002fe20007ffe0ff */
[----:B------:R-:W-:-:S03]  /*16b20*/  VIADD R5, R8, 0xfffffe98 ;  /* 0xfffffe9808057836 */ /* 0x000fc60000000000 */
[----:B------:R-:W-:Y:S01]  /*16b30*/  ISETP.GE.U32.AND P3, PT, R4, 0x7ffffe5a, PT ;  /* 0x7ffffe5a0400780c */ /* 0x000fe20003f66070 */
[----:B------:R-:W1:Y:S01]  /*16b40*/  LDC R6, c[0x0][0x3a0] ;  /* 0x0000e800ff067b82 */ /* 0x000e620000000800 */
[----:B---3--:R-:W-:Y:S01]  /*16b50*/  LDGSTS.E [R135+0x58a00], desc[UR28][R130.64], !P4 ;  /* 0x58a0000082877fae */ /* 0x008fe2000e1a101c */
[----:B------:R-:W-:-:S06]  /*16b60*/  ISETP.GE.U32.AND P4, PT, R5, 0x7ffffe59, PT ;  /* 0x7ffffe590500780c */ /* 0x000fcc0003f86070 */
[----:B------:R-:W3:Y:S01]  /*16b70*/  LDC R8, c[0x0][0x3a0] ;  /* 0x0000e800ff087b82 */ /* 0x000ee20000000800 */
[----:B------:R-:W-:Y:S04]  /*16b80*/  LDGSTS.E [R135+0x58c00], desc[UR28][R84.64], !P2 ;  /* 0x58c0000054877fae */ /* 0x000fe8000d1a101c */
[----:B------:R-:W-:Y:S04]  /*16b90*/  LDGSTS.E [R135+0x58e00], desc[UR28][R122.64], !P2 ;  /* 0x58e000007a877fae */ /* 0x000fe8000d1a101c */
[----:B------:R-:W3:Y:S04]  /*16ba0*/  LDL.64 R130, [R1+0x200] ;  /* 0x0002000001827983 */ /* 0x000ee80000100a00 */
[----:B------:R-:W-:Y:S04]  /*16bb0*/  LDGSTS.E [R135+0x59000], desc[UR28][R214.64], !P5 ;  /* 0x59000000d6877fae */ /* 0x000fe8000e9a101c */
[----:B------:R-:W3:Y:S04]  /*16bc0*/  LDL.64 R122, [R1+0x1f0] ;  /* 0x0001f000017a7983 */ /* 0x000ee80000100a00 */
[----:B------:R-:W-:Y:S04]  /*16bd0*/  LDGSTS.E [R135+0x59200], desc[UR28][R118.64], !P5 ;  /* 0x5920000076877fae */ /* 0x000fe8000e9a101c */
[----:B------:R-:W3:Y:S04]  /*16be0*/  LDL.64 R118, [R1+0x1e0] ;  /* 0x0001e00001767983 */ /* 0x000ee80000100a00 */
[----:B--2---:R-:W-:Y:S04]  /*16bf0*/  LDGSTS.E [R135+0x59400], desc[UR28][R210.64], !P6 ;  /* 0x59400000d2877fae */ /* 0x004fe8000f1a101c */
[----:B------:R-:W-:Y:S04]  /*16c00*/  LDGSTS.E [R135+0x59600], desc[UR28][R114.64], !P6 ;  /* 0x5960000072877fae */ /* 0x000fe8000f1a101c */
[----:B------:R-:W-:Y:S04]  /*16c10*/  LDGSTS.E [R135+0x59800], desc[UR28][R206.64], !P3 ;  /* 0x59800000ce877fae */ /* 0x000fe8000d9a101c */
[----:B------:R-:W-:Y:S04]  /*16c20*/  LDGSTS.E [R135+0x59a00], desc[UR28][R110.64], !P3 ;  /* 0x59a000006e877fae */ /* 0x000fe8000d9a101c */
[----:B------:R-:W2:Y:S04]  /*16c30*/  LDL.64 R114, [R1+0x1d0] ;  /* 0x0001d00001727983 */ /* 0x000ea80000100a00 */
[----:B------:R-:W2:Y:S04]  /*16c40*/  LDL.64 R110, [R1+0x1c0] ;  /* 0x0001c000016e7983 */ /* 0x000ea80000100a00 */
[----:B----4-:R-:W-:Y:S04]  /*16c50*/  LDGSTS.E [R135+0x59c00], desc[UR28][R194.64], !P4 ;  /* 0x59c00000c2877fae */ /* 0x010fe8000e1a101c */
[----:B------:R-:W-:Y:S04]  /*16c60*/  LDGSTS.E [R135+0x59e00], desc[UR28][R106.64], !P4 ;  /* 0x59e000006a877fae */ /* 0x000fe8000e1a101c */
[----:B------:R-:W4:Y:S01]  /*16c70*/  LDL.64 R106, [R1+0x1b0] ;  /* 0x0001b000016a7983 */ /* 0x000f220000100a00 */
[----:B------:R-:W-:-:S02]  /*16c80*/  VIADD R4, R9, 0xfffffe97 ;  /* 0xfffffe9709047836 */ /* 0x000fc40000000000 */
[----:B------:R-:W-:Y:S01]  /*16c90*/  VIADD R5, R7, 0xfffffe96 ;  /* 0xfffffe9607057836 */ /* 0x000fe20000000000 */
[----:B------:R-:W2:Y:S02]  /*16ca0*/  LDC R9, c[0x0][0x3a0] ;  /* 0x0000e800ff097b82 */ /* 0x000ea40000000800 */
[----:B------:R-:W-:Y:S02]  /*16cb0*/  ISETP.GE.U32.AND P2, PT, R4, 0x7ffffe58, PT ;  /* 0x7ffffe580400780c */ /* 0x000fe40003f46070 */
[----:B------:R-:W-:Y:S02]  /*16cc0*/  IADD3 R4, PT, PT, R14, -0x16b, RZ ;  /* 0xfffffe950e047810 */ /* 0x000fe40007ffe0ff */
[----:B------:R-:W-:Y:S02]  /*16cd0*/  ISETP.GE.U32.AND P5, PT, R5, 0x7ffffe57, PT ;  /* 0x7ffffe570500780c */ /* 0x000fe40003fa6070 */
[----:B------:R-:W-:Y:S01]  /*16ce0*/  ISETP.GE.U32.AND P6, PT, R4, 0x7ffffe56, PT ;  /* 0x7ffffe560400780c */ /* 0x000fe20003fc6070 */
[----:B-1----:R-:W-:Y:S01]  /*16cf0*/  VIADD R4, R6, 0xfffffe94 ;  /* 0xfffffe9406047836 */ /* 0x002fe20000000000 */
[----:B------:R-:W1:Y:S01]  /*16d00*/  LDC R7, c[0x0][0x3a0] ;  /* 0x0000e800ff077b82 */ /* 0x000e620000000800 */
[----:B------:R-:W-:-:S03]  /*16d10*/  VIADD R5, R12, 0xfffffe93 ;  /* 0xfffffe930c057836 */ /* 0x000fc60000000000 */
[----:B------:R-:W-:Y:S01]  /*16d20*/  ISETP.GE.U32.AND P3, PT, R4, 0x7ffffe55, PT ;  /* 0x7ffffe550400780c */ /* 0x000fe20003f66070 */
[----:B---3--:R-:W-:Y:S01]  /*16d30*/  LDGSTS.E [R135+0x5a000], desc[UR28][R130.64], !P2 ;  /* 0x5a00000082877fae */ /* 0x008fe2000d1a101c */
[----:B------:R-:W-:Y:S01]  /*16d40*/  VIADD R4, R13, 0xfffffe92 ;  /* 0xfffffe920d047836 */ /* 0x000fe20000000000 */
[----:B------:R-:W-:Y:S01]  /*16d50*/  ISETP.GE.U32.AND P4, PT, R5, 0x7ffffe54, PT ;  /* 0x7ffffe540500780c */ /* 0x000fe20003f86070 */
[----:B------:R-:W3:Y:S01]  /*16d60*/  LDC R6, c[0x0][0x3a0] ;  /* 0x0000e800ff067b82 */ /* 0x000ee20000000800 */
[----:B------:R-:W-:Y:S02]  /*16d70*/  LDGSTS.E [R135+0x5a200], desc[UR28][R126.64], !P2 ;  /* 0x5a2000007e877fae */ /* 0x000fe4000d1a101c */
[----:B------:R-:W-:Y:S02]  /*16d80*/  ISETP.GE.U32.AND P2, PT, R4, 0x7ffffe53, PT ;  /* 0x7ffffe530400780c */ /* 0x000fe40003f46070 */
[----:B------:R-:W-:Y:S03]  /*16d90*/  LDGSTS.E [R135+0x5a400], desc[UR28][R122.64], !P5 ;  /* 0x5a4000007a877fae */ /* 0x000fe6000e9a101c */
[----:B------:R-:W1:Y:S01]  /*16da0*/  LDC R14, c[0x0][0x3a0] ;  /* 0x0000e800ff0e7b82 */ /* 0x000e620000000800 */
[----:B------:R-:W3:Y:S04]  /*16db0*/  LDL.64 R130, [R1+0x120] ;  /* 0x0001200001827983 */ /* 0x000ee80000100a00 */
[----:B------:R-:W3:Y:S03]  /*16dc0*/  LDL.64 R126, [R1+0x130] ;  /* 0x00013000017e7983 */ /* 0x000ee60000100a00 */
[----:B------:R-:W1:Y:S01]  /*16dd0*/  LDC R13, c[0x0][0x3a0] ;  /* 0x0000e800ff0d7b82 */ /* 0x000e620000000800 */
[----:B------:R-:W3:Y:S04]  /*16de0*/  LDL.64 R122, [R1+0x140] ;  /* 0x00014000017a7983 */ /* 0x000ee80000100a00 */
[----:B------:R-:W-:Y:S03]  /*16df0*/  LDGSTS.E [R135+0x5a600], desc[UR28][R146.64], !P5 ;  /* 0x5a60000092877fae */ /* 0x000fe6000e9a101c */
[----:B------:R-:W1:Y:S01]  /*16e00*/  LDC R12, c[0x0][0x3a0] ;  /* 0x0000e800ff0c7b82 */ /* 0x000e620000000800 */
[----:B------:R-:W-:Y:S04]  /*16e10*/  LDGSTS.E [R135+0x5a800], desc[UR28][R118.64], !P6 ;  /* 0x5a80000076877fae */ /* 0x000fe8000f1a101c */
[----:B------:R-:W-:Y:S04]  /*16e20*/  LDGSTS.E [R135+0x5aa00], desc[UR28][R150.64], !P6 ;  /* 0x5aa0000096877fae */ /* 0x000fe8000f1a101c */
[----:B------:R-:W3:Y:S04]  /*16e30*/  LDL.64 R118, [R1+0x150] ;  /* 0x0001500001767983 */ /* 0x000ee80000100a00 */
[----:B--2---:R-:W-:Y:S04]  /*16e40*/  LDGSTS.E [R135+0x5ac00], desc[UR28][R114.64], !P3 ;  /* 0x5ac0000072877fae */ /* 0x004fe8000d9a101c */
[----:B------:R-:W-:Y:S04]  /*16e50*/  LDGSTS.E [R135+0x5ae00], desc[UR28][R154.64], !P3 ;  /* 0x5ae000009a877fae */ /* 0x000fe8000d9a101c */
[----:B------:R-:W-:Y:S04]  /*16e60*/  LDGSTS.E [R135+0x5b000], desc[UR28][R110.64], !P4 ;  /* 0x5b0000006e877fae */ /* 0x000fe8000e1a101c */
[----:B------:R-:W2:Y:S04]  /*16e70*/  LDL.64 R114, [R1+0x160] ;  /* 0x0001600001727983 */ /* 0x000ea80000100a00 */
[----:B------:R-:W-:Y:S04]  /*16e80*/  LDGSTS.E [R135+0x5b200], desc[UR28][R158.64], !P4 ;  /* 0x5b2000009e877fae */ /* 0x000fe8000e1a101c */
[----:B------:R-:W2:Y:S04]  /*16e90*/  LDL.64 R110, [R1+0x170] ;  /* 0x00017000016e7983 */ /* 0x000ea80000100a00 */
[----:B----4-:R-:W-:Y:S01]  /*16ea0*/  LDGSTS.E [R135+0x5b400], desc[UR28][R106.64], !P2 ;  /* 0x5b4000006a877fae */ /* 0x010fe2000d1a101c */
[----:B------:R-:W-:Y:S01]  /*16eb0*/  VIADD R4, R11, 0xfffffe90 ;  /* 0xfffffe900b047836 */ /* 0x000fe20000000000 */
[----:B------:R-:W-:Y:S01]  /*16ec0*/  IADD3 R5, PT, PT, R10, -0x16f, RZ ;  /* 0xfffffe910a057810 */ /* 0x000fe20007ffe0ff */
[----:B------:R-:W4:Y:S01]  /*16ed0*/  LDC R11, c[0x0][0x3a0] ;  /* 0x0000e800ff0b7b82 */ /* 0x000f220000000800 */
[----:B------:R-:W-:Y:S04]  /*16ee0*/  LDGSTS.E [R135+0x5b600], desc[UR28][R162.64], !P2 ;  /* 0x5b600000a2877fae */ /* 0x000fe8000d1a101c */
[----:B------:R-:W2:Y:S01]  /*16ef0*/  LDL.64 R106, [R1+0x180] ;  /* 0x00018000016a7983 */ /* 0x000ea20000100a00 */
[----:B------:R-:W-:Y:S01]  /*16f00*/  ISETP.GE.U32.AND P6, PT, R4, 0x7ffffe51, PT ;  /* 0x7ffffe510400780c */ /* 0x000fe20003fc6070 */
[----:B---3--:R-:W-:Y:S01]  /*16f10*/  VIADD R4, R6, 0xfffffe8f ;  /* 0xfffffe8f06047836 */ /* 0x008fe20000000000 */
[----:B------:R-:W3:Y:S01]  /*16f20*/  LDC R10, c[0x0][0x3a0] ;  /* 0x0000e800ff0a7b82 */ /* 0x000ee20000000800 */
[----:B------:R-:W-:-:S07]  /*16f30*/  ISETP.GE.U32.AND P5, PT, R5, 0x7ffffe52, PT ;  /* 0x7ffffe520500780c */ /* 0x000fce0003fa6070 */
[----:B------:R-:W3:Y:S01]  /*16f40*/  LDC R6, c[0x0][0x3a0] ;  /* 0x0000e800ff067b82 */ /* 0x000ee20000000800 */
[----:B------:R-:W-:Y:S01]  /*16f50*/  ISETP.GE.U32.AND P3, PT, R4, 0x7ffffe50, PT ;  /* 0x7ffffe500400780c */ /* 0x000fe20003f66070 */
[----:B------:R-:W-:Y:S01]  /*16f60*/  VIADD R5, R8, 0xfffffe8e ;  /* 0xfffffe8e08057836 */ /* 0x000fe20000000000 */
[----:B------:R-:W-:-:S04]  /*16f70*/  IADD3 R4, PT, PT, R9, -0x173, RZ ;  /* 0xfffffe8d09047810 */ /* 0x000fc80007ffe0ff */
[----:B------:R-:W-:Y:S01]  /*16f80*/  ISETP.GE.U32.AND P4, PT, R5, 0x7ffffe4f, PT ;  /* 0x7ffffe4f0500780c */ /* 0x000fe20003f86070 */
[----:B------:R-:W2:Y:S01]  /*16f90*/  LDC R9, c[0x0][0x3a0] ;  /* 0x0000e800ff097b82 */ /* 0x000ea20000000800 */
[----:B------:R-:W-:Y:S01]  /*16fa0*/  ISETP.GE.U32.AND P2, PT, R4, 0x7ffffe4e, PT ;  /* 0x7ffffe4e0400780c */ /* 0x000fe20003f46070 */
[----:B-1----:R-:W-:Y:S01]  /*16fb0*/  VIADD R5, R7, 0xfffffe8c ;  /* 0xfffffe8c07057836 */ /* 0x002fe20000000000 */
[----:B------:R-:W-:Y:S01]  /*16fc0*/  LDGSTS.E [R135+0x5b800], desc[UR28][R130.64], !P5 ;  /* 0x5b80000082877fae */ /* 0x000fe2000e9a101c */
[----:B------:R-:W-:-:S03]  /*16fd0*/  VIADD R4, R14, 0xfffffe8b ;  /* 0xfffffe8b0e047836 */ /* 0x000fc60000000000 */
[----:B------:R-:W-:Y:S01]  /*16fe0*/  LDGSTS.E [R135+0x5ba00], desc[UR28][R166.64], !P5 ;  /* 0x5ba00000a6877fae */ /* 0x000fe2000e9a101c */
[----:B------:R-:W1:Y:S01]  /*16ff0*/  LDC R8, c[0x0][0x3a0] ;  /* 0x0000e800ff087b82 */ /* 0x000e620000000800 */
[----:B------:R-:W-:Y:S02]  /*17000*/  ISETP.GE.U32.AND P5, PT, R5, 0x7ffffe4d, PT ;  /* 0x7ffffe4d0500780c */ /* 0x000fe40003fa6070 */
[----:B------:R-:W-:Y:S04]  /*17010*/  LDGSTS.E [R135+0x5bc00], desc[UR28][R126.64], !P6 ;  /* 0x5bc000007e877fae */ /* 0x000fe8000f1a101c */
[----:B------:R-:W-:Y:S01]  /*17020*/  LDGSTS.E [R135+0x5be00], desc[UR28][R170.64], !P6 ;  /* 0x5be00000aa877fae */ /* 0x000fe2000f1a101c */
[----:B------:R-:W-:Y:S01]  /*17030*/  ISETP.GE.U32.AND P6, PT, R4, 0x7ffffe4c, PT ;  /* 0x7ffffe4c0400780c */ /* 0x000fe20003fc6070 */
[----:B---3--:R-:W-:Y:S01]  /*17040*/  VIADD R4, R6, 0xfffffe8a ;  /* 0xfffffe8a06047836 */ /* 0x008fe20000000000 */
[----:B------:R-:W3:Y:S01]  /*17050*/  LDC R7, c[0x0][0x3a0] ;  /* 0x0000e800ff077b82 */ /* 0x000ee20000000800 */
[----:B------:R-:W-:Y:S01]  /*17060*/  LDGSTS.E [R135+0x5c000], desc[UR28][R122.64], !P3 ;  /* 0x5c0000007a877fae */ /* 0x000fe2000d9a101c */
[----:B------:R-:W-:-:S03]  /*17070*/  IADD3 R5, PT, PT, R13, -0x177, RZ ;  /* 0xfffffe890d057810 */ /* 0x000fc60007ffe0ff */
[----:B------:R-:W-:Y:S01]  /*17080*/  LDGSTS.E [R135+0x5c200], desc[UR28][R174.64], !P3 ;  /* 0x5c200000ae877fae */ /* 0x000fe2000d9a101c */
[----:B------:R-:W-:Y:S01]  /*17090*/  ISETP.GE.U32.AND P3, PT, R4, 0x7ffffe4b, PT ;  /* 0x7ffffe4b0400780c */ /* 0x000fe20003f66070 */
[----:B------:R-:W-:Y:S01]  /*170a0*/  VIADD R4, R15, 0xfffffe88 ;  /* 0xfffffe880f047836 */ /* 0x000fe20000000000 */
[----:B------:R-:W1:Y:S01]  /*170b0*/  LDC R6, c[0x0][0x3a0] ;  /* 0x0000e800ff067b82 */ /* 0x000e620000000800 */
[----:B------:R-:W-:Y:S04]  /*170c0*/  LDGSTS.E [R135+0x5c400], desc[UR28][R118.64], !P4 ;  /* 0x5c40000076877fae */ /* 0x000fe8000e1a101c */
[----:B------:R-:W-:Y:S01]  /*170d0*/  LDGSTS.E [R135+0x5c600], desc[UR28][R178.64], !P4 ;  /* 0x5c600000b2877fae */ /* 0x000fe2000e1a101c */
[----:B------:R-:W-:Y:S01]  /*170e0*/  ISETP.GE.U32.AND P4, PT, R5, 0x7ffffe4a, PT ;  /* 0x7ffffe4a0500780c */ /* 0x000fe20003f86070 */
[----:B----4-:R-:W-:-:S02]  /*170f0*/  VIADD R5, R11, 0xfffffe87 ;  /* 0xfffffe870b057836 */ /* 0x010fc40000000000 */
[----:B------:R-:W-:Y:S01]  /*17100*/  VIADD R252, R201, 0xfffffe80 ;  /* 0xfffffe80c9fc7836 */ /* 0x000fe20000000000 */
[----:B--2---:R-:W-:Y:S04]  /*17110*/  LDGSTS.E [R135+0x5c800], desc[UR28][R114.64], !P2 ;  /* 0x5c80000072877fae */ /* 0x004fe8000d1a101c */
[----:B------:R-:W-:Y:S01]  /*17120*/  LDGSTS.E [R135+0x5ca00], desc[UR28][R182.64], !P2 ;  /* 0x5ca00000b6877fae */ /* 0x000fe2000d1a101c */
[----:B------:R-:W-:Y:S01]  /*17130*/  ISETP.GE.U32.AND P2, PT, R4, 0x7ffffe49, PT ;  /* 0x7ffffe490400780c */ /* 0x000fe20003f46070 */
[----:B------:R-:W-:Y:S02]  /*17140*/  VIADD R4, R12, 0xfffffe86 ;  /* 0xfffffe860c047836 */ /* 0x000fe40000000000 */
[----:B------:R-:W-:Y:S04]  /*17150*/  LDGSTS.E [R135+0x5cc00], desc[UR28][R110.64], !P5 ;  /* 0x5cc000006e877fae */ /* 0x000fe8000e9a101c */
[----:B------:R-:W-:Y:S01]  /*17160*/  LDGSTS.E [R135+0x5ce00], desc[UR28][R186.64], !P5 ;  /* 0x5ce00000ba877fae */ /* 0x000fe2000e9a101c */
[----:B------:R-:W-:-:S02]  /*17170*/  ISETP.GE.U32.AND P5, PT, R5, 0x7ffffe48, PT ;  /* 0x7ffffe480500780c */ /* 0x000fc40003fa6070 */
[----:B------:R-:W-:Y:S01]  /*17180*/  IADD3 R5, PT, PT, R9, -0x17b, RZ ;  /* 0xfffffe8509057810 */ /* 0x000fe20007ffe0ff */
[----:B------:R-:W-:Y:S04]  /*17190*/  LDGSTS.E [R135+0x5d000], desc[UR28][R106.64], !P6 ;  /* 0x5d0000006a877fae */ /* 0x000fe8000f1a101c */
[----:B------:R-:W-:Y:S01]  /*171a0*/  LDGSTS.E [R135+0x5d200], desc[UR28][R190.64], !P6 ;  /* 0x5d200000be877fae */ /* 0x000fe2000f1a101c */
[----:B------:R-:W-:Y:S01]  /*171b0*/  ISETP.GE.U32.AND P6, PT, R4, 0x7ffffe47, PT ;  /* 0x7ffffe470400780c */ /* 0x000fe20003fc6070 */
[----:B-1----:R-:W-:Y:S02]  /*171c0*/  VIADD R4, R8, 0xfffffe84 ;  /* 0xfffffe8408047836 */ /* 0x002fe40000000000 */
[----:B------:R-:W-:Y:S04]  /*171d0*/  LDGSTS.E [R135+0x5d400], desc[UR28][R192.64], !P3 ;  /* 0x5d400000c0877fae */ /* 0x000fe8000d9a101c */
[----:B------:R-:W-:Y:S01]  /*171e0*/  LDGSTS.E [R135+0x5d600], desc[UR28][R188.64], !P3 ;  /* 0x5d600000bc877fae */ /* 0x000fe2000d9a101c */
[----:B------:R-:W-:-:S03]  /*171f0*/  ISETP.GE.U32.AND P3, PT, R5, 0x7ffffe46, PT ;  /* 0x7ffffe460500780c */ /* 0x000fc60003f66070 */
[----:B------:R-:W-:Y:S01]  /*17200*/  LDGSTS.E [R135+0x5d800], desc[UR28][R184.64], !P4 ;  /* 0x5d800000b8877fae */ /* 0x000fe2000e1a101c */
[----:B---3--:R-:W-:-:S03]  /*17210*/  VIADD R5, R7, 0xfffffe83 ;  /* 0xfffffe8307057836 */ /* 0x008fc60000000000 */
[----:B------:R-:W-:Y:S01]  /*17220*/  LDGSTS.E [R135+0x5da00], desc[UR28][R180.64], !P4 ;  /* 0x5da00000b4877fae */ /* 0x000fe2000e1a101c */
[----:B------:R-:W-:Y:S01]  /*17230*/  ISETP.GE.U32.AND P4, PT, R4, 0x7ffffe45, PT ;  /* 0x7ffffe450400780c */ /* 0x000fe20003f86070 */
[----:B------:R-:W-:Y:S02]  /*17240*/  VIADD R4, R10, 0xfffffe82 ;  /* 0xfffffe820a047836 */ /* 0x000fe40000000000 */
[----:B------:R-:W-:Y:S04]  /*17250*/  LDGSTS.E [R135+0x5dc00], desc[UR28][R204.64], !P2 ;  /* 0x5dc00000cc877fae */ /* 0x000fe8000d1a101c */
[----:B------:R-:W-:Y:S01]  /*17260*/  LDGSTS.E [R135+0x5de00], desc[UR28][R176.64], !P2 ;  /* 0x5de00000b0877fae */ /* 0x000fe2000d1a101c */
[----:B------:R-:W-:-:S03]  /*17270*/  ISETP.GE.U32.AND P2, PT, R5, 0x7ffffe44, PT ;  /* 0x7ffffe440500780c */ /* 0x000fc60003f46070 */
[----:B------:R-:W-:Y:S04]  /*17280*/  LDGSTS.E [R135+0x5e000], desc[UR28][R208.64], !P5 ;  /* 0x5e000000d0877fae */ /* 0x000fe8000e9a101c */
[----:B------:R-:W-:Y:S01]  /*17290*/  LDGSTS.E [R135+0x5e200], desc[UR28][R172.64], !P5 ;  /* 0x5e200000ac877fae */ /* 0x000fe2000e9a101c */
[----:B------:R-:W-:Y:S02]  /*172a0*/  ISETP.GE.U32.AND P5, PT, R4, 0x7ffffe43, PT ;  /* 0x7ffffe430400780c */ /* 0x000fe40003fa6070 */
[----:B------:R-:W-:Y:S01]  /*172b0*/  IADD3 R4, PT, PT, R6, -0x17f, RZ ;  /* 0xfffffe8106047810 */ /* 0x000fe20007ffe0ff */
[----:B------:R-:W-:Y:S04]  /*172c0*/  LDGSTS.E [R135+0x5e400], desc[UR28][R212.64], !P6 ;  /* 0x5e400000d4877fae */ /* 0x000fe8000f1a101c */
[----:B------:R-:W-:Y:S01]  /*172d0*/  LDGSTS.E [R135+0x5e600], desc[UR28][R168.64], !P6 ;  /* 0x5e600000a8877fae */ /* 0x000fe2000f1a101c */
[----:B------:R-:W-:-:S03]  /*172e0*/  ISETP.GE.U32.AND P6, PT, R4, 0x7ffffe42, PT ;  /* 0x7ffffe420400780c */ /* 0x000fc60003fc6070 */
[----:B------:R-:W-:Y:S04]  /*172f0*/  LDGSTS.E [R135+0x5e800], desc[UR28][R164.64], !P3 ;  /* 0x5e800000a4877fae */ /* 0x000fe8000d9a101c */
[----:B------:R-:W-:Y:S01]  /*17300*/  LDGSTS.E [R135+0x5ea00], desc[UR28][R160.64], !P3 ;  /* 0x5ea00000a0877fae */ /* 0x000fe2000d9a101c */
[----:B------:R-:W-:-:S03]  /*17310*/  ISETP.GE.U32.AND P3, PT, R252, 0x7ffffe41, PT ;  /* 0x7ffffe41fc00780c */ /* 0x000fc60003f66070 */
[----:B------:R-:W-:Y:S04]  /*17320*/  LDGSTS.E [R135+0x5ec00], desc[UR28][R156.64], !P4 ;  /* 0x5ec000009c877fae */ /* 0x000fe8000e1a101c */
[----:B------:R-:W-:Y:S01]  /*17330*/  LDGSTS.E [R135+0x5ee00], desc[UR28][R152.64], !P4 ;  /* 0x5ee0000098877fae */ /* 0x000fe2000e1a101c */
[----:B------:R-:W-:-:S03]  /*17340*/  ISETP.NE.U32.AND P4, PT, R0, RZ, PT ;  /* 0x000000ff0000720c */ /* 0x000fc60003f85070 */
[----:B------:R-:W-:Y:S01]  /*17350*/  LDGSTS.E [R135+0x5f000], desc[UR28][R148.64], !P2 ;  /* 0x5f00000094877fae */ /* 0x000fe2000d1a101c */
[----:B------:R-:W-:-:S03]  /*17360*/  VIADD R6, R105, 0x100000 ;  /* 0x0010000069067836 */ /* 0x000fc60000000000 */
[----:B------:R-:W-:Y:S01]  /*17370*/  LDGSTS.E [R135+0x5f200], desc[UR28][R144.64], !P2 ;  /* 0x5f20000090877fae */ /* 0x000fe2000d1a101c */
[----:B------:R-:W-:-:S03]  /*17380*/  VIADD R5, R105, 0x100000 ;  /* 0x0010000069057836 */ /* 0x000fc60000000000 */
[----:B------:R-:W-:Y:S01]  /*17390*/  LDGSTS.E [R135+0x5f400], desc[UR28][R128.64], !P5 ;  /* 0x5f40000080877fae */ /* 0x000fe2000e9a101c */
[----:B------:R-:W-:-:S03]  /*173a0*/  IADD3 R4, PT, PT, R105, 0x100000, RZ ;  /* 0x0010000069047810 */ /* 0x000fc60007ffe0ff */
[----:B------:R-:W-:Y:S01]  /*173b0*/  LDGSTS.E [R135+0x5f600], desc[UR28][R124.64], !P5 ;  /* 0x5f6000007c877fae */ /* 0x000fe2000e9a101c */
[----:B------:R-:W-:-:S03]  /*173c0*/  VIADD R0, R105, 0x100000 ;  /* 0x0010000069007836 */ /* 0x000fc60000000000 */
[----:B------:R-:W-:Y:S01]  /*173d0*/  LDGSTS.E [R135+0x5f800], desc[UR28][R120.64], !P6 ;  /* 0x5f80000078877fae */ /* 0x000fe2000f1a101c */
[----:B------:R-:W-:-:S03]  /*173e0*/  VIADD R7, R105, 0x100000 ;  /* 0x0010000069077836 */ /* 0x000fc60000000000 */
[----:B------:R-:W-:Y:S04]  /*173f0*/  LDGSTS.E [R135+0x5fa00], desc[UR28][R116.64], !P6 ;  /* 0x5fa0000074877fae */ /* 0x000fe8000f1a101c */
[----:B------:R-:W-:Y:S04]  /*17400*/  LDGSTS.E [R135+0x5fc00], desc[UR28][R112.64], !P3 ;  /* 0x5fc0000070877fae */ /* 0x000fe8000d9a101c */
[----:B------:R-:W-:Y:S04]  /*17410*/  LDGSTS.E [R135+0x5fe00], desc[UR28][R108.64], !P3 ;  /* 0x5fe000006c877fae */ /* 0x000fe8000d9a101c */
[----:B------:R-:W0:Y:S04]  /*17420*/  LDGDEPBAR ;  /* 0x00000000000079af */ /* 0x000e280000000000 */
        /* <DEDUP_REMOVED lines=14> */
[----:B-1----:R-:W-:-:S03]  /*17510*/  VIADD R5, R134, 0x100000 ;  /* 0x0010000086057836 */ /* 0x002fc60000000000 */
[----:B------:R1:W-:Y:S01]  /*17520*/  LDGSTS.E [R7+-0x74800], desc[UR28][R202.64], P4 ;  /* 0x8b800000ca077fae */ /* 0x0003e2000a1a101c */
[----:B--2---:R-:W-:-:S03]  /*17530*/  IADD3 R4, PT, PT, R134, 0x100000, RZ ;  /* 0x0010000086047810 */ /* 0x004fc60007ffe0ff */
[----:B------:R2:W-:Y:S01]  /*17540*/  LDGSTS.E [R6+-0x74400], desc[UR28][R140.64], P4 ;  /* 0x8bc000008c067fae */ /* 0x0005e2000a1a101c */
[----:B---3--:R-:W-:-:S03]  /*17550*/  VIADD R0, R134, 0x100000 ;  /* 0x0010000086007836 */ /* 0x008fc60000000000 */
[----:B------:R-:W-:Y:S01]  /*17560*/  LDGSTS.E [R5+-0x77f00], desc[UR28][R80.64], P4 ;  /* 0x8810000050057fae */ /* 0x000fe2000a1a101c */
[----:B-1----:R-:W-:-:S03]  /*17570*/  VIADD R7, R134, 0x100000 ;  /* 0x0010000086077836 */ /* 0x002fc60000000000 */
[----:B------:R-:W-:Y:S01]  /*17580*/  LDGSTS.E [R4+-0x77b00], desc[UR28][R74.64], P4 ;  /* 0x885000004a047fae */ /* 0x000fe2000a1a101c */
[----:B--2---:R-:W-:-:S03]  /*17590*/  VIADD R6, R134, 0x100000 ;  /* 0x0010000086067836 */ /* 0x004fc60000000000 */
        /* <DEDUP_REMOVED lines=12> */
[----:B-1----:R-:W-:-:S03]  /*17660*/  IADD3 R4, PT, PT, R133, 0x100000, RZ ;  /* 0x0010000085047810 */ /* 0x002fc60007ffe0ff */
[----:B------:R1:W-:Y:S01]  /*17670*/  LDGSTS.E [R6+-0x74700], desc[UR28][R196.64], P4 ;  /* 0x8b900000c4067fae */ /* 0x0003e2000a1a101c */
[----:B--2---:R-:W-:-:S03]  /*17680*/  VIADD R0, R133, 0x100000 ;  /* 0x0010000085007836 */ /* 0x004fc60000000000 */
[----:B------:R2:W-:Y:S01]  /*17690*/  LDGSTS.E [R5+-0x74300], desc[UR28][R138.64], P4 ;  /* 0x8bd000008a057fae */ /* 0x0005e2000a1a101c */
[----:B---3--:R-:W-:-:S03]  /*176a0*/  VIADD R7, R133, 0x100000 ;  /* 0x0010000085077836 */ /* 0x008fc60000000000 */
[----:B------:R-:W-:Y:S01]  /*176b0*/  LDGSTS.E [R4+-0x77e00], desc[UR28][R82.64], P4 ;  /* 0x8820000052047fae */ /* 0x000fe2000a1a101c */
[----:B-1----:R-:W-:-:S03]  /*176c0*/  VIADD R6, R133, 0x100000 ;  /* 0x0010000085067836 */ /* 0x002fc60000000000 */
[----:B------:R-:W-:Y:S01]  /*176d0*/  LDGSTS.E [R0+-0x77a00], desc[UR28][R76.64], P4 ;  /* 0x886000004c007fae */ /* 0x000fe2000a1a101c */
[----:B--2---:R-:W-:-:S03]  /*176e0*/  IADD3 R5, PT, PT, R133, 0x100000, RZ ;  /* 0x0010000085057810 */ /* 0x004fc60007ffe0ff */
        /* <DEDUP_REMOVED lines=14> */
[----:B--2---:R-:W-:-:S03]  /*177d0*/  VIADD R7, R132, 0x100000 ;  /* 0x0010000084077836 */ /* 0x004fc60000000000 */
[----:B------:R2:W-:Y:S01]  /*177e0*/  LDGSTS.E [R4+-0x74200], desc[UR28][R136.64], P4 ;  /* 0x8be0000088047fae */ /* 0x0005e2000a1a101c */
[----:B---3--:R-:W-:-:S03]  /*177f0*/  VIADD R6, R132, 0x100000 ;  /* 0x0010000084067836 */ /* 0x008fc60000000000 */
[----:B------:R-:W-:Y:S01]  /*17800*/  LDGSTS.E [R0+-0x77d00], desc[UR28][R78.64], P4 ;  /* 0x883000004e007fae */ /* 0x000fe2000a1a101c */
[----:B-1----:R-:W-:-:S03]  /*17810*/  IADD3 R5, PT, PT, R132, 0x100000, RZ ;  /* 0x0010000084057810 */ /* 0x002fc60007ffe0ff */
        /* <DEDUP_REMOVED lines=14> */
[----:B------:R-:W-:Y:S04]  /*17900*/  LDGSTS.E [R4+-0x74500], desc[UR28][R96.64], P4 ;  /* 0x8bb0000060047fae */ /* 0x000fe8000a1a101c */
[----:B------:R2:W-:Y:S01]  /*17910*/  LDGSTS.E [R0+-0x74100], desc[UR28][R94.64], P4 ;  /* 0x8bf000005e007fae */ /* 0x0005e2000a1a101c */
[----:B-1----:R-:W2:Y:S03]  /*17920*/  S2R R92, SR_TID.X ;  /* 0x00000000005c7919 */ /* 0x002ea60000002100 */
[----:B------:R-:W0:Y:S01]  /*17930*/  LDGDEPBAR ;  /* 0x00000000000079af */ /* 0x000e220000000000 */
[----:B------:R-:W-:-:S04]  /*17940*/  DEPBAR.LE SB0, 0xa ;  /* 0x000082800000791a */ /* 0x000fc80000000000 */
[C---:B--2---:R-:W-:Y:S02]  /*17950*/  IMAD.SHL.U32 R0, R92.reuse, 0x40, RZ ;  /* 0x000000405c007824 */ /* 0x044fe400078e00ff */
[----:B------:R-:W-:-:S03]  /*17960*/  IMAD.SHL.U32 R93, R92, 0x4, RZ ;  /* 0x000000045c5d7824 */ /* 0x000fc600078e00ff */
[----:B------:R-:W-:Y:S02]  /*17970*/  LOP3.LUT R0, R0, 0x600, RZ, 0xc0, !PT ;  /* 0x0000060000007812 */ /* 0x000fe400078ec0ff */
[----:B------:R-:W-:Y:S02]  /*17980*/  SHF.L.U32 R4, R92, 0x4, RZ ;  /* 0x000000045c047819 */ /* 0x000fe400000006ff */
[----:B------:R-:W-:-:S04]  /*17990*/  LOP3.LUT R0, R0, 0x180, R93, 0xf8, !PT ;  /* 0x0000018000007812 */ /* 0x000fc800078ef85d */
[----:B------:R-:W-:Y:S01]  /*179a0*/  LOP3.LUT R0, R0, 0x70, R4, 0xf8, !PT ;  /* 0x0000007000007812 */ /* 0x000fe200078ef804 */
[----:B------:R-:W-:Y:S06]  /*179b0*/  BAR.SYNC.DEFER_BLOCKING 0x0 ;  /* 0x0000000000007b1d */ /* 0x000fec0000010000 */
[----:B------:R1:W2:Y:S04]  /*179c0*/  LDSM.16.M88.4 R68, [R0+UR9] ;  /* 0x000000090044783b */ /* 0x0002a80008000200 */
[----:B------:R1:W3:Y:S04]  /*179d0*/  LDSM.16.M88.4 R72, [R0+UR9+0x800] ;  /* 0x000800090048783b */ /* 0x0002e80008000200 */
[----:B------:R1:W4:Y:S04]  /*179e0*/  LDSM.16.M88.4 R212, [R0+UR9+0x1000] ;  /* 0x0010000900d4783b */ /* 0x0003280008000200 */
[----:B------:R1:W1:Y:S04]  /*179f0*/  LDSM.16.M88.4 R76, [R0+UR9+0x1800] ;  /* 0x00180009004c783b */ /* 0x0002680008000200 */
        /* <DEDUP_REMOVED lines=27> */
[----:B------:R1:W1:Y:S01]  /*17bb0*/  LDSM.16.M88.4 R144, [R0+UR9+0xf800] ;  /* 0x00f800090090783b */ /* 0x0002620008000200 */
[----:B--234-:R-:W-:Y:S05]  /*17bc0*/  @!P0 BRA `(.L_x_6) ;  /* 0x0000000800048947 */ /* 0x01cfea0003800000 */
[----:B------:R-:W-:Y:S01]  /*17bd0*/  IMAD.MOV.U32 R4, RZ, RZ, R68 ;  /* 0x000000ffff047224 */ /* 0x000fe200078e0044 */
[----:B------:R-:W-:Y:S01]  /*17be0*/  MOV R7, R74 ;  /* 0x0000004a00077202 */ /* 0x000fe20000000f00 */
[----:B------:R-:W-:Y:S01]  /*17bf0*/  IMAD.MOV.U32 R68, RZ, RZ, R69 ;  /* 0x000000ffff447224 */ /* 0x000fe200078e0045 */
[----:B-1----:R-:W-:Y:S01]  /*17c00*/  MOV R11, R78 ;  /* 0x0000004e000b7202 */ /* 0x002fe20000000f00 */
[----:B------:R-:W-:Y:S01]  /*17c10*/  IMAD.MOV.U32 R69, RZ, RZ, R71 ;  /* 0x000000ffff457224 */ /* 0x000fe200078e0047 */
[----:B------:R-:W-:Y:S01]  /*17c20*/  MOV R71, R75 ;  /* 0x0000004b00477202 */ /* 0x000fe20000000f00 */
        /* <DEDUP_REMOVED lines=58> */
[----:B------:R-:W-:-:S02]  /*17fd0*/  IMAD.MOV.U32 R122, RZ, RZ, R125 ;  /* 0x000000ffff7a7224 */ /* 0x000fc400078e007d */
[----:B------:R-:W-:Y:S02]  /*17fe0*/  IMAD.MOV.U32 R126, RZ, RZ, R129 ;  /* 0x000000ffff7e7224 */ /* 0x000fe400078e0081 */
[----:B------:R-:W-:Y:S02]  /*17ff0*/  IMAD.MOV.U32 R8, RZ, RZ, R212 ;  /* 0x000000ffff087224 */ /* 0x000fe400078e00d4 */
[----:B------:R-:W-:Y:S02]  /*18000*/  IMAD.MOV.U32 R9, RZ, RZ, R214 ;  /* 0x000000ffff097224 */ /* 0x000fe400078e00d6 */
[----:B------:R-:W-:Y:S02]  /*18010*/  IMAD.MOV.U32 R12, RZ, RZ, R208 ;  /* 0x000000ffff0c7224 */ /* 0x000fe400078e00d0 */
[----:B------:R-:W-:Y:S02]  /*18020*/  IMAD.MOV.U32 R13, RZ, RZ, R210 ;  /* 0x000000ffff0d7224 */ /* 0x000fe400078e00d2 */
        /* <DEDUP_REMOVED lines=57> */
[----:B------:R-:W-:-:S04]  /*183c0*/  IMAD.MOV.U32 R130, RZ, RZ, R145 ;  /* 0x000000ffff827224 */ /* 0x000fc800078e0091 */
[----:B------:R2:W-:Y:S03]  /*183d0*/  STTM.x128 tmem[UR11+0x100], R4 ;  /* 0x00010004000079ed */ /* 0x0005e600083c000b */
.L_x_6:
[----:B--2---:R-:W2:Y:S01]  /*183e0*/  LDL.LU.64 R62, [R1+0x70] ;  /* 0x00007000013e7983 */ /* 0x004ea20000300a00 */
[----:B------:R-:W-:Y:S02]  /*183f0*/  USHF.R.S32.HI UR13, URZ, 0x1f, UR7 ;  /* 0x0000001fff0d7899 */ /* 0x000fe40008011407 */
[----:B------:R-:W-:Y:S01]  /*18400*/  USHF.L.U32 UR12, UR7, 0x2, URZ ;  /* 0x00000002070c7899 */ /* 0x000fe200080006ff */
[----:B------:R-:W3:Y:S01]  /*18410*/  LDL.LU.64 R52, [R1+0xe8] ;  /* 0x0000e80001347983 */ /* 0x000ee20000300a00 */
[----:B------:R-:W-:Y:S02]  /*18420*/  USHF.R.S32.HI UR15, URZ, 0x1f, UR6 ;  /* 0x0000001fff0f7899 */ /* 0x000fe40008011406 */
[----:B------:R-:W-:Y:S01]  /*18430*/  USHF.L.U32 UR14, UR6, 0x2, URZ ;  /* 0x00000002060e7899 */ /* 0x000fe200080006ff */
[----:B------:R-:W4:Y:S01]  /*18440*/  LDL.LU.64 R36, [R1+0x68] ;  /* 0x0000680001247983 */ /* 0x000f220000300a00 */
[----:B------:R-:W1:Y:S03]  /*18450*/  LDCU UR5, c[0x0][0x3a0] ;  /* 0x00007400ff0577ac */ /* 0x000e660008000800 */
        /* <DEDUP_REMOVED lines=17> */
[----:B------:R-:W2:Y:S04]  /*18570*/  LDL.LU.64 R24, [R1] ;  /* 0x0000000001187983 */ /* 0x000ea80000300a00 */
        /* <DEDUP_REMOVED lines=11> */
[----:B-1----:R-:W4:Y:S04]  /*18630*/  LDL.LU.64 R76, [R1+0x110] ;  /* 0x00011000014c7983 */ /* 0x002f280000300a00 */
[----:B------:R-:W4:Y:S04]  /*18640*/  LDL.LU.64 R72, [R1+0xb0] ;  /* 0x0000b00001487983 */ /* 0x000f280000300a00 */
[----:B------:R-:W4:Y:S01]  /*18650*/  LDL.LU.64 R68, [R1+0x90] ;  /* 0x0000900001447983 */ /* 0x000f220000300a00 */
[----:B------:R-:W-:-:S03]  /*18660*/  USHF.L.U64.HI UR13, UR7, 0x2, UR13 ;  /* 0x00000002070d7899 */ /* 0x000fc6000801020d */
[----:B-----5:R-:W-:Y:S04]  /*18670*/  STL.64 [R1+0x748], R200 ;  /* 0x000748c801007387 */ /* 0x020fe80000100a00 */
[----:B------:R-:W-:Y:S04]  /*18680*/  STL.64 [R1+0x740], R198 ;  /* 0x000740c601007387 */ /* 0x000fe80000100a00 */
[----:B------:R-:W-:Y:S04]  /*18690*/  STL.64 [R1+0x738], R134 ;  /* 0x0007388601007387 */ /* 0x000fe80000100a00 */
[----:B------:R-:W-:Y:S04]  /*186a0*/  STL.64 [R1+0x730], R132 ;  /* 0x0007308401007387 */ /* 0x000fe80000100a00 */
[----:B------:R-:W-:Y:S01]  /*186b0*/  STL.64 [R1+0x728], R2 ;  /* 0x0007280201007387 */ /* 0x000fe20000100a00 */
[----:B------:R-:W1:Y:S01]  /*186c0*/  FENCE.VIEW.ASYNC.T ;  /* 0x00000000000073c6 */ /* 0x000e620000000200 */
[----:B------:R-:W-:Y:S01]  /*186d0*/  USHF.L.U64.HI UR15, UR6, 0x2, UR15 ;  /* 0x00000002060f7899 */ /* 0x000fe2000801020f */
[----:B-1----:R-:W-:Y:S01]  /*186e0*/  BAR.SYNC.DEFER_BLOCKING 0x0 ;  /* 0x0000000000007b1d */ /* 0x002fe20000010000 */
[----:B--2---:R-:W-:-:S02]  /*186f0*/  IMAD.MOV.U32 R64, RZ, RZ, R60 ;  /* 0x000000ffff407224 */ /* 0x004fc400078e003c */
[----:B------:R-:W-:Y:S02]  /*18700*/  IMAD.MOV.U32 R65, RZ, RZ, R61 ;  /* 0x000000ffff417224 */ /* 0x000fe400078e003d */
[----:B---3--:R-:W-:Y:S01]  /*18710*/  IMAD.MOV.U32 R60, RZ, RZ, R58 ;  /* 0x000000ffff3c7224 */ /* 0x008fe200078e003a */
[----:B------:R-:W-:Y:S01]  /*18720*/  MOV R61, R59 ;  /* 0x0000003b003d7202 */ /* 0x000fe20000000f00 */
[----:B------:R-:W-:Y:S02]  /*18730*/  IMAD.MOV.U32 R58, RZ, RZ, R56 ;  /* 0x000000ffff3a7224 */ /* 0x000fe400078e0038 */
[----:B------:R-:W-:Y:S01]  /*18740*/  IMAD.MOV.U32 R59, RZ, RZ, R57 ;  /* 0x000000ffff3b7224 */ /* 0x000fe200078e0039 */
[----:B----4-:R-:W-:Y:S02]  /*18750*/  IADD3 R66, P2, PT, R70, UR12, RZ ;  /* 0x0000000c46427c10 */ /* 0x010fe4000ff5e0ff */
[----:B------:R-:W-:-:S04]  /*18760*/  IADD3 R56, P0, PT, R76, UR12, RZ ;  /* 0x0000000c4c387c10 */ /* 0x000fc8000ff1e0ff */
[----:B------:R-:W-:Y:S02]  /*18770*/  IADD3.X R57, PT, PT, R77, UR13, RZ, P0, !PT ;  /* 0x0000000d4d397c10 */ /* 0x000fe400087fe4ff */
[----:B------:R-:W-:-:S03]  /*18780*/  IADD3.X R67, PT, PT, R71, UR13, RZ, P2, !PT ;  /* 0x0000000d47437c10 */ /* 0x000fc600097fe4ff */
[----:B------:R1:W-:Y:S01]  /*18790*/  STL.64 [R1+0x350], R56 ;  /* 0x0003503801007387 */ /* 0x0003e20000100a00 */
[----:B------:R-:W-:-:S03]  /*187a0*/  IADD3 R70, P2, PT, R72, UR12, RZ ;  /* 0x0000000c48467c10 */ /* 0x000fc6000ff5e0ff */
[----:B------:R2:W-:Y:S01]  /*187b0*/  STL.64 [R1+0x370], R66 ;  /* 0x0003704201007387 */ /* 0x0005e20000100a00 */
[----:B-1----:R-:W-:Y:S01]  /*187c0*/  IADD3 R56, P0, PT, R74, UR12, RZ ;  /* 0x0000000c4a387c10 */ /* 0x002fe2000ff1e0ff */
[----:B--2---:R-:W-:-:S03]  /*187d0*/  IMAD.MOV.U32 R66, RZ, RZ, R58 ;  /* 0x000000ffff427224 */ /* 0x004fc600078e003a */
[----:B------:R-:W-:Y:S02]  /*187e0*/  IADD3.X R57, PT, PT, R75, UR13, RZ, P0, !PT ;  /* 0x0000000d4b397c10 */ /* 0x000fe400087fe4ff */
[----:B------:R-:W-:Y:S02]  /*187f0*/  IADD3 R58, P3, PT, R68, UR12, RZ ;  /* 0x0000000c443a7c10 */ /* 0x000fe4000ff7e0ff */
[----:B------:R-:W-:Y:S01]  /*18800*/  MOV R67, R59 ;  /* 0x0000003b00437202 */ /* 0x000fe20000000f00 */
[----:B------:R1:W-:Y:S01]  /*18810*/  STL.64 [R1+0x390], R56 ;  /* 0x0003903801007387 */ /* 0x0003e20000100a00 */
[----:B------:R-:W-:Y:S02]  /*18820*/  IADD3.X R71, PT, PT, R73, UR13, RZ, P2, !PT ;  /* 0x0000000d49477c10 */ /* 0x000fe400097fe4ff */
[----:B------:R-:W-:-:S03]  /*18830*/  IADD3.X R59, PT, PT, R69, UR13, RZ, P3, !PT ;  /* 0x0000000d453b7c10 */ /* 0x000fc60009ffe4ff */
[----:B------:R-:W-:Y:S01]  /*18840*/  STL.64 [R1+0x3b0], R70 ;  /* 0x0003b04601007387 */ /* 0x000fe20000100a00 */
[----:B-1----:R-:W-:-:S03]  /*18850*/  IADD3 R56, P0, PT, R62, UR12, RZ ;  /* 0x0000000c3e387c10 */ /* 0x002fc6000ff1e0ff */
[----:B------:R1:W-:Y:S01]  /*18860*/  STL.64 [R1+0x3e0], R58 ;  /* 0x0003e03a01007387 */ /* 0x0003e20000100a00 */
[----:B------:R-:W-:Y:S02]  /*18870*/  IADD3.X R57, PT, PT, R63, UR13, RZ, P0, !PT ;  /* 0x0000000d3f397c10 */ /* 0x000fe400087fe4ff */
[----:B------:R-:W-:-:S03]  /*18880*/  IADD3 R62, P0, PT, R64, UR12, RZ ;  /* 0x0000000c403e7c10 */ /* 0x000fc6000ff1e0ff */
[----:B------:R2:W-:Y:S01]  /*18890*/  STL.64 [R1+0x400], R56 ;  /* 0x0004003801007387 */ /* 0x0005e20000100a00 */
[----:B-1----:R-:W-:-:S04]  /*188a0*/  IADD3 R58, P2, PT, R66, UR12, RZ ;  /* 0x0000000c423a7c10 */ /* 0x002fc8000ff5e0ff */
[----:B------:R-:W-:Y:S01]  /*188b0*/  IADD3.X R59, PT, PT, R67, UR13, RZ, P2, !PT ;  /* 0x0000000d433b7c10 */ /* 0x000fe200097fe4ff */
[----:B--2---:R-:W-:Y:S01]  /*188c0*/  IMAD.MOV.U32 R56, RZ, RZ, R46 ;  /* 0x000000ffff387224 */ /* 0x004fe200078e002e */
[----:B------:R-:W-:Y:S01]  /*188d0*/  IADD3 R46, P3, PT, R60, UR12, RZ ;  /* 0x0000000c3c2e7c10 */ /* 0x000fe2000ff7e0ff */
[----:B------:R-:W-:Y:S02]  /*188e0*/  IMAD.MOV.U32 R57, RZ, RZ, R47 ;  /* 0x000000ffff397224 */ /* 0x000fe400078e002f */
        /* <DEDUP_REMOVED lines=12> */
[----:B------:R-:W-:-:S03]  /*189b0*/  IADD3 R54, P3, PT, R226, UR12, RZ ;  /* 0x0000000ce2367c10 */ /* 0x000fc6000ff7e0ff */
[----:B------:R1:W-:Y:S01]  /*189c0*/  STL.64 [R1+0x5d0], R46 ;  /* 0x0005d02e01007387 */ /* 0x0003e20000100a00 */
[----:B------:R-:W-:Y:S02]  /*189d0*/  MOV R59, R55 ;  /* 0x00000037003b7202 */ /* 0x000fe40000000f00 */
[----:B------:R-:W-:Y:S02]  /*189e0*/  IADD3.X R61, PT, PT, R233, UR13, RZ, P2, !PT ;  /* 0x0000000de93d7c10 */ /* 0x000fe400097fe4ff */
[----:B------:R-:W-:-:S03]  /*189f0*/  IADD3.X R55, PT, PT, R227, UR13, RZ, P3, !PT ;  /* 0x0000000de3377c10 */ /* 0x000fc60009ffe4ff */
[----:B------:R2:W-:Y:S01]  /*18a00*/  STL.64 [R1+0x6a8], R60 ;  /* 0x0006a83c01007387 */ /* 0x0005e20000100a00 */
[----:B-1----:R-:W-:-:S03]  /*18a10*/  IADD3 R46, P0, PT, R220, UR12, RZ ;  /* 0x0000000cdc2e7c10 */ /* 0x002fc6000ff1e0ff */
[----:B------:R1:W-:Y:S01]  /*18a20*/  STL.64 [R1+0x6e8], R54 ;  /* 0x0006e83601007387 */ /* 0x0003e20000100a00 */
[----:B------:R-:W-:Y:S02]  /*18a30*/  IADD3.X R47, PT, PT, R221, UR13, RZ, P0, !PT ;  /* 0x0000000ddd2f7c10 */ /* 0x000fe400087fe4ff */
[----:B--2---:R-:W-:-:S03]  /*18a40*/  IADD3 R60, P3, PT, R140, UR12, RZ ;  /* 0x0000000c8c3c7c10 */ /* 0x004fc6000ff7e0ff */
[----:B------:R2:W-:Y:S01]  /*18a50*/  STL.64 [R1+0x700], R46 ;  /* 0x0007002e01007387 */ /* 0x0005e20000100a00 */
[----:B-1----:R-:W-:Y:S02]  /*18a60*/  IMAD.MOV.U32 R54, RZ, RZ, R44 ;  /* 0x000000ffff367224 */ /* 0x002fe400078e002c */
[----:B------:R-:W-:Y:S01]  /*18a70*/  IMAD.MOV.U32 R44, RZ, RZ, R36 ;  /* 0x000000ffff2c7224 */ /* 0x000fe200078e0024 */
[----:B------:R-:W-:Y:S01]  /*18a80*/  IADD3 R36, P2, PT, R202, UR12, RZ ;  /* 0x0000000cca247c10 */ /* 0x000fe2000ff5e0ff */
[----:B------:R-:W-:Y:S01]  /*18a90*/  IMAD.MOV.U32 R55, RZ, RZ, R45 ;  /* 0x000000ffff377224 */ /* 0x000fe200078e002d */
[----:B------:R-:W-:Y:S02]  /*18aa0*/  MOV R45, R37 ;  /* 0x00000025002d7202 */ /* 0x000fe40000000f00 */
[----:B------:R-:W-:Y:S01]  /*18ab0*/  IADD3.X R37, PT, PT, R203, UR13, RZ, P2, !PT ;  /* 0x0000000dcb257c10 */ /* 0x000fe200097fe4ff */
[----:B--2---:R-:W-:Y:S01]  /*18ac0*/  IMAD.MOV.U32 R46, RZ, RZ, R40 ;  /* 0x000000ffff2e7224 */ /* 0x004fe200078e0028 */
[----:B------:R-:W-:Y:S01]  /*18ad0*/  IADD3 R40, P0, PT, R58, UR12, RZ ;  /* 0x0000000c3a287c10 */ /* 0x000fe2000ff1e0ff */
[----:B------:R-:W-:Y:S01]  /*18ae0*/  IMAD.MOV.U32 R47, RZ, RZ, R41 ;  /* 0x000000ffff2f7224 */ /* 0x000fe200078e0029 */
[----:B------:R-:W-:Y:S01]  /*18af0*/  IADD3.X R61, PT, PT, R141, UR13, RZ, P3, !PT ;  /* 0x0000000d8d3d7c10 */ /* 0x000fe20009ffe4ff */
[----:B------:R1:W-:Y:S01]  /*18b00*/  STL.64 [R1+0x708], R36 ;  /* 0x0007082401007387 */ /* 0x0003e20000100a00 */
[----:B------:R-:W-:-:S03]  /*18b10*/  IADD3.X R41, PT, PT, R59, UR13, RZ, P0, !PT ;  /* 0x0000000d3b297c10 */ /* 0x000fc600087fe4ff */
[----:B------:R-:W-:Y:S04]  /*18b20*/  STL.64 [R1+0x710], R60 ;  /* 0x0007103c01007387 */ /* 0x000fe80000100a00 */
[----:B------:R2:W-:Y:S01]  /*18b30*/  STL.64 [R1+0x318], R40 ;  /* 0x0003182801007387 */ /* 0x0005e20000100a00 */
[----:B-1----:R-:W-:-:S04]  /*18b40*/  IADD3 R36, P2, PT, R52, UR12, RZ ;  /* 0x0000000c34247c10 */ /* 0x002fc8000ff5e0ff */
[----:B------:R-:W-:Y:S02]  /*18b50*/  IADD3.X R37, PT, PT, R53, UR13, RZ, P2, !PT ;  /* 0x0000000d35257c10 */ /* 0x000fe400097fe4ff */
[----:B--2---:R-:W-:-:S03]  /*18b60*/  IADD3 R40, P0, PT, R56, UR12, RZ ;  /* 0x0000000c38287c10 */ /* 0x004fc6000ff1e0ff */
[----:B------:R1:W-:Y:S01]  /*18b70*/  STL.64 [R1+0x330], R36 ;  /* 0x0003302401007387 */ /* 0x0003e20000100a00 */
[----:B------:R-:W-:Y:S02]  /*18b80*/  IADD3.X R41, PT, PT, R57, UR13, RZ, P0, !PT ;  /* 0x0000000d39297c10 */ /* 0x000fe400087fe4ff */
[----:B------:R-:W-:-:S03]  /*18b90*/  IADD3 R52, P2, PT, R54, UR12, RZ ;  /* 0x0000000c36347c10 */ /* 0x000fc6000ff5e0ff */
[----:B------:R2:W-:Y:S01]  /*18ba0*/  STL.64 [R1+0x348], R40 ;  /* 0x0003482801007387 */ /* 0x0005e20000100a00 */
[----:B-1----:R-:W-:Y:S02]  /*18bb0*/  IMAD.MOV.U32 R36, RZ, RZ, R32 ;  /* 0x000000ffff247224 */ /* 0x002fe400078e0020 */
[----:B------:R-:W-:Y:S01]  /*18bc0*/  IMAD.MOV.U32 R32, RZ, RZ, R30 ;  /* 0x000000ffff207224 */ /* 0x000fe200078e001e */
[----:B------:R-:W-:Y:S02]  /*18bd0*/  IADD3 R30, P3, PT, R50, UR12, RZ ;  /* 0x0000000c321e7c10 */ /* 0x000fe4000ff7e0ff */
[----:B------:R-:W-:Y:S01]  /*18be0*/  MOV R37, R33 ;  /* 0x0000002100257202 */ /* 0x000fe20000000f00 */
[----:B------:R-:W-:Y:S01]  /*18bf0*/  IMAD.MOV.U32 R33, RZ, RZ, R31 ;  /* 0x000000ffff217224 */ /* 0x000fe200078e001f */
[----:B--2---:R-:W-:Y:S02]  /*18c00*/  IADD3 R40, P0, PT, R44, UR12, RZ ;  /* 0x0000000c2c287c10 */ /* 0x004fe4000ff1e0ff */
[----:B------:R-:W-:-:S02]  /*18c10*/  IADD3.X R31, PT, PT, R51, UR13, RZ, P3, !PT ;  /* 0x0000000d331f7c10 */ /* 0x000fc40009ffe4ff */
[----:B------:R-:W-:Y:S02]  /*18c20*/  IADD3.X R53, PT, PT, R55, UR13, RZ, P2, !PT ;  /* 0x0000000d37357c10 */ /* 0x000fe400097fe4ff */
[----:B------:R-:W-:Y:S01]  /*18c30*/  IADD3.X R41, PT, PT, R45, UR13, RZ, P0, !PT ;  /* 0x0000000d2d297c10 */ /* 0x000fe200087fe4ff */
[----:B------:R1:W-:Y:S01]  /*18c40*/  STL.64 [R1+0x388], R30 ;  /* 0x0003881e01007387 */ /* 0x0003e20000100a00 */
[----:B------:R-:W-:-:S03]  /*18c50*/  IADD3 R44, P0, PT, R46, UR12, RZ ;  /* 0x0000000c2e2c7c10 */ /* 0x000fc6000ff1e0ff */
[----:B------:R-:W-:Y:S04]  /*18c60*/  STL.64 [R1+0x368], R52 ;  /* 0x0003683401007387 */ /* 0x000fe80000100a00 */
[----:B------:R2:W-:Y:S01]  /*18c70*/  STL.64 [R1+0x3a8], R40 ;  /* 0x0003a82801007387 */ /* 0x0005e20000100a00 */
[----:B-1----:R-:W-:Y:S02]  /*18c80*/  IADD3 R30, P2, PT, R48, UR12, RZ ;  /* 0x0000000c301e7c10 */ /* 0x002fe4000ff5e0ff */
[----:B------:R-:W-:Y:S02]  /*18c90*/  IADD3.X R45, PT, PT, R47, UR13, RZ, P0, !PT ;  /* 0x0000000d2f2d7c10 */ /* 0x000fe400087fe4ff */
[----:B------:R-:W-:Y:S01]  /*18ca0*/  IADD3.X R31, PT, PT, R49, UR13, RZ, P2, !PT ;  /* 0x0000000d311f7c10 */ /* 0x000fe200097fe4ff */
[----:B--2---:R-:W-:Y:S01]  /*18cb0*/  IMAD.MOV.U32 R40, RZ, RZ, R38 ;  /* 0x000000ffff287224 */ /* 0x004fe200078e0026 */
[----:B------:R-:W-:-:S02]  /*18cc0*/  IADD3 R38, P3, PT, R42, UR12, RZ ;  /* 0x0000000c2a267c10 */ /* 0x000fc4000ff7e0ff */
[----:B------:R-:W-:Y:S02]  /*18cd0*/  MOV R41, R39 ;  /* 0x0000002700297202 */ /* 0x000fe40000000f00 */
[----:B------:R-:W-:Y:S01]  /*18ce0*/  IADD3.X R39, PT, PT, R43, UR13, RZ, P3, !PT ;  /* 0x0000000d2b277c10 */ /* 0x000fe20009ffe4ff */
[----:B------:R1:W-:Y:S04]  /*18cf0*/  STL.64 [R1+0x3d0], R30 ;  /* 0x0003d01e01007387 */ /* 0x0003e80000100a00 */
[----:B------:R-:W-:Y:S04]  /*18d00*/  STL.64 [R1+0x3f0], R44 ;  /* 0x0003f02c01007387 */ /* 0x000fe80000100a00 */
[----:B------:R2:W-:Y:S01]  /*18d10*/  STL.64 [R1+0x410], R38 ;  /* 0x0004102601007387 */ /* 0x0005e20000100a00 */
[----:B-1----:R-:W-:-:S04]  /*18d20*/  IADD3 R30, P2, PT, R246, UR12, RZ ;  /* 0x0000000cf61e7c10 */ /* 0x002fc8000ff5e0ff */
[----:B------:R-:W-:Y:S01]  /*18d30*/  IADD3.X R31, PT, PT, R247, UR13, RZ, P2, !PT ;  /* 0x0000000df71f7c10 */ /* 0x000fe200097fe4ff */
[----:B--2---:R-:W-:Y:S02]  /*18d40*/  IMAD.MOV.U32 R38, RZ, RZ, R36 ;  /* 0x000000ffff267224 */ /* 0x004fe400078e0024 */
[----:B------:R-:W-:Y:S01]  /*18d50*/  IMAD.MOV.U32 R36, RZ, RZ, R20 ;  /* 0x000000ffff247224 */ /* 0x000fe200078e0014 */
[----:B------:R-:W-:Y:S01]  /*18d60*/  IADD3 R20, P0, PT, R238, UR12, RZ ;  /* 0x0000000cee147c10 */ /* 0x000fe2000ff1e0ff */
[----:B------:R-:W-:Y:S01]  /*18d70*/  IMAD.MOV.U32 R39, RZ, RZ, R37 ;  /* 0x000000ffff277224 */ /* 0x000fe200078e0025 */
[----:B------:R-:W-:Y:S01]  /*18d80*/  MOV R37, R21 ;  /* 0x0000001500257202 */ /* 0x000fe20000000f00 */
[----:B------:R1:W-:Y:S01]  /*18d90*/  STL.64 [R1+0x430], R30 ;  /* 0x0004301e01007387 */ /* 0x0003e20000100a00 */
[----:B------:R-:W-:Y:S02]  /*18da0*/  IADD3.X R21, PT, PT, R239, UR13, RZ, P0, !PT ;  /* 0x0000000def157c10 */ /* 0x000fe400087fe4ff */
[----:B------:R-:W-:-:S03]  /*18db0*/  IADD3 R42, P2, PT, R230, UR12, RZ ;  /* 0x0000000ce62a7c10 */ /* 0x000fc6000ff5e0ff */
[----:B------:R2:W-:Y:S01]  /*18dc0*/  STL.64 [R1+0x450], R20 ;  /* 0x0004501401007387 */ /* 0x0005e20000100a00 */
[----:B-1----:R-:W-:Y:S02]  /*18dd0*/  IMAD.MOV.U32 R30, RZ, RZ, R28 ;  /* 0x000000ffff1e7224 */ /* 0x002fe400078e001c */
[----:B------:R-:W-:Y:S01]  /*18de0*/  IMAD.MOV.U32 R28, RZ, RZ, R22 ;  /* 0x000000ffff1c7224 */ /* 0x000fe200078e0016 */
[----:B------:R-:W-:Y:S01]  /*18df0*/  IADD3 R22, P3, PT, R224, UR12, RZ ;  /* 0x0000000ce0167c10 */ /* 0x000fe2000ff7e0ff */
[----:B------:R-:W-:Y:S01]  /*18e00*/  IMAD.MOV.U32 R31, RZ, RZ, R29 ;  /* 0x000000ffff1f7224 */ /* 0x000fe200078e001d */
[----:B------:R-:W-:Y:S02]  /*18e10*/  MOV R29, R23 ;  /* 0x00000017001d7202 */ /* 0x000fe40000000f00 */
[----:B--2---:R-:W-:Y:S02]  /*18e20*/  IADD3 R20, P0, PT, R218, UR12, RZ ;  /* 0x0000000cda147c10 */ /* 0x004fe4000ff1e0ff */
[----:B------:R-:W-:-:S02]  /*18e30*/  IADD3.X R23, PT, PT, R225, UR13, RZ, P3, !PT ;  /* 0x0000000de1177c10 */ /* 0x000fc40009ffe4ff */
[----:B------:R-:W-:Y:S02]  /*18e40*/  IADD3.X R43, PT, PT, R231, UR13, RZ, P2, !PT ;  /* 0x0000000de72b7c10 */ /* 0x000fe400097fe4ff */
[----:B------:R-:W-:Y:S01]  /*18e50*/  IADD3.X R21, PT, PT, R219, UR13, RZ, P0, !PT ;  /* 0x0000000ddb157c10 */ /* 0x000fe200087fe4ff */
[----:B------:R1:W-:Y:S04]  /*18e60*/  STL.64 [R1+0x5c0], R22 ;  /* 0x0005c01601007387 */ /* 0x0003e80000100a00 */
[----:B------:R2:W-:Y:S04]  /*18e70*/  STL.64 [R1+0x4e0], R42 ;  /* 0x0004e02a01007387 */ /* 0x0005e80000100a00 */
[----:B------:R3:W-:Y:S01]  /*18e80*/  STL.64 [R1+0x6a0], R20 ;  /* 0x0006a01401007387 */ /* 0x0007e20000100a00 */
[----:B-1----:R-:W-:-:S02]  /*18e90*/  IADD3 R22, P2, PT, R196, UR12, RZ ;  /* 0x0000000cc4167c10 */ /* 0x002fc4000ff5e0ff */
[----:B--2---:R-:W-:Y:S02]  /*18ea0*/  IADD3 R42, P3, PT, R138, UR12, RZ ;  /* 0x0000000c8a2a7c10 */ /* 0x004fe4000ff7e0ff */
[----:B------:R-:W-:Y:S02]  /*18eb0*/  IADD3.X R23, PT, PT, R197, UR13, RZ, P2, !PT ;  /* 0x0000000dc5177c10 */ /* 0x000fe400097fe4ff */
[----:B---3--:R-:W-:Y:S02]  /*18ec0*/  IADD3 R20, P0, PT, R40, UR12, RZ ;  /* 0x0000000c28147c10 */ /* 0x008fe4000ff1e0ff */
[----:B------:R-:W-:Y:S02]  /*18ed0*/  IADD3.X R43, PT, PT, R139, UR13, RZ, P3, !PT ;  /* 0x0000000d8b2b7c10 */ /* 0x000fe40009ffe4ff */
[----:B------:R-:W-:Y:S01]  /*18ee0*/  IADD3.X R21, PT, PT, R41, UR13, RZ, P0, !PT ;  /* 0x0000000d29157c10 */ /* 0x000fe200087fe4ff */
[----:B------:R1:W-:Y:S04]  /*18ef0*/  STL.64 [R1+0x6e0], R22 ;  /* 0x0006e01601007387 */ /* 0x0003e80000100a00 */
        /* <DEDUP_REMOVED lines=9> */
[----:B-1----:R-:W-:Y:S02]  /*18f90*/  IADD3 R22, P3, PT, R32, UR12, RZ ;  /* 0x0000000c20167c10 */ /* 0x002fe4000ff7e0ff */
[----:B------:R-:W-:Y:S02]  /*18fa0*/  IADD3.X R35, PT, PT, R37, UR13, RZ, P2, !PT ;  /* 0x0000000d25237c10 */ /* 0x000fe400097fe4ff */
[----:B------:R-:W-:Y:S02]  /*18fb0*/  IADD3.X R23, PT, PT, R33, UR13, RZ, P3, !PT ;  /* 0x0000000d21177c10 */ /* 0x000fe40009ffe4ff */
[----:B--2---:R-:W-:-:S03]  /*18fc0*/  IADD3 R20, P0, PT, R26, UR12, RZ ;  /* 0x0000000c1a147c10 */ /* 0x004fc6000ff1e0ff */
[----:B------:R1:W-:Y:S01]  /*18fd0*/  STL.64 [R1+0x340], R22 ;  /* 0x0003401601007387 */ /* 0x0003e20000100a00 */
[----:B------:R-:W-:-:S03]  /*18fe0*/  IADD3.X R21, PT, PT, R27, UR13, RZ, P0, !PT ;  /* 0x0000000d1b157c10 */ /* 0x000fc600087fe4ff */
[----:B------:R-:W-:Y:S04]  /*18ff0*/  STL.64 [R1+0x328], R34 ;  /* 0x0003282201007387 */ /* 0x000fe80000100a00 */
[----:B------:R2:W-:Y:S01]  /*19000*/  STL.64 [R1+0x360], R20 ;  /* 0x0003601401007387 */ /* 0x0005e20000100a00 */
[----:B-1----:R-:W-:-:S04]  /*19010*/  IADD3 R22, P2, PT, R30, UR12, RZ ;  /* 0x0000000c1e167c10 */ /* 0x002fc8000ff5e0ff */
[----:B------:R-:W-:Y:S02]  /*19020*/  IADD3.X R23, PT, PT, R31, UR13, RZ, P2, !PT ;  /* 0x0000000d1f177c10 */ /* 0x000fe400097fe4ff */
[----:B--2---:R-:W-:Y:S02]  /*19030*/  IADD3 R20, P3, PT, R24, UR12, RZ ;  /* 0x0000000c18147c10 */ /* 0x004fe4000ff7e0ff */
[----:B------:R-:W-:Y:S02]  /*19040*/  IADD3 R26, P0, PT, R28, UR12, RZ ;  /* 0x0000000c1c1a7c10 */ /* 0x000fe4000ff1e0ff */
[----:B------:R-:W-:Y:S01]  /*19050*/  IADD3.X R21, PT, PT, R25, UR13, RZ, P3, !PT ;  /* 0x0000000d19157c10 */ /* 0x000fe20009ffe4ff */
[----:B------:R1:W-:Y:S01]  /*19060*/  STL.64 [R1+0x380], R22 ;  /* 0x0003801601007387 */ /* 0x0003e20000100a00 */
[----:B------:R-:W-:-:S03]  /*19070*/  IADD3.X R27, PT, PT, R29, UR13, RZ, P0, !PT ;  /* 0x0000000d1d1b7c10 */ /* 0x000fc600087fe4ff */
[----:B------:R2:W-:Y:S01]  /*19080*/  STL.64 [R1+0x3c8], R20 ;  /* 0x0003c81401007387 */ /* 0x0005e20000100a00 */
[----:B-1----:R-:W-:Y:S02]  /*19090*/  IADD3 R22, P2, PT, R244, UR12, RZ ;  /* 0x0000000cf4167c10 */ /* 0x002fe4000ff5e0ff */
[----:B--2---:R-:W-:Y:S02]  /*190a0*/  IADD3 R20, P0, PT, R236, UR12, RZ ;  /* 0x0000000cec147c10 */ /* 0x004fe4000ff1e0ff */
[----:B------:R-:W-:Y:S02]  /*190b0*/  IADD3.X R23, PT, PT, R245, UR13, RZ, P2, !PT ;  /* 0x0000000df5177c10 */ /* 0x000fe400097fe4ff */
[----:B------:R-:W-:Y:S02]  /*190c0*/  IADD3 R2, P2, PT, R228, UR12, RZ ;  /* 0x0000000ce4027c10 */ /* 0x000fe4000ff5e0ff */
[----:B------:R-:W-:Y:S01]  /*190d0*/  IADD3.X R21, PT, PT, R237, UR13, RZ, P0, !PT ;  /* 0x0000000ded157c10 */ /* 0x000fe200087fe4ff */
[----:B------:R-:W-:Y:S04]  /*190e0*/  STL.64 [R1+0x3a0], R26 ;  /* 0x0003a01a01007387 */ /* 0x000fe80000100a00 */
[----:B------:R1:W-:Y:S04]  /*190f0*/  STL.64 [R1+0x3e8], R22 ;  /* 0x0003e81601007387 */ /* 0x0003e80000100a00 */
[----:B------:R-:W-:Y:S04]  /*19100*/  STL [R1+0x428], R2 ;  /* 0x0004280201007387 */ /* 0x000fe80000100800 */
[----:B------:R2:W-:Y:S04]  /*19110*/  STL.64 [R1+0x408], R20 ;  /* 0x0004081401007387 */ /* 0x0005e80000100a00 */
[----:B------:R3:W4:Y:S01]  /*19120*/  LDL.64 R236, [R1+0x428] ;  /* 0x0004280001ec7983 */ /* 0x0007220000100a00 */
[----:B------:R-:W-:-:S02]  /*19130*/  IADD3 R244, P3, PT, R222, UR12, RZ ;  /* 0x0000000cdef47c10 */ /* 0x000fc4000ff7e0ff */
[----:B------:R-:W-:Y:S02]  /*19140*/  IADD3 R248, P0, PT, R216, UR12, RZ ;  /* 0x0000000cd8f87c10 */ /* 0x000fe4000ff1e0ff */
[----:B------:R-:W-:Y:S02]  /*19150*/  IADD3.X R245, PT, PT, R223, UR13, RZ, P3, !PT ;  /* 0x0000000ddff57c10 */ /* 0x000fe40009ffe4ff */
[----:B------:R-:W-:Y:S02]  /*19160*/  IADD3.X R249, PT, PT, R217, UR13, RZ, P0, !PT ;  /* 0x0000000dd9f97c10 */ /* 0x000fe400087fe4ff */
[----:B------:R-:W-:Y:S02]  /*19170*/  IADD3 R238, P0, PT, R18, UR12, RZ ;  /* 0x0000000c12ee7c10 */ /* 0x000fe4000ff1e0ff */
[----:B------:R-:W-:Y:S02]  /*19180*/  IADD3 R240, P3, PT, R136, UR12, RZ ;  /* 0x0000000c88f07c10 */ /* 0x000fe4000ff7e0ff */
[----:B------:R-:W-:-:S02]  /*19190*/  IADD3.X R239, PT, PT, R19, UR13, RZ, P0, !PT ;  /* 0x0000000d13ef7c10 */ /* 0x000fc400087fe4ff */
[----:B------:R-:W-:Y:S02]  /*191a0*/  IADD3 R230, P0, PT, R16, UR12, RZ ;  /* 0x0000000c10e67c10 */ /* 0x000fe4000ff1e0ff */
[----:B------:R-:W-:Y:S02]  /*191b0*/  IADD3.X R241, PT, PT, R137, UR13, RZ, P3, !PT ;  /* 0x0000000d89f17c10 */ /* 0x000fe40009ffe4ff */
[----:B------:R-:W-:Y:S02]  /*191c0*/  IADD3.X R231, PT, PT, R17, UR13, RZ, P0, !PT ;  /* 0x0000000d11e77c10 */ /* 0x000fe400087fe4ff */
[----:B------:R-:W-:-:S04]  /*191d0*/  IADD3 R224, P0, PT, R4, UR12, RZ ;  /* 0x0000000c04e07c10 */ /* 0x000fc8000ff1e0ff */
[----:B------:R-:W-:Y:S02]  /*191e0*/  IADD3.X R225, PT, PT, R5, UR13, RZ, P0, !PT ;  /* 0x0000000d05e17c10 */ /* 0x000fe400087fe4ff */
[----:B----4-:R-:W-:Y:S01]  /*191f0*/  IADD3.X R237, PT, PT, R229, UR13, RZ, P2, !PT ;  /* 0x0000000de5ed7c10 */ /* 0x010fe200097fe4ff */
[----:B------:R-:W-:Y:S01]  /*19200*/  IMAD.MOV.U32 R236, RZ, RZ, R2 ;  /* 0x000000ffffec7224 */ /* 0x000fe200078e0002 */
[----:B------:R-:W-:-:S03]  /*19210*/  IADD3 R246, P2, PT, R142, UR12, RZ ;  /* 0x0000000c8ef67c10 */ /* 0x000fc6000ff5e0ff */
[----:B------:R-:W-:Y:S01]  /*19220*/  STL [R1+0x42c], R237 ;  /* 0x00042ced01007387 */ /* 0x000fe20000100800 */
[----:B------:R-:W-:Y:S02]  /*19230*/  IADD3.X R247, PT, PT, R143, UR13, RZ, P2, !PT ;  /* 0x0000000d8ff77c10 */ /* 0x000fe400097fe4ff */
[----:B------:R-:W-:Y:S01]  /*19240*/  IADD3 R232, P2, PT, R6, UR12, RZ ;  /* 0x0000000c06e87c10 */ /* 0x000fe2000ff5e0ff */
[----:B------:R-:W-:Y:S04]  /*19250*/  STL.64 [R1+0x750], R236 ;  /* 0x000750ec01007387 */ /* 0x000fe80000100a00 */
[----:B------:R-:W-:Y:S01]  /*19260*/  STL.64 [R1+0x448], R244 ;  /* 0x000448f401007387 */ /* 0x000fe20000100a00 */
[----:B------:R-:W-:-:S03]  /*19270*/  IADD3.X R233, PT, PT, R7, UR13, RZ, P2, !PT ;  /* 0x0000000d07e97c10 */ /* 0x000fc600097fe4ff */
[----:B------:R-:W-:Y:S04]  /*19280*/  STL.64 [R1+0x758], R244 ;  /* 0x000758f401007387 */ /* 0x000fe80000100a00 */
[----:B------:R-:W-:Y:S04]  /*19290*/  STL.64 [R1+0x4d8], R248 ;  /* 0x0004d8f801007387 */ /* 0x000fe80000100a00 */
[----:B------:R-:W-:Y:S04]  /*192a0*/  STL.64 [R1+0x760], R248 ;  /* 0x000760f801007387 */ /* 0x000fe80000100a00 */
[----:B------:R-:W-:Y:S04]  /*192b0*/  STL.64 [R1+0x5b8], R246 ;  /* 0x0005b8f601007387 */ /* 0x000fe80000100a00 */
[----:B------:R-:W-:Y:S04]  /*192c0*/  STL.64 [R1+0x768], R246 ;  /* 0x000768f601007387 */ /* 0x000fe80000100a00 */
[----:B------:R-:W4:Y:S04]  /*192d0*/  LDL.LU.64 R6, [R1+0x6f0] ;  /* 0x0006f00001067983 */ /* 0x000f280000300a00 */
[----:B------:R-:W-:Y:S04]  /*192e0*/  STL.64 [R1+0x698], R240 ;  /* 0x000698f001007387 */ /* 0x000fe80000100a00 */
[----:B------:R-:W-:Y:S04]  /*192f0*/  STL.64 [R1+0x260], R238 ;  /* 0x000260ee01007387 */ /* 0x000fe80000100a00 */
[----:B------:R-:W-:Y:S04]  /*19300*/  STL.64 [R1+0x2a8], R232 ;  /* 0x0002a8e801007387 */ /* 0x000fe80000100a00 */
[----:B------:R-:W-:Y:S04]  /*19310*/  STL.64 [R1+0x2e8], R230 ;  /* 0x0002e8e601007387 */ /* 0x000fe80000100a00 */
[----:B------:R-:W3:Y:S01]  /*19320*/  LDL.LU.64 R4, [R1+0x6d0] ;  /* 0x0006d00001047983 */ /* 0x000ee20000300a00 */
[----:B------:R-:W-:-:S02]  /*19330*/  IADD3 R228, P2, PT, R14, UR12, RZ ;  /* 0x0000000c0ee47c10 */ /* 0x000fc4000ff5e0ff */
[----:B------:R-:W-:Y:S01]  /*19340*/  IADD3 R226, P3, PT, R12, UR12, RZ ;  /* 0x0000000c0ce27c10 */ /* 0x000fe2000ff7e0ff */
[----:B------:R-:W3:Y:S01]  /*19350*/  LDL.LU.64 R32, [R1+0x6c8] ;  /* 0x0006c80001207983 */ /* 0x000ee20000300a00 */
[----:B------:R-:W-:Y:S02]  /*19360*/  IADD3.X R229, PT, PT, R15, UR13, RZ, P2, !PT ;  /* 0x0000000d0fe57c10 */ /* 0x000fe400097fe4ff */
[----:B------:R-:W-:Y:S01]  /*19370*/  IADD3.X R227, PT, PT, R13, UR13, RZ, P3, !PT ;  /* 0x0000000d0de37c10 */ /* 0x000fe20009ffe4ff */
[----:B------:R-:W3:Y:S01]  /*19380*/  LDL.LU.64 R30, [R1+0x6b8] ;  /* 0x0006b800011e7983 */ /* 0x000ee20000300a00 */
[----:B------:R-:W-:Y:S02]  /*19390*/  IADD3 R222, P2, PT, R10, UR12, RZ ;  /* 0x0000000c0ade7c10 */ /* 0x000fe4000ff5e0ff */
[----:B------:R-:W-:Y:S01]  /*193a0*/  IADD3 R220, P0, PT, R8, UR12, RZ ;  /* 0x0000000c08dc7c10 */ /* 0x000fe2000ff1e0ff */
[----:B------:R-:W3:Y:S01]  /*193b0*/  LDL.LU.64 R28, [R1+0x690] ;  /* 0x00069000011c7983 */ /* 0x000ee20000300a00 */
[----:B------:R-:W-:-:S03]  /*193c0*/  IADD3.X R223, PT, PT, R11, UR13, RZ, P2, !PT ;  /* 0x0000000d0bdf7c10 */ /* 0x000fc600097fe4ff */
[----:B------:R-:W-:Y:S01]  /*193d0*/  STL.64 [R1+0x2f8], R228 ;  /* 0x0002f8e401007387 */ /* 0x000fe20000100a00 */
[----:B------:R-:W-:-:S03]  /*193e0*/  IADD3.X R221, PT, PT, R9, UR13, RZ, P0, !PT ;  /* 0x0000000d09dd7c10 */ /* 0x000fc600087fe4ff */
[----:B------:R-:W-:Y:S04]  /*193f0*/  STL.64 [R1+0x308], R226 ;  /* 0x000308e201007387 */ /* 0x000fe80000100a00 */
[----:B------:R-:W-:Y:S04]  /*19400*/  STL.64 [R1+0x320], R224 ;  /* 0x000320e001007387 */ /* 0x000fe80000100a00 */
[----:B------:R-:W3:Y:S04]  /*19410*/  LDL.LU.64 R12, [R1+0x680] ;  /* 0x00068000010c7983 */ /* 0x000ee80000300a00 */
[----:B-1----:R-:W3:Y:S04]  /*19420*/  LDL.LU.64 R22, [R1+0x670] ;  /* 0x0006700001167983 */ /* 0x002ee80000300a00 */
[----:B--2---:R-:W2:Y:S04]  /*19430*/  LDL.LU.64 R20, [R1+0x660] ;  /* 0x0006600001147983 */ /* 0x004ea80000300a00 */
[----:B------:R-:W2:Y:S04]  /*19440*/  LDL.LU.64 R16, [R1+0x650] ;  /* 0x0006500001107983 */ /* 0x000ea80000300a00 */
[----:B------:R-:W-:Y:S04]  /*19450*/  STL.64 [R1+0x338], R222 ;  /* 0x000338de01007387 */ /* 0x000fe80000100a00 */
[----:B------:R-:W-:Y:S04]  /*19460*/  STL.64 [R1+0x358], R220 ;  /* 0x000358dc01007387 */ /* 0x000fe80000100a00 */
[----:B------:R-:W2:Y:S01]  /*19470*/  LDL.LU.64 R10, [R1+0x640] ;  /* 0x00064000010a7983 */ /* 0x000ea20000300a00 */
[----:B------:R-:W-:-:S02]  /*19480*/  IADD3 R218, P2, PT, R250, UR12, RZ ;  /* 0x0000000cfada7c10 */ /* 0x000fc4000ff5e0ff */
[----:B------:R-:W-:Y:S01]  /*19490*/  IADD3 R216, P3, PT, R242, UR12, RZ ;  /* 0x0000000cf2d87c10 */ /* 0x000fe2000ff7e0ff */
[----:B------:R-:W2:Y:S01]  /*194a0*/  LDL.LU.64 R14, [R1+0x630] ;  /* 0x00063000010e7983 */ /* 0x000ea20000300a00 */
[----:B------:R-:W-:Y:S02]  /*194b0*/  IADD3 R214, P4, PT, R234, UR12, RZ ;  /* 0x0000000cead67c10 */ /* 0x000fe4000ff9e0ff */
[----:B------:R-:W-:Y:S01]  /*194c0*/  IADD3.X R219, PT, PT, R251, UR13, RZ, P2, !PT ;  /* 0x0000000dfbdb7c10 */ /* 0x000fe200097fe4ff */
[----:B------:R-:W2:Y:S01]  /*194d0*/  LDL.LU.64 R8, [R1+0x620] ;  /* 0x0006200001087983 */ /* 0x000ea20000300a00 */
[----:B------:R-:W-:Y:S02]  /*194e0*/  IADD3.X R217, PT, PT, R243, UR13, RZ, P3, !PT ;  /* 0x0000000df3d97c10 */ /* 0x000fe40009ffe4ff */
[----:B------:R-:W-:Y:S02]  /*194f0*/  IADD3.X R215, PT, PT, R235, UR13, RZ, P4, !PT ;  /* 0x0000000debd77c10 */ /* 0x000fe4000a7fe4ff */
[----:B----4-:R-:W-:-:S04]  /*19500*/  IADD3 R186, P0, PT, R6, UR14, RZ ;  /* 0x0000000e06ba7c10 */ /* 0x010fc8000ff1e0ff */
[----:B------:R-:W-:Y:S02]  /*19510*/  IADD3.X R187, PT, PT, R7, UR15, RZ, P0, !PT ;  /* 0x0000000f07bb7c10 */ /* 0x000fe400087fe4ff */
[----:B------:R-:W4:Y:S04]  /*19520*/  LDL.LU.64 R6, [R1+0x610] ;  /* 0x0006100001067983 */ /* 0x000f280000300a00 */
[----:B------:R-:W-:Y:S04]  /*19530*/  STL.64 [R1+0x378], R218 ;  /* 0x000378da01007387 */ /* 0x000fe80000100a00 */
[----:B------:R-:W-:Y:S01]  /*19540*/  STL.64 [R1+0x398], R216 ;  /* 0x000398d801007387 */ /* 0x000fe20000100a00 */
[----:B---3--:R-:W-:-:S03]  /*19550*/  IADD3 R168, P0, PT, R4, UR14, RZ ;  /* 0x0000000e04a87c10 */ /* 0x008fc6000ff1e0ff */
[----:B------:R-:W-:Y:S01]  /*19560*/  STL.64 [R1+0x3c0], R214 ;  /* 0x0003c0d601007387 */ /* 0x000fe20000100a00 */
[----:B------:R-:W-:-:S03]  /*19570*/  IADD3.X R169, PT, PT, R5, UR15, RZ, P0, !PT ;  /* 0x0000000f05a97c10 */ /* 0x000fc600087fe4ff */
[----:B------:R-:W3:Y:S04]  /*19580*/  LDL.LU.64 R4, [R1+0x600] ;  /* 0x0006000001047983 */ /* 0x000ee80000300a00 */
[----:B------:R-:W3:Y:S04]  /*19590*/  LDL.LU.64 R26, [R1+0x5f0] ;  /* 0x0005f000011a7983 */ /* 0x000ee80000300a00 */
[----:B------:R-:W3:Y:S04]  /*195a0*/  LDL.LU.64 R24, [R1+0x5e0] ;  /* 0x0005e00001187983 */ /* 0x000ee80000300a00 */
[----:B------:R-:W3:Y:S01]  /*195b0*/  LDL.LU.64 R18, [R1+0x5c8] ;  /* 0x0005c80001127983 */ /* 0x000ee20000300a00 */
[----:B------:R-:W-:-:S02]  /*195c0*/  IADD3 R136, P2, PT, R32, UR14, RZ ;  /* 0x0000000e20887c10 */ /* 0x000fc4000ff5e0ff */
[----:B------:R-:W-:Y:S02]  /*195d0*/  IADD3 R140, P3, PT, R30, UR14, RZ ;  /* 0x0000000e1e8c7c10 */ /* 0x000fe4000ff7e0ff */
[----:B------:R-:W-:Y:S02]  /*195e0*/  IADD3 R144, P4, PT, R28, UR14, RZ ;  /* 0x0000000e1c907c10 */ /* 0x000fe4000ff9e0ff */
[----:B------:R-:W-:Y:S02]  /*195f0*/  IADD3 R148, P0, PT, R12, UR14, RZ ;  /* 0x0000000e0c947c10 */ /* 0x000fe4000ff1e0ff */
[----:B------:R-:W-:Y:S02]  /*19600*/  IADD3.X R137, PT, PT, R33, UR15, RZ, P2, !PT ;  /* 0x0000000f21897c10 */ /* 0x000fe400097fe4ff */
[----:B------:R-:W-:Y:S02]  /*19610*/  IADD3.X R149, PT, PT, R13, UR15, RZ, P0, !PT ;  /* 0x0000000f0d957c10 */ /* 0x000fe400087fe4ff */
[----:B------:R-:W3:Y:S01]  /*19620*/  LDL.LU.64 R12, [R1+0x5a8] ;  /* 0x0005a800010c7983 */ /* 0x000ee20000300a00 */
[----:B------:R-:W-:-:S02]  /*19630*/  IADD3.X R141, PT, PT, R31, UR15, RZ, P3, !PT ;  /* 0x0000000f1f8d7c10 */ /* 0x000fc40009ffe4ff */
[----:B------:R-:W-:Y:S01]  /*19640*/  IADD3.X R145, PT, PT, R29, UR15, RZ, P4, !PT ;  /* 0x0000000f1d917c10 */ /* 0x000fe2000a7fe4ff */
[----:B------:R-:W3:Y:S04]  /*19650*/  LDL.LU.64 R32, [R1+0x598] ;  /* 0x0005980001207983 */ /* 0x000ee80000300a00 */
[----:B------:R-:W3:Y:S04]  /*19660*/  LDL.LU.64 R30, [R1+0x588] ;  /* 0x00058800011e7983 */ /* 0x000ee80000300a00 */
[----:B------:R-:W3:Y:S01]  /*19670*/  LDL.LU.64 R28, [R1+0x578] ;  /* 0x00057800011c7983 */ /* 0x000ee20000300a00 */
[----:B--2---:R-:W-:-:S04]  /*19680*/  IADD3 R170, P0, PT, R10, UR14, RZ ;  /* 0x0000000e0aaa7c10 */ /* 0x004fc8000ff1e0ff */
[----:B------:R-:W-:Y:S02]  /*19690*/  IADD3.X R171, PT, PT, R11, UR15, RZ, P0, !PT ;  /* 0x0000000f0bab7c10 */ /* 0x000fe400087fe4ff */
[----:B------:R-:W2:Y:S01]  /*196a0*/  LDL.LU.64 R10, [R1+0x568] ;  /* 0x00056800010a7983 */ /* 0x000ea20000300a00 */
[----:B------:R-:W-:Y:S02]  /*196b0*/  IADD3 R152, P2, PT, R22, UR14, RZ ;  /* 0x0000000e16987c10 */ /* 0x000fe4000ff5e0ff */
[----:B------:R-:W-:Y:S02]  /*196c0*/  IADD3 R160, P3, PT, R20, UR14, RZ ;  /* 0x0000000e14a07c10 */ /* 0x000fe4000ff7e0ff */
[----:B------:R-:W-:Y:S02]  /*196d0*/  IADD3 R164, P4, PT, R16, UR14, RZ ;  /* 0x0000000e10a47c10 */ /* 0x000fe4000ff9e0ff */
[----:B------:R-:W-:Y:S02]  /*196e0*/  IADD3.X R153, PT, PT, R23, UR15, RZ, P2, !PT ;  /* 0x0000000f17997c10 */ /* 0x000fe400097fe4ff */
[----:B------:R-:W-:Y:S01]  /*196f0*/  IADD3.X R161, PT, PT, R21, UR15, RZ, P3, !PT ;  /* 0x0000000f15a17c10 */ /* 0x000fe20009ffe4ff */
[----:B------:R-:W2:Y:S01]  /*19700*/  LDL.LU.64 R22, [R1+0x558] ;  /* 0x0005580001167983 */ /* 0x000ea20000300a00 */
[----:B------:R-:W-:-:S03]  /*19710*/  IADD3.X R165, PT, PT, R17, UR15, RZ, P4, !PT ;  /* 0x0000000f11a57c10 */ /* 0x000fc6000a7fe4ff */
[----:B------:R-:W2:Y:S04]  /*19720*/  LDL.LU.64 R20, [R1+0x548] ;  /* 0x0005480001147983 */ /* 0x000ea80000300a00 */
[----:B------:R-:W2:Y:S01]  /*19730*/  LDL.LU.64 R16, [R1+0x538] ;  /* 0x0005380001107983 */ /* 0x000ea20000300a00 */
[----:B------:R-:W-:Y:S02]  /*19740*/  IADD3 R174, P2, PT, R14, UR14, RZ ;  /* 0x0000000e0eae7c10 */ /* 0x000fe4000ff5e0ff */
[----:B------:R-:W-:Y:S02]  /*19750*/  IADD3 R178, P3, PT, R8, UR14, RZ ;  /* 0x0000000e08b27c10 */ /* 0x000fe4000ff7e0ff */
[----:B------:R-:W-:Y:S02]  /*19760*/  IADD3.X R175, PT, PT, R15, UR15, RZ, P2, !PT ;  /* 0x0000000f0faf7c10 */ /* 0x000fe400097fe4ff */
[----:B------:R-:W-:-:S02]  /*19770*/  IADD3.X R179, PT, PT, R9, UR15, RZ, P3, !PT ;  /* 0x0000000f09b37c10 */ /* 0x000fc40009ffe4ff */
[----:B----4-:R-:W-:-:S04]  /*19780*/  IADD3 R182, P4, PT, R6, UR14, RZ ;  /* 0x0000000e06b67c10 */ /* 0x010fc8000ff9e0ff */
[----:B------:R-:W-:Y:S02]  /*19790*/  IADD3.X R183, PT, PT, R7, UR15, RZ, P4, !PT ;  /* 0x0000000f07b77c10 */ /* 0x000fe4000a7fe4ff */
[----:B---3--:R-:W-:-:S04]  /*197a0*/  IADD3 R158, P0, PT, R4, UR14, RZ ;  /* 0x0000000e049e7c10 */ /* 0x008fc8000ff1e0ff */
[----:B------:R-:W-:Y:S02]  /*197b0*/  IADD3.X R159, PT, PT, R5, UR15, RZ, P0, !PT ;  /* 0x0000000f059f7c10 */ /* 0x000fe400087fe4ff */
[----:B------:R-:W3:Y:S04]  /*197c0*/  LDL.LU.64 R4, [R1+0x528] ;  /* 0x0005280001047983 */ /* 0x000ee80000300a00 */
[----:B------:R-:W4:Y:S01]  /*197d0*/  LDL.LU.64 R14, [R1+0x518] ;  /* 0x00051800010e7983 */ /* 0x000f220000300a00 */
[----:B------:R-:W-:-:S03]  /*197e0*/  IADD3 R110, P4, PT, R18, UR14, RZ ;  /* 0x0000000e126e7c10 */ /* 0x000fc6000ff9e0ff */
[----:B------:R-:W4:Y:S01]  /*197f0*/  LDL.LU.64 R8, [R1+0x508] ;  /* 0x0005080001087983 */ /* 0x000f220000300a00 */
[----:B------:R-:W-:-:S03]  /*19800*/  IADD3.X R111, PT, PT, R19, UR15, RZ, P4, !PT ;  /* 0x0000000f136f7c10 */ /* 0x000fc6000a7fe4ff */
[----:B------:R-:W4:Y:S04]  /*19810*/  LDL.LU.64 R6, [R1+0x4f8] ;  /* 0x0004f80001067983 */ /* 0x000f280000300a00 */
[----:B------:R-:W4:Y:S01]  /*19820*/  LDL.LU.64 R18, [R1+0x4d0] ;  /* 0x0004d00001127983 */ /* 0x000f220000300a00 */
[----:B------:R-:W-:Y:S02]  /*19830*/  IADD3 R126, P2, PT, R26, UR14, RZ ;  /* 0x0000000e1a7e7c10 */ /* 0x000fe4000ff5e0ff */
[----:B------:R-:W-:Y:S02]  /*19840*/  IADD3 R118, P3, PT, R24, UR14, RZ ;  /* 0x0000000e18767c10 */ /* 0x000fe4000ff7e0ff */
[----:B------:R-:W-:Y:S02]  /*19850*/  IADD3 R102, P0, PT, R12, UR14, RZ ;  /* 0x0000000e0c667c10 */ /* 0x000fe4000ff1e0ff */
[----:B------:R-:W-:-:S02]  /*19860*/  IADD3.X R127, PT, PT, R27, UR15, RZ, P2, !PT ;  /* 0x0000000f1b7f7c10 */ /* 0x000fc400097fe4ff */
[----:B------:R-:W-:Y:S01]  /*19870*/  IADD3.X R103, PT, PT, R13, UR15, RZ, P0, !PT ;  /* 0x0000000f0d677c10 */ /* 0x000fe200087fe4ff */
[----:B------:R-:W4:Y:S01]  /*19880*/  LDL.LU.64 R26, [R1+0x4c0] ;  /* 0x0004c000011a7983 */ /* 0x000f220000300a00 */
[----:B------:R-:W-:-:S03]  /*19890*/  IADD3.X R119, PT, PT, R25, UR15, RZ, P3, !PT ;  /* 0x0000000f19777c10 */ /* 0x000fc60009ffe4ff */
[----:B------:R-:W4:Y:S04]  /*198a0*/  LDL.LU.64 R24, [R1+0x4b0] ;  /* 0x0004b00001187983 */ /* 0x000f280000300a00 */
[----:B------:R-:W4:Y:S01]  /*198b0*/  LDL.LU.64 R12, [R1+0x4a0] ;  /* 0x0004a000010c7983 */ /* 0x000f220000300a00 */
[----:B--2---:R-:W-:-:S04]  /*198c0*/  IADD3 R70, P0, PT, R10, UR14, RZ ;  /* 0x0000000e0a467c10 */ /* 0x004fc8000ff1e0ff */
[----:B------:R-:W-:Y:S02]  /*198d0*/  IADD3.X R71, PT, PT, R11, UR15, RZ, P0, !PT ;  /* 0x0000000f0b477c10 */ /* 0x000fe400087fe4ff */
[----:B------:R-:W2:Y:S04]  /*198e0*/  LDL.LU.64 R10, [R1+0x490] ;  /* 0x00049000010a7983 */ /* 0x000ea80000300a00 */
[----:B------:R-:W2:Y:S04]  /*198f0*/  LDL.LU.64 R60, [R1+0x480] ;  /* 0x00048000013c7983 */ /* 0x000ea80000300a00 */
[----:B------:R-:W2:Y:S04]  /*19900*/  LDL.LU.64 R58, [R1+0x470] ;  /* 0x00047000013a7983 */ /* 0x000ea80000300a00 */
[----:B------:R-:W2:Y:S04]  /*19910*/  LDL.LU.64 R54, [R1+0x460] ;  /* 0x0004600001367983 */ /* 0x000ea80000300a00 */
[----:B------:R-:W2:Y:S04]  /*19920*/  LDL.LU.64 R50, [R1+0x418] ;  /* 0x0004180001327983 */ /* 0x000ea80000300a00 */
[----:B------:R-:W2:Y:S01]  /*19930*/  LDL.LU.64 R44, [R1+0x230] ;  /* 0x00023000012c7983 */ /* 0x000ea20000300a00 */
[----:B------:R-:W-:-:S02]  /*19940*/  IADD3 R94, P2, PT, R32, UR14, RZ ;  /* 0x0000000e205e7c10 */ /* 0x000fc4000ff5e0ff */
[----:B------:R-:W-:Y:S02]  /*19950*/  IADD3 R86, P3, PT, R30, UR14, RZ ;  /* 0x0000000e1e567c10 */ /* 0x000fe4000ff7e0ff */
[----:B------:R-:W-:Y:S02]  /*19960*/  IADD3.X R95, PT, PT, R33, UR15, RZ, P2, !PT ;  /* 0x0000000f215f7c10 */ /* 0x000fe400097fe4ff */
[----:B------:R-:W-:Y:S02]  /*19970*/  IADD3 R62, P2, PT, R22, UR14, RZ ;  /* 0x0000000e163e7c10 */ /* 0x000fe4000ff5e0ff */
[----:B------:R-:W-:Y:S02]  /*19980*/  IADD3.X R87, PT, PT, R31, UR15, RZ, P3, !PT ;  /* 0x0000000f1f577c10 */ /* 0x000fe40009ffe4ff */
[----:B------:R-:W-:Y:S02]  /*19990*/  IADD3.X R63, PT, PT, R23, UR15, RZ, P2, !PT ;  /* 0x0000000f173f7c10 */ /* 0x000fe400097fe4ff */
[----:B------:R-:W-:-:S04]  /*199a0*/  IADD3 R56, P3, PT, R20, UR14, RZ ;  /* 0x0000000e14387c10 */ /* 0x000fc8000ff7e0ff */
[----:B------:R-:W-:Y:S02]  /*199b0*/  IADD3.X R57, PT, PT, R21, UR15, RZ, P3, !PT ;  /* 0x0000000f15397c10 */ /* 0x000fe40009ffe4ff */
[----:B---3--:R-:W-:-:S04]  /*199c0*/  IADD3 R46, P0, PT, R4, UR14, RZ ;  /* 0x0000000e042e7c10 */ /* 0x008fc8000ff1e0ff */
[----:B------:R-:W-:Y:S02]  /*199d0*/  IADD3.X R47, PT, PT, R5, UR15, RZ, P0, !PT ;  /* 0x0000000f052f7c10 */ /* 0x000fe400087fe4ff */
[----:B------:R-:W3:Y:S01]  /*199e0*/  LDL.LU.64 R4, [R1+0x220] ;  /* 0x0002200001047983 */ /* 0x000ee20000300a00 */
[----:B----4-:R-:W-:-:S03]  /*199f0*/  IADD3 R38, P2, PT, R14, UR14, RZ ;  /* 0x0000000e0e267c10 */ /* 0x010fc6000ff5e0ff */
[----:B------:R-:W4:Y:S04]  /*19a00*/  LDL.LU.64 R42, [R1+0x210] ;  /* 0x00021000012a7983 */ /* 0x000f280000300a00 */
[----:B------:R-:W4:Y:S01]  /*19a10*/  LDL.LU.64 R34, [R1+0x200] ;  /* 0x0002000001227983 */ /* 0x000f220000300a00 */
[----:B------:R-:W-:Y:S02]  /*19a20*/  IADD3 R14, P0, PT, R18, UR14, RZ ;  /* 0x0000000e120e7c10 */ /* 0x000fe4000ff1e0ff */
[----:B------:R-:W-:Y:S01]  /*19a30*/  IADD3.X R39, PT, PT, R15, UR15, RZ, P2, !PT ;  /* 0x0000000f0f277c10 */ /* 0x000fe200097fe4ff */
[----:B------:R-:W4:Y:S01]  /*19a40*/  LDL.LU.64 R20, [R1+0x1f0] ;  /* 0x0001f00001147983 */ /* 0x000f220000300a00 */
[----:B------:R-:W-:-:S03]  /*19a50*/  IADD3.X R15, PT, PT, R19, UR15, RZ, P0, !PT ;  /* 0x0000000f130f7c10 */ /* 0x000fc600087fe4ff */
[----:B------:R-:W4:Y:S01]  /*19a60*/  LDL.LU.64 R18, [R1+0x1e0] ;  /* 0x0001e00001127983 */ /* 0x000f220000300a00 */
[----:B------:R-:W-:Y:S02]  /*19a70*/  IADD3 R78, P4, PT, R28, UR14, RZ ;  /* 0x0000000e1c4e7c10 */ /* 0x000fe4000ff9e0ff */
[----:B------:R-:W-:Y:S01]  /*19a80*/  IADD3 R30, P3, PT, R8, UR14, RZ ;  /* 0x0000000e081e7c10 */ /* 0x000fe2000ff7e0ff */
[----:B------:R-:W4:Y:S01]  /*19a90*/  LDL.LU.64 R36, [R1+0x1d0] ;  /* 0x0001d00001247983 */ /* 0x000f220000300a00 */
[----:B------:R-:W-:Y:S02]  /*19aa0*/  IADD3.X R79, PT, PT, R29, UR15, RZ, P4, !PT ;  /* 0x0000000f1d4f7c10 */ /* 0x000fe4000a7fe4ff */
[----:B------:R-:W-:Y:S01]  /*19ab0*/  IADD3 R52, P4, PT, R16, UR14, RZ ;  /* 0x0000000e10347c10 */ /* 0x000fe2000ff9e0ff */
[----:B------:R-:W4:Y:S03]  /*19ac0*/  LDL.LU.64 R28, [R1+0x1c0] ;  /* 0x0001c000011c7983 */ /* 0x000f260000300a00 */
[----:B------:R-:W-:-:S02]  /*19ad0*/  IADD3.X R53, PT, PT, R17, UR15, RZ, P4, !PT ;  /* 0x0000000f11357c10 */ /* 0x000fc4000a7fe4ff */
[----:B------:R-:W-:Y:S02]  /*19ae0*/  IADD3 R22, P4, PT, R6, UR14, RZ ;  /* 0x0000000e06167c10 */ /* 0x000fe4000ff9e0ff */
[----:B------:R-:W-:Y:S02]  /*19af0*/  IADD3 R6, P2, PT, R26, UR14, RZ ;  /* 0x0000000e1a067c10 */ /* 0x000fe4000ff5e0ff */
[----:B------:R-:W-:Y:S02]  /*19b00*/  IADD3.X R31, PT, PT, R9, UR15, RZ, P3, !PT ;  /* 0x0000000f091f7c10 */ /* 0x000fe40009ffe4ff */
[----:B------:R-:W-:Y:S02]  /*19b10*/  IADD3.X R23, PT, PT, R7, UR15, RZ, P4, !PT ;  /* 0x0000000f07177c10 */ /* 0x000fe4000a7fe4ff */
[----:B------:R-:W-:Y:S02]  /*19b20*/  IADD3 R8, P3, PT, R24, UR14, RZ ;  /* 0x0000000e18087c10 */ /* 0x000fe4000ff7e0ff */
[----:B------:R-:W-:-:S02]  /*19b30*/  IADD3.X R7, PT, PT, R27, UR15, RZ, P2, !PT ;  /* 0x0000000f1b077c10 */ /* 0x000fc400097fe4ff */
[----:B------:R-:W-:Y:S01]  /*19b40*/  IADD3 R16, P4, PT, R12, UR14, RZ ;  /* 0x0000000e0c107c10 */ /* 0x000fe2000ff9e0ff */
[----:B------:R-:W4:Y:S01]  /*19b50*/  LDL.LU.64 R26, [R1+0x1b0] ;  /* 0x0001b000011a7983 */ /* 0x000f220000300a00 */
[----:B------:R-:W-:Y:S02]  /*19b60*/  IADD3.X R9, PT, PT, R25, UR15, RZ, P3, !PT ;  /* 0x0000000f19097c10 */ /* 0x000fe40009ffe4ff */
[----:B--2---:R-:W-:Y:S02]  /*19b70*/  IADD3 R24, P0, PT, R10, UR14, RZ ;  /* 0x0000000e0a187c10 */ /* 0x004fe4000ff1e0ff */
[----:B------:R-:W-:Y:S02]  /*19b80*/  IADD3 R32, P2, PT, R60, UR14, RZ ;  /* 0x0000000e3c207c10 */ /* 0x000fe4000ff5e0ff */
[----:B------:R-:W-:Y:S02]  /*19b90*/  IADD3.X R17, PT, PT, R13, UR15, RZ, P4, !PT ;  /* 0x0000000f0d117c10 */ /* 0x000fe4000a7fe4ff */
[----:B------:R-:W-:Y:S01]  /*19ba0*/  IADD3 R40, P3, PT, R58, UR14, RZ ;  /* 0x0000000e3a287c10 */ /* 0x000fe2000ff7e0ff */
[----:B------:R-:W2:Y:S01]  /*19bb0*/  LDL.LU.64 R12, [R1+0x120] ;  /* 0x00012000010c7983 */ /* 0x000ea20000300a00 */
[----:B------:R-:W-:-:S02]  /*19bc0*/  IADD3.X R33, PT, PT, R61, UR15, RZ, P2, !PT ;  /* 0x0000000f3d217c10 */ /* 0x000fc400097fe4ff */
[----:B------:R-:W-:Y:S02]  /*19bd0*/  IADD3.X R25, PT, PT, R11, UR15, RZ, P0, !PT ;  /* 0x0000000f0b197c10 */ /* 0x000fe400087fe4ff */
[----:B------:R-:W2:Y:S01]  /*19be0*/  LDL.LU.64 R10, [R1+0x130] ;  /* 0x00013000010a7983 */ /* 0x000ea20000300a00 */
[----:B------:R-:W-:-:S03]  /*19bf0*/  IADD3.X R41, PT, PT, R59, UR15, RZ, P3, !PT ;  /* 0x0000000f3b297c10 */ /* 0x000fc60009ffe4ff */
[----:B------:R-:W2:Y:S01]  /*19c00*/  LDL.LU.64 R58, [R1+0x140] ;  /* 0x00014000013a7983 */ /* 0x000ea20000300a00 */
[----:B------:R-:W-:Y:S02]  /*19c10*/  IADD3 R72, P2, PT, R44, UR14, RZ ;  /* 0x0000000e2c487c10 */ /* 0x000fe4000ff5e0ff */
[----:B------:R-:W-:Y:S02]  /*19c20*/  IADD3 R64, P0, PT, R50, UR14, RZ ;  /* 0x0000000e32407c10 */ /* 0x000fe4000ff1e0ff */
[----:B------:R-:W-:Y:S02]  /*19c30*/  IADD3.X R73, PT, PT, R45, UR15, RZ, P2, !PT ;  /* 0x0000000f2d497c10 */ /* 0x000fe400097fe4ff */
[----:B------:R-:W2:Y:S01]  /*19c40*/  LDL.LU.64 R44, [R1+0x150] ;  /* 0x00015000012c7983 */ /* 0x000ea20000300a00 */
[----:B------:R-:W-:Y:S02]  /*19c50*/  IADD3 R48, P4, PT, R54, UR14, RZ ;  /* 0x0000000e36307c10 */ /* 0x000fe4000ff9e0ff */
[----:B------:R-:W-:-:S02]  /*19c60*/  IADD3.X R65, PT, PT, R51, UR15, RZ, P0, !PT ;  /* 0x0000000f33417c10 */ /* 0x000fc400087fe4ff */
[----:B------:R-:W2:Y:S01]  /*19c70*/  LDL.LU.64 R50, [R1+0x160] ;  /* 0x0001600001327983 */ /* 0x000ea20000300a00 */
[----:B------:R-:W-:Y:S02]  /*19c80*/  IADD3.X R49, PT, PT, R55, UR15, RZ, P4, !PT ;  /* 0x0000000f37317c10 */ /* 0x000fe4000a7fe4ff */
[----:B---3--:R-:W-:Y:S02]  /*19c90*/  IADD3 R80, P3, PT, R4, UR14, RZ ;  /* 0x0000000e04507c10 */ /* 0x008fe4000ff7e0ff */
[----:B----4-:R-:W-:Y:S02]  /*19ca0*/  IADD3 R88, P4, PT, R42, UR14, RZ ;  /* 0x0000000e2a587c10 */ /* 0x010fe4000ff9e0ff */
[----:B------:R-:W-:Y:S02]  /*19cb0*/  IADD3.X R81, PT, PT, R5, UR15, RZ, P3, !PT ;  /* 0x0000000f05517c10 */ /* 0x000fe40009ffe4ff */
[----:B------:R-:W-:Y:S01]  /*19cc0*/  IADD3 R96, P0, PT, R34, UR14, RZ ;  /* 0x0000000e22607c10 */ /* 0x000fe2000ff1e0ff */
[----:B------:R-:W3:Y:S01]  /*19cd0*/  LDL.LU.64 R4, [R1+0x170] ;  /* 0x0001700001047983 */ /* 0x000ee20000300a00 */
[----:B------:R-:W-:-:S02]  /*19ce0*/  IADD3.X R89, PT, PT, R43, UR15, RZ, P4, !PT ;  /* 0x0000000f2b597c10 */ /* 0x000fc4000a7fe4ff */
[----:B------:R-:W-:Y:S01]  /*19cf0*/  IADD3.X R97, PT, PT, R35, UR15, RZ, P0, !PT ;  /* 0x0000000f23617c10 */ /* 0x000fe200087fe4ff */
[----:B------:R-:W4:Y:S01]  /*19d00*/  LDL.LU.64 R42, [R1+0x180] ;  /* 0x00018000012a7983 */ /* 0x000f220000300a00 */
[----:B------:R-:W-:-:S03]  /*19d10*/  IADD3 R104, P2, PT, R20, UR14, RZ ;  /* 0x0000000e14687c10 */ /* 0x000fc6000ff5e0ff */
[----:B------:R-:W4:Y:S01]  /*19d20*/  LDL.LU.64 R34, [R1+0x190] ;  /* 0x0001900001227983 */ /* 0x000f220000300a00 */
[----:B------:R-:W-:Y:S02]  /*19d30*/  IADD3 R112, P3, PT, R18, UR14, RZ ;  /* 0x0000000e12707c10 */ /* 0x000fe4000ff7e0ff */
[----:B------:R-:W-:Y:S02]  /*19d40*/  IADD3.X R105, PT, PT, R21, UR15, RZ, P2, !PT ;  /* 0x0000000f15697c10 */ /* 0x000fe400097fe4ff */
[----:B------:R-:W-:Y:S01]  /*19d50*/  IADD3.X R113, PT, PT, R19, UR15, RZ, P3, !PT ;  /* 0x0000000f13717c10 */ /* 0x000fe20009ffe4ff */
[----:B------:R-:W4:Y:S04]  /*19d60*/  LDL.LU.64 R20, [R1+0x1a0] ;  /* 0x0001a00001147983 */ /* 0x000f280000300a00 */
[----:B------:R-:W4:Y:S01]  /*19d70*/  LDL.LU.64 R18, [R1+0x198] ;  /* 0x0001980001127983 */ /* 0x000f220000300a00 */
[----:B------:R-:W-:-:S02]  /*19d80*/  IADD3 R120, P4, PT, R36, UR14, RZ ;  /* 0x0000000e24787c10 */ /* 0x000fc4000ff9e0ff */
[----:B------:R-:W-:Y:S02]  /*19d90*/  IADD3 R128, P0, PT, R28, UR14, RZ ;  /* 0x0000000e1c807c10 */ /* 0x000fe4000ff1e0ff */
[----:B------:R-:W-:Y:S02]  /*19da0*/  IADD3.X R121, PT, PT, R37, UR15, RZ, P4, !PT ;  /* 0x0000000f25797c10 */ /* 0x000fe4000a7fe4ff */
[----:B------:R-:W-:Y:S02]  /*19db0*/  IADD3.X R129, PT, PT, R29, UR15, RZ, P0, !PT ;  /* 0x0000000f1d817c10 */ /* 0x000fe400087fe4ff */
[----:B------:R-:W-:-:S04]  /*19dc0*/  IADD3 R194, P2, PT, R26, UR14, RZ ;  /* 0x0000000e1ac27c10 */ /* 0x000fc8000ff5e0ff */
[----:B------:R-:W-:Y:S02]  /*19dd0*/  IADD3.X R195, PT, PT, R27, UR15, RZ, P2, !PT ;  /* 0x0000000f1bc37c10 */ /* 0x000fe400097fe4ff */
[----:B------:R-:W4:Y:S04]  /*19de0*/  LDL.LU.64 R26, [R1+0x188] ;  /* 0x00018800011a7983 */ /* 0x000f280000300a00 */
[----:B------:R-:W4:Y:S01]  /*19df0*/  LDL.LU.64 R66, [R1+0x178] ;  /* 0x0001780001427983 */ /* 0x000f220000300a00 */
[----:B--2---:R-:W-:-:S03]  /*19e00*/  IADD3 R202, P3, PT, R12, UR14, RZ ;  /* 0x0000000e0cca7c10 */ /* 0x004fc6000ff7e0ff */
[----:B------:R-:W2:Y:S01]  /*19e10*/  LDL.LU.64 R28, [R1+0x168] ;  /* 0x00016800011c7983 */ /* 0x000ea20000300a00 */
[----:B------:R-:W-:Y:S02]  /*19e20*/  IADD3 R2, P4, PT, R10, UR14, RZ ;  /* 0x0000000e0a027c10 */ /* 0x000fe4000ff9e0ff */
[----:B------:R-:W-:Y:S02]  /*19e30*/  IADD3.X R203, PT, PT, R13, UR15, RZ, P3, !PT ;  /* 0x0000000f0dcb7c10 */ /* 0x000fe40009ffe4ff */
[----:B------:R-:W-:Y:S02]  /*19e40*/  IADD3.X R3, PT, PT, R11, UR15, RZ, P4, !PT ;  /* 0x0000000f0b037c10 */ /* 0x000fe4000a7fe4ff */
[----:B------:R-:W-:Y:S01]  /*19e50*/  IADD3 R54, P0, PT, R58, UR14, RZ ;  /* 0x0000000e3a367c10 */ /* 0x000fe2000ff1e0ff */
[----:B------:R-:W2:Y:S01]  /*19e60*/  LDL.LU.64 R10, [R1+0x158] ;  /* 0x00015800010a7983 */ /* 0x000ea20000300a00 */
[----:B------:R-:W-:-:S03]  /*19e70*/  IADD3 R12, P2, PT, R44, UR14, RZ ;  /* 0x0000000e2c0c7c10 */ /* 0x000fc6000ff5e0ff */
[----:B------:R-:W-:Y:S01]  /*19e80*/  STL.64 [R1+0x110], R194 ;  /* 0x000110c201007387 */ /* 0x000fe20000100a00 */
[----:B------:R-:W-:Y:S02]  /*19e90*/  IADD3.X R55, PT, PT, R59, UR15, RZ, P0, !PT ;  /* 0x0000000f3b377c10 */ /* 0x000fe400087fe4ff */
[----:B------:R-:W-:Y:S01]  /*19ea0*/  IADD3.X R13, PT, PT, R45, UR15, RZ, P2, !PT ;  /* 0x0000000f2d0d7c10 */ /* 0x000fe200097fe4ff */
[----:B------:R-:W-:Y:S01]  /*19eb0*/  STL.64 [R1+0x130], R2 ;  /* 0x0001300201007387 */ /* 0x000fe20000100a00 */
[----:B------:R-:W-:-:S03]  /*19ec0*/  IADD3 R36, P3, PT, R50, UR14, RZ ;  /* 0x0000000e32247c10 */ /* 0x000fc6000ff7e0ff */
[----:B------:R-:W-:Y:S01]  /*19ed0*/  STL.64 [R1+0x120], R202 ;  /* 0x000120ca01007387 */ /* 0x000fe20000100a00 */
[----:B------:R-:W-:-:S03]  /*19ee0*/  IADD3.X R37, PT, PT, R51, UR15, RZ, P3, !PT ;  /* 0x0000000f33257c10 */ /* 0x000fc60009ffe4ff */
[----:B------:R1:W-:Y:S04]  /*19ef0*/  STL.64 [R1+0x150], R12 ;  /* 0x0001500c01007387 */ /* 0x0003e80000100a00 */
[----:B-1----:R-:W2:Y:S04]  /*19f00*/  LDL.LU.64 R12, [R1+0x148] ;  /* 0x00014800010c7983 */ /* 0x002ea80000300a00 */
[----:B------:R-:W-:Y:S04]  /*19f10*/  STL.64 [R1+0x140], R54 ;  /* 0x0001403601007387 */ /* 0x000fe80000100a00 */
[----:B------:R-:W2:Y:S04]  /*19f20*/  LDL.LU.64 R68, [R1+0x138] ;  /* 0x0001380001447983 */ /* 0x000ea80000300a00 */
[----:B------:R-:W2:Y:S04]  /*19f30*/  LDL.LU.64 R60, [R1+0x128] ;  /* 0x00012800013c7983 */ /* 0x000ea80000300a00 */
[----:B------:R-:W2:Y:S04]  /*19f40*/  LDL.LU.64 R44, [R1+0x118] ;  /* 0x00011800012c7983 */ /* 0x000ea80000300a00 */
[----:B------:R4:W-:Y:S01]  /*19f50*/  STL.64 [R1+0x160], R36 ;  /* 0x0001602401007387 */ /* 0x0009e20000100a00 */
[----:B---3--:R-:W-:-:S04]  /*19f60*/  IADD3 R2, P4, PT, R4, UR14, RZ ;  /* 0x0000000e04027c10 */ /* 0x008fc8000ff9e0ff */
[----:B------:R-:W-:Y:S02]  /*19f70*/  IADD3.X R3, PT, PT, R5, UR15, RZ, P4, !PT ;  /* 0x0000000f05037c10 */ /* 0x000fe4000a7fe4ff */
[----:B----4-:R-:W-:Y:S02]  /*19f80*/  IADD3 R36, P0, PT, R42, UR14, RZ ;  /* 0x0000000e2a247c10 */ /* 0x010fe4000ff1e0ff */
[----:B------:R-:W-:Y:S01]  /*19f90*/  IADD3 R4, P2, PT, R34, UR14, RZ ;  /* 0x0000000e22047c10 */ /* 0x000fe2000ff5e0ff */
[----:B------:R1:W-:Y:S01]  /*19fa0*/  STL.64 [R1+0x170], R2 ;  /* 0x0001700201007387 */ /* 0x0003e20000100a00 */
[----:B------:R-:W-:Y:S02]  /*19fb0*/  IADD3.X R37, PT, PT, R43, UR15, RZ, P0, !PT ;  /* 0x0000000f2b257c10 */ /* 0x000fe400087fe4ff */
[----:B------:R-:W-:Y:S02]  /*19fc0*/  IADD3.X R5, PT, PT, R35, UR15, RZ, P2, !PT ;  /* 0x0000000f23057c10 */ /* 0x000fe400097fe4ff */
[----:B------:R-:W-:-:S02]  /*19fd0*/  IADD3 R250, P4, PT, R18, UR14, RZ ;  /* 0x0000000e12fa7c10 */ /* 0x000fc4000ff9e0ff */
[----:B-1----:R-:W-:Y:S01]  /*19fe0*/  IADD3 R2, P3, PT, R20, UR14, RZ ;  /* 0x0000000e14027c10 */ /* 0x002fe2000ff7e0ff */
[----:B------:R1:W-:Y:S01]  /*19ff0*/  STL.64 [R1+0x190], R4 ;  /* 0x0001900401007387 */ /* 0x0003e20000100a00 */
[----:B------:R-:W-:Y:S02]  /*1a000*/  IADD3.X R251, PT, PT, R19, UR15, RZ, P4, !PT ;  /* 0x0000000f13fb7c10 */ /* 0x000fe4000a7fe4ff */
[----:B------:R-:W-:Y:S01]  /*1a010*/  IADD3.X R3, PT, PT, R21, UR15, RZ, P3, !PT ;  /* 0x0000000f15037c10 */ /* 0x000fe20009ffe4ff */
[----:B-1----:R-:W3:Y:S04]  /*1a020*/  LDL.LU.64 R4, [R1+0x6c0] ;  /* 0x0006c00001047983 */ /* 0x002ee80000300a00 */
[----:B------:R1:W-:Y:S04]  /*1a030*/  STL.64 [R1+0x180], R36 ;  /* 0x0001802401007387 */ /* 0x0003e80000100a00 */
[----:B------:R-:W4:Y:S04]  /*1a040*/  LDL.LU.64 R54, [R1+0x6b0] ;  /* 0x0006b00001367983 */ /* 0x000f280000300a00 */
[----:B------:R-:W4:Y:S04]  /*1a050*/  LDL.LU.64 R50, [R1+0x688] ;  /* 0x0006880001327983 */ /* 0x000f280000300a00 */
[----:B------:R-:W4:Y:S04]  /*1a060*/  LDL.LU.64 R42, [R1+0x678] ;  /* 0x00067800012a7983 */ /* 0x000f280000300a00 */
[----:B------:R2:W-:Y:S04]  /*1a070*/  STL.64 [R1+0x1a0], R2 ;  /* 0x0001a00201007387 */ /* 0x0005e80000100a00 */
[----:B------:R-:W-:Y:S04]  /*1a080*/  STL.64 [R1+0x1b0], R250 ;  /* 0x0001b0fa01007387 */ /* 0x000fe80000100a00 */
[----:B-1----:R-:W4:Y:S01]  /*1a090*/  LDL.LU.64 R36, [R1+0x668] ;  /* 0x0006680001247983 */ /* 0x002f220000300a00 */
[----:B------:R-:W-:-:S02]  /*1a0a0*/  IADD3 R18, P0, PT, R26, UR14, RZ ;  /* 0x0000000e1a127c10 */ /* 0x000fc4000ff1e0ff */
[----:B------:R-:W-:Y:S01]  /*1a0b0*/  IADD3 R58, P2, PT, R66, UR14, RZ ;  /* 0x0000000e423a7c10 */ /* 0x000fe2000ff5e0ff */
[----:B------:R-:W4:Y:S01]  /*1a0c0*/  LDL.LU.64 R34, [R1+0x658] ;  /* 0x0006580001227983 */ /* 0x000f220000300a00 */
[----:B--2---:R-:W-:Y:S02]  /*1a0d0*/  IADD3 R20, P3, PT, R28, UR14, RZ ;  /* 0x0000000e1c147c10 */ /* 0x004fe4000ff7e0ff */
[----:B------:R-:W-:Y:S02]  /*1a0e0*/  IADD3 R2, P4, PT, R10, UR14, RZ ;  /* 0x0000000e0a027c10 */ /* 0x000fe4000ff9e0ff */
[----:B------:R-:W-:Y:S02]  /*1a0f0*/  IADD3.X R19, PT, PT, R27, UR15, RZ, P0, !PT ;  /* 0x0000000f1b137c10 */ /* 0x000fe400087fe4ff */
[----:B------:R-:W-:Y:S01]  /*1a100*/  IADD3.X R59, PT, PT, R67, UR15, RZ, P2, !PT ;  /* 0x0000000f433b7c10 */ /* 0x000fe200097fe4ff */
[----:B------:R-:W2:Y:S01]  /*1a110*/  LDL.LU.64 R26, [R1+0x648] ;  /* 0x00064800011a7983 */ /* 0x000ea20000300a00 */
[----:B------:R-:W-:-:S02]  /*1a120*/  IADD3.X R21, PT, PT, R29, UR15, RZ, P3, !PT ;  /* 0x0000000f1d157c10 */ /* 0x000fc40009ffe4ff */
[----:B------:R-:W-:Y:S01]  /*1a130*/  IADD3.X R3, PT, PT, R11, UR15, RZ, P4, !PT ;  /* 0x0000000f0b037c10 */ /* 0x000fe2000a7fe4ff */
[----:B------:R1:W-:Y:S01]  /*1a140*/  STL.64 [R1+0x1c0], R18 ;  /* 0x0001c01201007387 */ /* 0x0003e20000100a00 */
[----:B------:R-:W-:-:S03]  /*1a150*/  IADD3 R10, P0, PT, R12, UR14, RZ ;  /* 0x0000000e0c0a7c10 */ /* 0x000fc6000ff1e0ff */
[----:B-1----:R-:W2:Y:S01]  /*1a160*/  LDL.LU.64 R18, [R1+0x638] ;  /* 0x0006380001127983 */ /* 0x002ea20000300a00 */
[----:B------:R-:W-:-:S03]  /*1a170*/  IADD3.X R11, PT, PT, R13, UR15, RZ, P0, !PT ;  /* 0x0000000f0d0b7c10 */ /* 0x000fc600087fe4ff */
[----:B------:R1:W-:Y:S01]  /*1a180*/  STL.64 [R1+0x1d0], R58 ;  /* 0x0001d03a01007387 */ /* 0x0003e20000100a00 */
[----:B------:R-:W-:-:S03]  /*1a190*/  IADD3 R66, P2, PT, R68, UR14, RZ ;  /* 0x0000000e44427c10 */ /* 0x000fc6000ff5e0ff */
[----:B------:R-:W-:Y:S04]  /*1a1a0*/  STL.64 [R1+0x1e0], R20 ;  /* 0x0001e01401007387 */ /* 0x000fe80000100a00 */
[----:B------:R1:W-:Y:S01]  /*1a1b0*/  STL.64 [R1+0x1f0], R2 ;  /* 0x0001f00201007387 */ /* 0x0003e20000100a00 */
[----:B------:R-:W-:Y:S02]  /*1a1c0*/  IADD3.X R67, PT, PT, R69, UR15, RZ, P2, !PT ;  /* 0x0000000f45437c10 */ /* 0x000fe400097fe4ff */
[----:B-1----:R-:W-:Y:S01]  /*1a1d0*/  IADD3 R58, P3, PT, R60, UR14, RZ ;  /* 0x0000000e3c3a7c10 */ /* 0x002fe2000ff7e0ff */
[----:B------:R1:W-:Y:S03]  /*1a1e0*/  STL.64 [R1+0x200], R10 ;  /* 0x0002000a01007387 */ /* 0x0003e60000100a00 */
[----:B------:R-:W-:-:S02]  /*1a1f0*/  IADD3.X R59, PT, PT, R61, UR15, RZ, P3, !PT ;  /* 0x0000000f3d3b7c10 */ /* 0x000fc40009ffe4ff */
[----:B------:R-:W-:-:S04]  /*1a200*/  IADD3 R2, P4, PT, R44, UR14, RZ ;  /* 0x0000000e2c027c10 */ /* 0x000fc8000ff9e0ff */
[----:B------:R-:W-:Y:S01]  /*1a210*/  IADD3.X R3, PT, PT, R45, UR15, RZ, P4, !PT ;  /* 0x0000000f2d037c10 */ /* 0x000fe2000a7fe4ff */
[----:B-1----:R-:W2:Y:S04]  /*1a220*/  LDL.LU.64 R10, [R1+0x628] ;  /* 0x00062800010a7983 */ /* 0x002ea80000300a00 */
[----:B------:R-:W2:Y:S04]  /*1a230*/  LDL.LU.64 R28, [R1+0x618] ;  /* 0x00061800011c7983 */ /* 0x000ea80000300a00 */
[----:B------:R-:W2:Y:S04]  /*1a240*/  LDL.LU.64 R20, [R1+0x608] ;  /* 0x0006080001147983 */ /* 0x000ea80000300a00 */
[----:B------:R-:W2:Y:S04]  /*1a250*/  LDL.LU.64 R12, [R1+0x5f8] ;  /* 0x0005f800010c7983 */ /* 0x000ea80000300a00 */
[----:B------:R-:W-:Y:S04]  /*1a260*/  STL.64 [R1+0x210], R66 ;  /* 0x0002104201007387 */ /* 0x000fe80000100a00 */
[----:B------:R1:W-:Y:S04]  /*1a270*/  STL.64 [R1+0x220], R58 ;  /* 0x0002203a01007387 */ /* 0x0003e80000100a00 */
[----:B------:R1:W-:Y:S01]  /*1a280*/  STL.64 [R1+0x230], R2 ;  /* 0x0002300201007387 */ /* 0x0003e20000100a00 */
[----:B---3--:R-:W-:-:S04]  /*1a290*/  IADD3 R138, P0, PT, R4, UR14, RZ ;  /* 0x0000000e048a7c10 */ /* 0x008fc8000ff1e0ff */
[----:B------:R-:W-:Y:S02]  /*1a2a0*/  IADD3.X R139, PT, PT, R5, UR15, RZ, P0, !PT ;  /* 0x0000000f058b7c10 */ /* 0x000fe400087fe4ff */
[----:B------:R-:W3:Y:S04]  /*1a2b0*/  LDL.LU.64 R4, [R1+0x5e8] ;  /* 0x0005e80001047983 */ /* 0x000ee80000300a00 */
[----:B------:R-:W3:Y:S04]  /*1a2c0*/  LDL.LU.64 R60, [R1+0x5d8] ;  /* 0x0005d800013c7983 */ /* 0x000ee80000300a00 */
[----:B-1----:R-:W3:Y:S04]  /*1a2d0*/  LDL.LU.64 R58, [R1+0x5b0] ;  /* 0x0005b000013a7983 */ /* 0x002ee80000300a00 */
[----:B------:R-:W3:Y:S01]  /*1a2e0*/  LDL.LU.64 R44, [R1+0x5a0] ;  /* 0x0005a000012c7983 */ /* 0x000ee20000300a00 */
[----:B----4-:R-:W-:-:S04]  /*1a2f0*/  IADD3 R154, P0, PT, R36, UR14, RZ ;  /* 0x0000000e249a7c10 */ /* 0x010fc8000ff1e0ff */
[----:B------:R-:W-:Y:S02]  /*1a300*/  IADD3.X R155, PT, PT, R37, UR15, RZ, P0, !PT ;  /* 0x0000000f259b7c10 */ /* 0x000fe400087fe4ff */
[----:B------:R-:W4:Y:S01]  /*1a310*/  LDL.LU.64 R36, [R1+0x590] ;  /* 0x0005900001247983 */ /* 0x000f220000300a00 */
[----:B------:R-:W-:Y:S02]  /*1a320*/  IADD3 R142, P2, PT, R54, UR14, RZ ;  /* 0x0000000e368e7c10 */ /* 0x000fe4000ff5e0ff */
[----:B------:R-:W-:Y:S02]  /*1a330*/  IADD3 R146, P3, PT, R50, UR14, RZ ;  /* 0x0000000e32927c10 */ /* 0x000fe4000ff7e0ff */
[----:B------:R-:W-:Y:S02]  /*1a340*/  IADD3 R150, P4, PT, R42, UR14, RZ ;  /* 0x0000000e2a967c10 */ /* 0x000fe4000ff9e0ff */
[----:B------:R-:W-:Y:S02]  /*1a350*/  IADD3.X R143, PT, PT, R55, UR15, RZ, P2, !PT ;  /* 0x0000000f378f7c10 */ /* 0x000fe400097fe4ff */
[----:B------:R-:W-:Y:S01]  /*1a360*/  IADD3.X R147, PT, PT, R51, UR15, RZ, P3, !PT ;  /* 0x0000000f33937c10 */ /* 0x000fe20009ffe4ff */
[----:B------:R-:W4:Y:S01]  /*1a370*/  LDL.LU.64 R54, [R1+0x580] ;  /* 0x0005800001367983 */ /* 0x000f220000300a00 */
[----:B------:R-:W-:-:S02]  /*1a380*/  IADD3 R162, P2, PT, R34, UR14, RZ ;  /* 0x0000000e22a27c10 */ /* 0x000fc4000ff5e0ff */
[----:B--2---:R-:W-:Y:S01]  /*1a390*/  IADD3 R166, P3, PT, R26, UR14, RZ ;  /* 0x0000000e1aa67c10 */ /* 0x004fe2000ff7e0ff */
[----:B------:R-:W2:Y:S01]  /*1a3a0*/  LDL.LU.64 R50, [R1+0x570] ;  /* 0x0005700001327983 */ /* 0x000ea20000300a00 */
[----:B------:R-:W-:Y:S02]  /*1a3b0*/  IADD3.X R151, PT, PT, R43, UR15, RZ, P4, !PT ;  /* 0x0000000f2b977c10 */ /* 0x000fe4000a7fe4ff */
[----:B------:R-:W-:Y:S01]  /*1a3c0*/  IADD3.X R163, PT, PT, R35, UR15, RZ, P2, !PT ;  /* 0x0000000f23a37c10 */ /* 0x000fe200097fe4ff */
[----:B------:R-:W2:Y:S01]  /*1a3d0*/  LDL.LU.64 R42, [R1+0x560] ;  /* 0x00056000012a7983 */ /* 0x000ea20000300a00 */
[----:B------:R-:W-:Y:S02]  /*1a3e0*/  IADD3.X R167, PT, PT, R27, UR15, RZ, P3, !PT ;  /* 0x0000000f1ba77c10 */ /* 0x000fe40009ffe4ff */
[----:B------:R-:W-:Y:S01]  /*1a3f0*/  IADD3 R172, P4, PT, R18, UR14, RZ ;  /* 0x0000000e12ac7c10 */ /* 0x000fe2000ff9e0ff */
[----:B------:R-:W2:Y:S03]  /*1a400*/  LDL.LU.64 R34, [R1+0x550] ;  /* 0x0005500001227983 */ /* 0x000ea60000300a00 */
[----:B------:R-:W-:Y:S01]  /*1a410*/  IADD3.X R173, PT, PT, R19, UR15, RZ, P4, !PT ;  /* 0x0000000f13ad7c10 */ /* 0x000fe2000a7fe4ff */
[----:B------:R-:W2:Y:S04]  /*1a420*/  LDL.LU.64 R26, [R1+0x540] ;  /* 0x00054000011a7983 */ /* 0x000ea80000300a00 */
[----:B------:R-:W2:Y:S01]  /*1a430*/  LDL.LU.64 R18, [R1+0x530] ;  /* 0x0005300001127983 */ /* 0x000ea20000300a00 */
[----:B------:R-:W-:-:S02]  /*1a440*/  IADD3 R176, P0, PT, R10, UR14, RZ ;  /* 0x0000000e0ab07c10 */ /* 0x000fc4000ff1e0ff */
[----:B------:R-:W-:Y:S02]  /*1a450*/  IADD3 R180, P2, PT, R28, UR14, RZ ;  /* 0x0000000e1cb47c10 */ /* 0x000fe4000ff5e0ff */
[----:B------:R-:W-:Y:S02]  /*1a460*/  IADD3.X R177, PT, PT, R11, UR15, RZ, P0, !PT ;  /* 0x0000000f0bb17c10 */ /* 0x000fe400087fe4ff */
[----:B------:R-:W-:Y:S01]  /*1a470*/  IADD3 R184, P3, PT, R20, UR14, RZ ;  /* 0x0000000e14b87c10 */ /* 0x000fe2000ff7e0ff */
[----:B------:R-:W2:Y:S01]  /*1a480*/  LDL.LU.64 R10, [R1+0x520] ;  /* 0x00052000010a7983 */ /* 0x000ea20000300a00 */
[----:B------:R-:W-:Y:S02]  /*1a490*/  IADD3.X R181, PT, PT, R29, UR15, RZ, P2, !PT ;  /* 0x0000000f1db57c10 */ /* 0x000fe400097fe4ff */
[----:B------:R-:W-:Y:S01]  /*1a4a0*/  IADD3 R130, P4, PT, R12, UR14, RZ ;  /* 0x0000000e0c827c10 */ /* 0x000fe2000ff9e0ff */
[----:B------:R-:W2:Y:S01]  /*1a4b0*/  LDL.LU.64 R28, [R1+0x510] ;  /* 0x00051000011c7983 */ /* 0x000ea20000300a00 */
[----:B------:R-:W-:-:S02]  /*1a4c0*/  IADD3.X R185, PT, PT, R21, UR15, RZ, P3, !PT ;  /* 0x0000000f15b97c10 */ /* 0x000fc40009ffe4ff */
[----:B------:R-:W-:Y:S01]  /*1a4d0*/  IADD3.X R131, PT, PT, R13, UR15, RZ, P4, !PT ;  /* 0x0000000f0d837c10 */ /* 0x000fe2000a7fe4ff */
[----:B------:R-:W2:Y:S04]  /*1a4e0*/  LDL.LU.64 R20, [R1+0x500] ;  /* 0x0005000001147983 */ /* 0x000ea80000300a00 */
[----:B------:R-:W2:Y:S01]  /*1a4f0*/  LDL.LU.64 R12, [R1+0x4f0] ;  /* 0x0004f000010c7983 */ /* 0x000ea20000300a00 */
[----:B---3--:R-:W-:Y:S02]  /*1a500*/  IADD3 R122, P0, PT, R4, UR14, RZ ;  /* 0x0000000e047a7c10 */ /* 0x008fe4000ff1e0ff */
[----:B------:R-:W-:Y:S02]  /*1a510*/  IADD3 R114, P2, PT, R60, UR14, RZ ;  /* 0x0000000e3c727c10 */ /* 0x000fe4000ff5e0ff */
[----:B------:R-:W-:-:S02]  /*1a520*/  IADD3.X R123, PT, PT, R5, UR15, RZ, P0, !PT ;  /* 0x0000000f057b7c10 */ /* 0x000fc400087fe4ff */
[----:B------:R-:W3:Y:S01]  /*1a530*/  LDL.LU.64 R4, [R1+0x4c8] ;  /* 0x0004c80001047983 */ /* 0x000ee20000300a00 */
[----:B------:R-:W-:Y:S02]  /*1a540*/  IADD3.X R115, PT, PT, R61, UR15, RZ, P2, !PT ;  /* 0x0000000f3d737c10 */ /* 0x000fe400097fe4ff */
[----:B------:R-:W-:Y:S01]  /*1a550*/  IADD3 R98, P4, PT, R44, UR14, RZ ;  /* 0x0000000e2c627c10 */ /* 0x000fe2000ff9e0ff */
[----:B------:R-:W3:Y:S03]  /*1a560*/  LDL.LU.64 R68, [R1+0x4b8] ;  /* 0x0004b80001447983 */ /* 0x000ee60000300a00 */
[----:B------:R-:W-:Y:S01]  /*1a570*/  IADD3.X R99, PT, PT, R45, UR15, RZ, P4, !PT ;  /* 0x0000000f2d637c10 */ /* 0x000fe2000a7fe4ff */
[----:B------:R-:W3:Y:S04]  /*1a580*/  LDL.LU.64 R60, [R1+0x4a8] ;  /* 0x0004a800013c7983 */ /* 0x000ee80000300a00 */
[----:B------:R-:W3:Y:S01]  /*1a590*/  LDL.LU.64 R44, [R1+0x498] ;  /* 0x00049800012c7983 */ /* 0x000ee20000300a00 */
[----:B----4-:R-:W-:-:S04]  /*1a5a0*/  IADD3 R90, P0, PT, R36, UR14, RZ ;  /* 0x0000000e245a7c10 */ /* 0x010fc8000ff1e0ff */
[----:B------:R-:W-:Y:S02]  /*1a5b0*/  IADD3.X R91, PT, PT, R37, UR15, RZ, P0, !PT ;  /* 0x0000000f255b7c10 */ /* 0x000fe400087fe4ff */
        /* <DEDUP_REMOVED lines=16> */
[----:B------:R-:W4:Y:S01]  /*1a6c0*/  LDL.LU.64 R208, [R1+0x290] ;  /* 0x0002900001d07983 */ /* 0x000f220000300a00 */
[----:B------:R-:W-:-:S02]  /*1a6d0*/  IADD3 R106, P3, PT, R58, UR14, RZ ;  /* 0x0000000e3a6a7c10 */ /* 0x000fc4000ff7e0ff */
[----:B------:R-:W-:Y:S01]  /*1a6e0*/  IADD3 R82, P2, PT, R54, UR14, RZ ;  /* 0x0000000e36527c10 */ /* 0x000fe2000ff5e0ff */
[----:B------:R-:W4:Y:S01]  /*1a6f0*/  LDL.LU.64 R246, [R1+0x288] ;  /* 0x0002880001f67983 */ /* 0x000f220000300a00 */
[----:B------:R-:W-:Y:S02]  /*1a700*/  IADD3.X R107, PT, PT, R59, UR15, RZ, P3, !PT ;  /* 0x0000000f3b6b7c10 */ /* 0x000fe40009ffe4ff */
[----:B--2---:R-:W-:Y:S01]  /*1a710*/  IADD3 R74, P3, PT, R50, UR14, RZ ;  /* 0x0000000e324a7c10 */ /* 0x004fe2000ff7e0ff */
[----:B------:R-:W2:Y:S01]  /*1a720*/  LDL.LU.64 R244, [R1+0x280] ;  /* 0x0002800001f47983 */ /* 0x000ea20000300a00 */
[----:B------:R-:W-:Y:S02]  /*1a730*/  IADD3.X R83, PT, PT, R55, UR15, RZ, P2, !PT ;  /* 0x0000000f37537c10 */ /* 0x000fe400097fe4ff */
[----:B------:R-:W-:Y:S01]  /*1a740*/  IADD3 R66, P4, PT, R42, UR14, RZ ;  /* 0x0000000e2a427c10 */ /* 0x000fe2000ff9e0ff */
[----:B------:R-:W2:Y:S01]  /*1a750*/  LDL.LU.64 R206, [R1+0x278] ;  /* 0x0002780001ce7983 */ /* 0x000ea20000300a00 */
[----:B------:R-:W-:-:S02]  /*1a760*/  IADD3 R54, P2, PT, R26, UR14, RZ ;  /* 0x0000000e1a367c10 */ /* 0x000fc4000ff5e0ff */
[----:B------:R-:W-:Y:S01]  /*1a770*/  IADD3.X R75, PT, PT, R51, UR15, RZ, P3, !PT ;  /* 0x0000000f334b7c10 */ /* 0x000fe20009ffe4ff */
[----:B------:R-:W2:Y:S01]  /*1a780*/  LDL.LU.64 R188, [R1+0x270] ;  /* 0x0002700001bc7983 */ /* 0x000ea20000300a00 */
[----:B------:R-:W-:Y:S02]  /*1a790*/  IADD3.X R67, PT, PT, R43, UR15, RZ, P4, !PT ;  /* 0x0000000f2b437c10 */ /* 0x000fe4000a7fe4ff */
[----:B------:R-:W-:Y:S01]  /*1a7a0*/  IADD3 R50, P3, PT, R18, UR14, RZ ;  /* 0x0000000e12327c10 */ /* 0x000fe2000ff7e0ff */
[----:B------:R-:W2:Y:S01]  /*1a7b0*/  LDL.LU.64 R248, [R1+0x268] ;  /* 0x0002680001f87983 */ /* 0x000ea20000300a00 */
[----:B------:R-:W-:Y:S02]  /*1a7c0*/  IADD3.X R55, PT, PT, R27, UR15, RZ, P2, !PT ;  /* 0x0000000f1b377c10 */ /* 0x000fe400097fe4ff */
[----:B------:R-:W-:Y:S01]  /*1a7d0*/  IADD3 R42, P4, PT, R10, UR14, RZ ;  /* 0x0000000e0a2a7c10 */ /* 0x000fe2000ff9e0ff */
[----:B------:R-:W2:Y:S01]  /*1a7e0*/  LDL.LU.64 R236, [R1+0x1a8] ;  /* 0x0001a80001ec7983 */ /* 0x000ea20000300a00 */
[----:B------:R-:W-:-:S02]  /*1a7f0*/  IADD3 R26, P2, PT, R20, UR14, RZ ;  /* 0x0000000e141a7c10 */ /* 0x000fc4000ff5e0ff */
[----:B------:R-:W-:Y:S02]  /*1a800*/  IADD3.X R51, PT, PT, R19, UR15, RZ, P3, !PT ;  /* 0x0000000f13337c10 */ /* 0x000fe40009ffe4ff */
[----:B------:R-:W-:Y:S02]  /*1a810*/  IADD3 R58, P0, PT, R34, UR14, RZ ;  /* 0x0000000e223a7c10 */ /* 0x000fe4000ff1e0ff */
[----:B------:R-:W-:Y:S02]  /*1a820*/  IADD3.X R43, PT, PT, R11, UR15, RZ, P4, !PT ;  /* 0x0000000f0b2b7c10 */ /* 0x000fe4000a7fe4ff */
[----:B------:R-:W-:Y:S02]  /*1a830*/  IADD3 R18, P3, PT, R12, UR14, RZ ;  /* 0x0000000e0c127c10 */ /* 0x000fe4000ff7e0ff */
[----:B------:R-:W-:Y:S02]  /*1a840*/  IADD3.X R27, PT, PT, R21, UR15, RZ, P2, !PT ;  /* 0x0000000f151b7c10 */ /* 0x000fe400097fe4ff */
[----:B------:R-:W-:-:S02]  /*1a850*/  IADD3.X R59, PT, PT, R35, UR15, RZ, P0, !PT ;  /* 0x0000000f233b7c10 */ /* 0x000fc400087fe4ff */
[----:B------:R-:W-:Y:S02]  /*1a860*/  IADD3.X R19, PT, PT, R13, UR15, RZ, P3, !PT ;  /* 0x0000000f0d137c10 */ /* 0x000fe40009ffe4ff */
[----:B------:R-:W-:-:S04]  /*1a870*/  IADD3 R34, P0, PT, R28, UR14, RZ ;  /* 0x0000000e1c227c10 */ /* 0x000fc8000ff1e0ff */
[----:B------:R-:W-:Y:S02]  /*1a880*/  IADD3.X R35, PT, PT, R29, UR15, RZ, P0, !PT ;  /* 0x0000000f1d237c10 */ /* 0x000fe400087fe4ff */
[----:B---3--:R-:W-:-:S04]  /*1a890*/  IADD3 R10, P4, PT, R4, UR14, RZ ;  /* 0x0000000e040a7c10 */ /* 0x008fc8000ff9e0ff */
[----:B------:R-:W-:Y:S02]  /*1a8a0*/  IADD3.X R11, PT, PT, R5, UR15, RZ, P4, !PT ;  /* 0x0000000f050b7c10 */ /* 0x000fe4000a7fe4ff */
[----:B------:R-:W-:Y:S02]  /*1a8b0*/  IADD3 R12, P2, PT, R60, UR14, RZ ;  /* 0x0000000e3c0c7c10 */ /* 0x000fe4000ff5e0ff */
[----:B------:R-:W-:Y:S02]  /*1a8c0*/  IADD3 R20, P3, PT, R44, UR14, RZ ;  /* 0x0000000e2c147c10 */ /* 0x000fe4000ff7e0ff */
[----:B------:R-:W-:Y:S02]  /*1a8d0*/  IADD3.X R13, PT, PT, R61, UR15, RZ, P2, !PT ;  /* 0x0000000f3d0d7c10 */ /* 0x000fe400097fe4ff */
[----:B------:R-:W-:Y:S02]  /*1a8e0*/  IADD3.X R21, PT, PT, R45, UR15, RZ, P3, !PT ;  /* 0x0000000f2d157c10 */ /* 0x000fe40009ffe4ff */
[----:B------:R-:W-:-:S02]  /*1a8f0*/  IADD3 R4, P0, PT, R68, UR14, RZ ;  /* 0x0000000e44047c10 */ /* 0x000fc4000ff1e0ff */
[----:B----4-:R-:W-:-:S04]  /*1a900*/  IADD3 R28, P4, PT, R36, UR14, RZ ;  /* 0x0000000e241c7c10 */ /* 0x010fc8000ff9e0ff */
[----:B------:R-:W-:Y:S02]  /*1a910*/  IADD3.X R29, PT, PT, R37, UR15, RZ, P4, !PT ;  /* 0x0000000f251d7c10 */ /* 0x000fe4000a7fe4ff */
[----:B------:R-:W-:Y:S02]  /*1a920*/  IADD3 R44, P2, PT, R92, UR14, RZ ;  /* 0x0000000e5c2c7c10 */ /* 0x000fe4000ff5e0ff */
[----:B------:R-:W-:Y:S02]  /*1a930*/  IADD3 R60, P3, PT, R84, UR14, RZ ;  /* 0x0000000e543c7c10 */ /* 0x000fe4000ff7e0ff */
[----:B------:R-:W-:Y:S02]  /*1a940*/  IADD3.X R45, PT, PT, R93, UR15, RZ, P2, !PT ;  /* 0x0000000f5d2d7c10 */ /* 0x000fe400097fe4ff */
[----:B------:R-:W-:Y:S02]  /*1a950*/  IADD3 R68, P4, PT, R76, UR14, RZ ;  /* 0x0000000e4c447c10 */ /* 0x000fe4000ff9e0ff */
[----:B------:R-:W-:-:S02]  /*1a960*/  IADD3.X R5, PT, PT, R69, UR15, RZ, P0, !PT ;  /* 0x0000000f45057c10 */ /* 0x000fc400087fe4ff */
[----:B------:R-:W-:Y:S02]  /*1a970*/  IADD3.X R61, PT, PT, R85, UR15, RZ, P3, !PT ;  /* 0x0000000f553d7c10 */ /* 0x000fe40009ffe4ff */
[----:B------:R-:W-:Y:S02]  /*1a980*/  IADD3 R84, P2, PT, R124, UR14, RZ ;  /* 0x0000000e7c547c10 */ /* 0x000fe4000ff5e0ff */
[----:B------:R-:W-:Y:S02]  /*1a990*/  IADD3 R36, P0, PT, R100, UR14, RZ ;  /* 0x0000000e64247c10 */ /* 0x000fe4000ff1e0ff */
[----:B------:R-:W-:Y:S02]  /*1a9a0*/  IADD3.X R69, PT, PT, R77, UR15, RZ, P4, !PT ;  /* 0x0000000f4d457c10 */ /* 0x000fe4000a7fe4ff */
[----:B------:R-:W-:Y:S02]  /*1a9b0*/  IADD3 R92, P3, PT, R116, UR14, RZ ;  /* 0x0000000e745c7c10 */ /* 0x000fe4000ff7e0ff */
[----:B------:R-:W-:-:S02]  /*1a9c0*/  IADD3.X R85, PT, PT, R125, UR15, RZ, P2, !PT ;  /* 0x0000000f7d557c10 */ /* 0x000fc400097fe4ff */
[----:B------:R-:W-:Y:S02]  /*1a9d0*/  IADD3 R100, P4, PT, R108, UR14, RZ ;  /* 0x0000000e6c647c10 */ /* 0x000fe4000ff9e0ff */
[----:B------:R-:W-:Y:S02]  /*1a9e0*/  IADD3.X R37, PT, PT, R101, UR15, RZ, P0, !PT ;  /* 0x0000000f65257c10 */ /* 0x000fe400087fe4ff */
[----:B------:R-:W-:Y:S02]  /*1a9f0*/  IADD3 R116, P2, PT, R210, UR14, RZ ;  /* 0x0000000ed2747c10 */ /* 0x000fe4000ff5e0ff */
[----:B------:R-:W-:Y:S02]  /*1aa00*/  IADD3.X R93, PT, PT, R117, UR15, RZ, P3, !PT ;  /* 0x0000000f755d7c10 */ /* 0x000fe40009ffe4ff */
[----:B------:R-:W-:Y:S02]  /*1aa10*/  IADD3 R76, P0, PT, R156, UR14, RZ ;  /* 0x0000000e9c4c7c10 */ /* 0x000fe4000ff1e0ff */
[----:B------:R-:W-:-:S02]  /*1aa20*/  IADD3.X R101, PT, PT, R109, UR15, RZ, P4, !PT ;  /* 0x0000000f6d657c10 */ /* 0x000fc4000a7fe4ff */
[----:B------:R-:W-:Y:S02]  /*1aa30*/  IADD3.X R117, PT, PT, R211, UR15, RZ, P2, !PT ;  /* 0x0000000fd3757c10 */ /* 0x000fe400097fe4ff */
[----:B------:R-:W-:Y:S01]  /*1aa40*/  IADD3 R156, P4, PT, R190, UR14, RZ ;  /* 0x0000000ebe9c7c10 */ /* 0x000fe2000ff9e0ff */
[----:B------:R-:W3:Y:S01]  /*1aa50*/  LDL.LU.64 R210, [R1+0x1b8] ;  /* 0x0001b80001d27983 */ /* 0x000ee20000300a00 */
[----:B------:R-:W-:Y:S02]  /*1aa60*/  IADD3.X R77, PT, PT, R157, UR15, RZ, P0, !PT ;  /* 0x0000000f9d4d7c10 */ /* 0x000fe400087fe4ff */
[----:B------:R-:W-:Y:S02]  /*1aa70*/  IADD3.X R157, PT, PT, R191, UR15, RZ, P4, !PT ;  /* 0x0000000fbf9d7c10 */ /* 0x000fe4000a7fe4ff */
[----:B------:R-:W-:Y:S01]  /*1aa80*/  IADD3 R108, P0, PT, R200, UR14, RZ ;  /* 0x0000000ec86c7c10 */ /* 0x000fe2000ff1e0ff */
[----:B------:R-:W4:Y:S03]  /*1aa90*/  LDL.LU.64 R190, [R1+0x1c8] ;  /* 0x0001c80001be7983 */ /* 0x000f260000300a00 */
[----:B------:R-:W-:-:S02]  /*1aaa0*/  IADD3.X R109, PT, PT, R201, UR15, RZ, P0, !PT ;  /* 0x0000000fc96d7c10 */ /* 0x000fc400087fe4ff */
[----:B------:R-:W4:Y:S01]  /*1aab0*/  LDL.LU.64 R200, [R1+0x1d8] ;  /* 0x0001d80001c87983 */ /* 0x000f220000300a00 */
[----:B------:R-:W-:Y:S02]  /*1aac0*/  IADD3 R196, P0, PT, R192, UR14, RZ ;  /* 0x0000000ec0c47c10 */ /* 0x000fe4000ff1e0ff */
[----:B------:R-:W-:Y:S01]  /*1aad0*/  IADD3 R124, P3, PT, R204, UR14, RZ ;  /* 0x0000000ecc7c7c10 */ /* 0x000fe2000ff7e0ff */
[----:B------:R-:W4:Y:S01]  /*1aae0*/  LDL.LU.64 R134, [R1+0x1e8] ;  /* 0x0001e80001867983 */ /* 0x000f220000300a00 */
[----:B------:R-:W-:Y:S02]  /*1aaf0*/  IADD3 R2, P4, PT, R208, UR14, RZ ;  /* 0x0000000ed0027c10 */ /* 0x000fe4000ff9e0ff */
[----:B------:R-:W-:Y:S01]  /*1ab00*/  IADD3.X R197, PT, PT, R193, UR15, RZ, P0, !PT ;  /* 0x0000000fc1c57c10 */ /* 0x000fe200087fe4ff */
[----:B------:R-:W4:Y:S01]  /*1ab10*/  LDL.LU.64 R242, [R1+0x1f8] ;  /* 0x0001f80001f27983 */ /* 0x000f220000300a00 */
[----:B------:R-:W-:Y:S02]  /*1ab20*/  IADD3.X R125, PT, PT, R205, UR15, RZ, P3, !PT ;  /* 0x0000000fcd7d7c10 */ /* 0x000fe40009ffe4ff */
[----:B------:R-:W-:Y:S01]  /*1ab30*/  IADD3 R132, P3, PT, R212, UR14, RZ ;  /* 0x0000000ed4847c10 */ /* 0x000fe2000ff7e0ff */
[----:B------:R-:W4:Y:S01]  /*1ab40*/  LDL.LU.64 R192, [R1+0x208] ;  /* 0x0002080001c07983 */ /* 0x000f220000300a00 */
[----:B------:R-:W-:-:S02]  /*1ab50*/  IADD3.X R3, PT, PT, R209, UR15, RZ, P4, !PT ;  /* 0x0000000fd1037c10 */ /* 0x000fc4000a7fe4ff */
[----:B------:R-:W-:-:S03]  /*1ab60*/  IADD3.X R133, PT, PT, R213, UR15, RZ, P3, !PT ;  /* 0x0000000fd5857c10 */ /* 0x000fc60009ffe4ff */
[----:B------:R1:W-:Y:S01]  /*1ab70*/  STL.64 [R1+0x148], R2 ;  /* 0x0001480201007387 */ /* 0x0003e20000100a00 */
[----:B------:R-:W-:-:S03]  /*1ab80*/  IADD3 R204, P2, PT, R198, UR14, RZ ;  /* 0x0000000ec6cc7c10 */ /* 0x000fc6000ff5e0ff */
[----:B-1----:R-:W4:Y:S04]  /*1ab90*/  LDL.LU.64 R2, [R1+0x218] ;  /* 0x0002180001027983 */ /* 0x002f280000300a00 */
[----:B------:R1:W-:Y:S04]  /*1aba0*/  STL.64 [R1+0x138], R132 ;  /* 0x0001388401007387 */ /* 0x0003e80000100a00 */
[----:B------:R-:W4:Y:S01]  /*1abb0*/  LDL.LU.64 R212, [R1+0x228] ;  /* 0x0002280001d47983 */ /* 0x000f220000300a00 */
[----:B------:R-:W-:Y:S02]  /*1abc0*/  IADD3.X R205, PT, PT, R199, UR15, RZ, P2, !PT ;  /* 0x0000000fc7cd7c10 */ /* 0x000fe400097fe4ff */
[----:B------:R-:W-:-:S02]  /*1abd0*/  IADD3 R234, P0, PT, R246, UR14, RZ ;  /* 0x0000000ef6ea7c10 */ /* 0x000fc4000ff1e0ff */
[----:B--2---:R-:W-:Y:S02]  /*1abe0*/  IADD3 R208, P2, PT, R244, UR14, RZ ;  /* 0x0000000ef4d07c10 */ /* 0x004fe4000ff5e0ff */
[----:B------:R-:W-:Y:S01]  /*1abf0*/  IADD3.X R235, PT, PT, R247, UR15, RZ, P0, !PT ;  /* 0x0000000ff7eb7c10 */ /* 0x000fe200087fe4ff */
[----:B------:R-:W-:Y:S01]  /*1ac00*/  STL.64 [R1+0x118], R196 ;  /* 0x000118c401007387 */ /* 0x000fe20000100a00 */
[----:B------:R-:W-:Y:S02]  /*1ac10*/  IADD3.X R209, PT, PT, R245, UR15, RZ, P2, !PT ;  /* 0x0000000ff5d17c10 */ /* 0x000fe400097fe4ff */
[----:B------:R-:W-:Y:S01]  /*1ac20*/  IADD3 R198, P3, PT, R206, UR14, RZ ;  /* 0x0000000ecec67c10 */ /* 0x000fe2000ff7e0ff */
[----:B------:R-:W-:Y:S01]  /*1ac30*/  STL.64 [R1+0x128], R204 ;  /* 0x000128cc01007387 */ /* 0x000fe20000100a00 */
[----:B-1----:R-:W-:-:S03]  /*1ac40*/  IADD3 R132, P4, PT, R188, UR14, RZ ;  /* 0x0000000ebc847c10 */ /* 0x002fc6000ff9e0ff */
[----:B------:R1:W5:Y:S01]  /*1ac50*/  LDL.LU.64 R246, [R1+0x768] ;  /* 0x0007680001f67983 */ /* 0x0003620000300a00 */
[----:B------:R-:W-:-:S03]  /*1ac60*/  IADD3.X R199, PT, PT, R207, UR15, RZ, P3, !PT ;  /* 0x0000000fcfc77c10 */ /* 0x000fc60009ffe4ff */
[----:B------:R-:W-:Y:S01]  /*1ac70*/  STL.64 [R1+0x158], R234 ;  /* 0x000158ea01007387 */ /* 0x000fe20000100a00 */
[----:B------:R-:W-:-:S03]  /*1ac80*/  IADD3 R244, P0, PT, R248, UR14, RZ ;  /* 0x0000000ef8f47c10 */ /* 0x000fc6000ff1e0ff */
[----:B------:R2:W-:Y:S01]  /*1ac90*/  STL.64 [R1+0x168], R208 ;  /* 0x000168d001007387 */ /* 0x0005e20000100a00 */
[----:B------:R-:W-:Y:S02]  /*1aca0*/  IADD3.X R133, PT, PT, R189, UR15, RZ, P4, !PT ;  /* 0x0000000fbd857c10 */ /* 0x000fe4000a7fe4ff */
[----:B------:R-:W-:Y:S01]  /*1acb0*/  IADD3.X R245, PT, PT, R249, UR15, RZ, P0, !PT ;  /* 0x0000000ff9f57c10 */ /* 0x000fe200087fe4ff */
[----:B------:R-:W1:Y:S01]  /*1acc0*/  LDC R189, c[0x0][0x3a0] ;  /* 0x0000e800ffbd7b82 */ /* 0x000e620000000800 */
[----:B--2---:R-:W2:Y:S04]  /*1acd0*/  LDL.LU.64 R208, [R1+0x238] ;  /* 0x0002380001d07983 */ /* 0x004ea80000300a00 */
[----:B------:R-:W2:Y:S04]  /*1ace0*/  LDL.LU.64 R206, [R1+0x6d8] ;  /* 0x0006d80001ce7983 */ /* 0x000ea80000300a00 */
[----:B------:R-:W-:Y:S01]  /*1acf0*/  STL.64 [R1+0x178], R198 ;  /* 0x000178c601007387 */ /* 0x000fe20000100a00 */
[----:B------:R-:W-:-:S03]  /*1ad00*/  IADD3 R234, P2, PT, R236, UR14, RZ ;  /* 0x0000000eecea7c10 */ /* 0x000fc6000ff5e0ff */
[----:B------:R-:W-:Y:S01]  /*1ad10*/  STL.64 [R1+0x188], R132 ;  /* 0x0001888401007387 */ /* 0x000fe20000100a00 */
[----:B------:R-:W-:-:S03]  /*1ad20*/  IADD3.X R235, PT, PT, R237, UR15, RZ, P2, !PT ;  /* 0x0000000fedeb7c10 */ /* 0x000fc600097fe4ff */
[----:B------:R1:W5:Y:S04]  /*1ad30*/  LDL.LU.64 R248, [R1+0x760] ;  /* 0x0007600001f87983 */ /* 0x0003680000300a00 */
[----:B------:R1:W-:Y:S04]  /*1ad40*/  STL.64 [R1+0x198], R244 ;  /* 0x000198f401007387 */ /* 0x0003e80000100a00 */
[----:B-1----:R1:W5:Y:S04]  /*1ad50*/  LDL.LU.64 R244, [R1+0x758] ;  /* 0x0007580001f47983 */ /* 0x0023680000300a00 */
[----:B------:R1:W5:Y:S01]  /*1ad60*/  LDL.LU.64 R236, [R1+0x750] ;  /* 0x0007500001ec7983 */ /* 0x0003620000300a00 */
[----:B---3--:R-:W-:-:S04]  /*1ad70*/  IADD3 R198, P3, PT, R210, UR14, RZ ;  /* 0x0000000ed2c67c10 */ /* 0x008fc8000ff7e0ff */
[----:B------:R-:W-:Y:S02]  /*1ad80*/  IADD3.X R199, PT, PT, R211, UR15, RZ, P3, !PT ;  /* 0x0000000fd3c77c10 */ /* 0x000fe40009ffe4ff */
[----:B----4-:R-:W-:-:S03]  /*1ad90*/  IADD3 R132, P4, PT, R190, UR14, RZ ;  /* 0x0000000ebe847c10 */ /* 0x010fc6000ff9e0ff */
[----:B------:R3:W-:Y:S01]  /*1ada0*/  STL.64 [R1+0x1b8], R198 ;  /* 0x0001b8c601007387 */ /* 0x0007e20000100a00 */
[----:B------:R-:W-:-:S03]  /*1adb0*/  IADD3.X R133, PT, PT, R191, UR15, RZ, P4, !PT ;  /* 0x0000000fbf857c10 */ /* 0x000fc6000a7fe4ff */
[----:B------:R-:W-:Y:S04]  /*1adc0*/  STL.64 [R1+0x1a8], R234 ;  /* 0x0001a8ea01007387 */ /* 0x000fe80000100a00 */
[----:B------:R4:W-:Y:S01]  /*1add0*/  STL.64 [R1+0x1c8], R132 ;  /* 0x0001c88401007387 */ /* 0x0009e20000100a00 */
[----:B---3--:R-:W-:-:S04]  /*1ade0*/  IADD3 R198, P0, PT, R200, UR14, RZ ;  /* 0x0000000ec8c67c10 */ /* 0x008fc8000ff1e0ff */
[----:B------:R-:W-:Y:S02]  /*1adf0*/  IADD3.X R199, PT, PT, R201, UR15, RZ, P0, !PT ;  /* 0x0000000fc9c77c10 */ /* 0x000fe400087fe4ff */
[----:B------:R-:W3:Y:S01]  /*1ae00*/  LDL.LU.64 R200, [R1+0x748] ;  /* 0x0007480001c87983 */ /* 0x000ee20000300a00 */
[----:B----4-:R-:W-:Y:S02]  /*1ae10*/  IADD3 R132, P2, PT, R134, UR14, RZ ;  /* 0x0000000e86847c10 */ /* 0x010fe4000ff5e0ff */
[----:B------:R-:W-:Y:S02]  /*1ae20*/  IADD3 R190, P4, PT, R192, UR14, RZ ;  /* 0x0000000ec0be7c10 */ /* 0x000fe4000ff9e0ff */
[----:B------:R-:W-:Y:S01]  /*1ae30*/  IADD3 R210, P3, PT, R242, UR14, RZ ;  /* 0x0000000ef2d27c10 */ /* 0x000fe2000ff7e0ff */
[----:B------:R4:W-:Y:S01]  /*1ae40*/  STL.64 [R1+0x1d8], R198 ;  /* 0x0001d8c601007387 */ /* 0x0009e20000100a00 */
[----:B------:R-:W-:Y:S01]  /*1ae50*/  IADD3.X R133, PT, PT, R135, UR15, RZ, P2, !PT ;  /* 0x0000000f87857c10 */ /* 0x000fe200097fe4ff */
[----:B------:R-:W1:Y:S01]  /*1ae60*/  LDC R192, c[0x0][0x3a0] ;  /* 0x0000e800ffc07b82 */ /* 0x000e620000000800 */
[----:B------:R-:W-:-:S02]  /*1ae70*/  IADD3.X R191, PT, PT, R193, UR15, RZ, P4, !PT ;  /* 0x0000000fc1bf7c10 */ /* 0x000fc4000a7fe4ff */
[----:B------:R-:W-:Y:S02]  /*1ae80*/  IADD3.X R211, PT, PT, R243, UR15, RZ, P3, !PT ;  /* 0x0000000ff3d37c10 */ /* 0x000fe40009ffe4ff */
[----:B------:R-:W-:-:S03]  /*1ae90*/  IADD3 R242, P0, PT, R2, UR14, RZ ;  /* 0x0000000e02f27c10 */ /* 0x000fc6000ff1e0ff */
[----:B------:R-:W1:Y:S01]  /*1aea0*/  LDC R193, c[0x0][0x3a0] ;  /* 0x0000e800ffc17b82 */ /* 0x000e620000000800 */
[----:B----4-:R4:W5:Y:S04]  /*1aeb0*/  LDL.LU.64 R198, [R1+0x740] ;  /* 0x0007400001c67983 */ /* 0x0109680000300a00 */
[----:B------:R4:W5:Y:S04]  /*1aec0*/  LDL.LU.64 R134, [R1+0x738] ;  /* 0x0007380001867983 */ /* 0x0009680000300a00 */
[----:B------:R4:W-:Y:S01]  /*1aed0*/  STL.64 [R1+0x1e8], R132 ;  /* 0x0001e88401007387 */ /* 0x0009e20000100a00 */
[----:B------:R-:W-:-:S03]  /*1aee0*/  IADD3.X R243, PT, PT, R3, UR15, RZ, P0, !PT ;  /* 0x0000000f03f37c10 */ /* 0x000fc600087fe4ff */
[----:B----4-:R4:W5:Y:S04]  /*1aef0*/  LDL.LU.64 R132, [R1+0x730] ;  /* 0x0007300001847983 */ /* 0x0109680000300a00 */
[----:B------:R4:W-:Y:S04]  /*1af00*/  STL.64 [R1+0x208], R190 ;  /* 0x000208be01007387 */ /* 0x0009e80000100a00 */
[----:B------:R2:W-:Y:S04]  /*1af10*/  STL.64 [R1+0x1f8], R210 ;  /* 0x0001f8d201007387 */ /* 0x0005e80000100a00 */
[----:B------:R1:W5:Y:S01]  /*1af20*/  LDL.LU.64 R2, [R1+0x728] ;  /* 0x0007280001027983 */ /* 0x0003620000300a00 */
[----:B------:R-:W-:Y:S01]  /*1af30*/  ISETP.NE.U32.AND P0, PT, RZ, UR16, PT ;  /* 0x00000010ff007c0c */ /* 0x000fe2000bf05070 */
[----:B----4-:R-:W4:Y:S01]  /*1af40*/  LDC R191, c[0x0][0x3a0] ;  /* 0x0000e800ffbf7b82 */ /* 0x010f220000000800 */
[----:B--2---:R-:W-:-:S04]  /*1af50*/  IADD3 R210, P2, PT, R212, UR14, RZ ;  /* 0x0000000ed4d27c10 */ /* 0x004fc8000ff5e0ff */
[----:B------:R-:W-:-:S05]  /*1af60*/  IADD3.X R211, PT, PT, R213, UR15, RZ, P2, !PT ;  /* 0x0000000fd5d37c10 */ /* 0x000fca00097fe4ff */
[----:B------:R2:W-:Y:S02]  /*1af70*/  STL.64 [R1+0x228], R210 ;  /* 0x000228d201007387 */ /* 0x0005e40000100a00 */
[----:B--2---:R-:W2:Y:S02]  /*1af80*/  LDC R211, c[0x0][0x3a0] ;  /* 0x0000e800ffd37b82 */ /* 0x004ea40000000800 */
[----:B------:R1:W-:Y:S01]  /*1af90*/  STL.64 [R1+0x218], R242 ;  /* 0x000218f201007387 */ /* 0x0003e20000100a00 */
[----:B------:R-:W-:-:S04]  /*1afa0*/  IADD3 R212, P6, PT, R208, UR12, RZ ;  /* 0x0000000cd0d47c10 */ /* 0x000fc8000ffde0ff */
[----:B------:R-:W-:Y:S02]  /*1afb0*/  IADD3.X R213, PT, PT, R209, UR13, RZ, P6, !PT ;  /* 0x0000000dd1d57c10 */ /* 0x000fe4000b7fe4ff */
[----:B-1----:R-:W-:-:S04]  /*1afc0*/  IADD3 R242, P5, PT, R206, UR14, RZ ;  /* 0x0000000ecef27c10 */ /* 0x002fc8000ffbe0ff */
[----:B------:R-:W-:Y:S01]  /*1afd0*/  IADD3.X R243, PT, PT, R207, UR15, RZ, P5, !PT ;  /* 0x0000000fcff37c10 */ /* 0x000fe2000affe4ff */
[----:B------:R1:W-:Y:S04]  /*1afe0*/  STL.64 [R1+0x3b8], R212 ;  /* 0x0003b8d401007387 */ /* 0x0003e80000100a00 */
[----:B------:R1:W-:Y:S01]  /*1aff0*/  STL.64 [R1+0x238], R242 ;  /* 0x000238f201007387 */ /* 0x0003e20000100a00 */
[----:B--2---:R-:W-:-:S05]  /*1b000*/  VIADD R211, R211, 0x3f ;  /* 0x0000003fd3d37836 */ /* 0x004fca0000000000 */
[----:B------:R-:W-:Y:S01]  /*1b010*/  ISETP.LT.OR P3, PT, R211, 0x40, P0 ;  /* 0x00000040d300780c */ /* 0x000fe20000761670 */
[----:B------:R-:W-:Y:S01]  /*1b020*/  UIADD3 UR16, UPT, UPT, UR10, 0x100, URZ ;  /* 0x000001000a107890 */ /* 0x000fe2000fffe0ff */
[----:B---3--:R-:W-:-:S05]  /*1b030*/  VIADD R188, R201, 0xfffffe7f ;  /* 0xfffffe7fc9bc7836 */ /* 0x008fca0000000000 */
[----:B------:R-:W-:Y:S02]  /*1b040*/  ISETP.GE.U32.AND P4, PT, R188, 0x7ffffe40, PT ;  /* 0x7ffffe40bc00780c */ /* 0x000fe40003f86070 */
[----:B------:R-:W-:-:S04]  /*1b050*/  IADD3 R188, PT, PT, R189, -0x182, RZ ;  /* 0xfffffe7ebdbc7810 */ /* 0x000fc80007ffe0ff */
[----:B------:R-:W-:Y:S01]  /*1b060*/  ISETP.GE.U32.AND P2, PT, R188, 0x7ffffe3f, PT ;  /* 0x7ffffe3fbc00780c */ /* 0x000fe20003f46070 */
[----:B-1--4-:R-:W-:-:S12]  /*1b070*/  @P3 BRA `(.L_x_7) ;  /* 0x0000000400643947 */ /* 0x012fd80003800000 */
[----:B------:R-:W-:Y:S01]  /*1b080*/  UIADD3 UR25, UPT, UPT, UR9, 0x60000, URZ ;  /* 0x0006000009197890 */ /* 0x000fe2000fffe0ff */
[----:B------:R-:W-:Y:S01]  /*1b090*/  MOV.SPILL R189, UR13 ;  /* 0x0000000d00bd7c02 */ /* 0x000fe20009000f00 */
[----:B------:R-:W-:Y:S01]  /*1b0a0*/  UMOV UR35, URZ ;  /* 0x000000ff00237c82 */ /* 0x000fe20008000000 */
[----:B------:R-:W-:Y:S01]  /*1b0b0*/  UIADD3 UR52, UPT, UPT, UR10, 0x108, URZ ;  /* 0x000001080a347890 */ /* 0x000fe2000fffe0ff */
[----:B------:R-:W-:Y:S01]  /*1b0c0*/  MOV.SPILL R188, UR12 ;  /* 0x0000000c00bc7c02 */ /* 0x000fe20009000f00 */
[----:B------:R-:W-:Y:S02]  /*1b0d0*/  USHF.R.U32.HI UR34, URZ, 0x4, UR25 ;  /* 0x00000004ff227899 */ /* 0x000fe40008011619 */
[----:B------:R-:W-:Y:S02]  /*1b0e0*/  UIADD3 UR56, UPT, UPT, UR10, 0x110, URZ ;  /* 0x000001100a387890 */ /* 0x000fe4000fffe0ff */
[----:B------:R-:W-:Y:S01]  /*1b0f0*/  USGXT.U32 UR34, UR34, 0xe ;  /* 0x0000000e2222789a */ /* 0x000fe20008000000 */
[----:B------:R-:W-:Y:S01]  /*1b100*/  UMOV UR60, 0x0 ;  /* 0x00000000003c7882 */ /* 0x000fe20000000000 */
[----:B------:R-:W-:-:S02]  /*1b110*/  UMOV UR61, 0x8200910 ;  /* 0x08200910003d7882 */ /* 0x000fc40000000000 */
[----:B------:R-:W-:Y:S01]  /*1b120*/  UIADD3 UR38, UP1, UPT, UR34, 0x2, URZ ;  /* 0x0000000222267890 */ /* 0x000fe2000ff3e0ff */
[----:B------:R-:W-:Y:S01]  /*1b130*/  UMOV UR62, 0x0 ;  /* 0x00000000003e7882 */ /* 0x000fe20000000000 */
[----:B------:R-:W-:Y:S02]  /*1b140*/  UMOV UR63, 0x8200910 ;  /* 0x08200910003f7882 */ /* 0x000fe40000000000 */
[----:B------:R-:W-:Y:S02]  /*1b150*/  UIADD3.X UR39, UPT, UPT, UR35, 0x40004040, URZ, UP1, !UPT ;  /* 0x4000404023277890 */ /* 0x000fe40008ffe4ff */
[----:B------:R-:W-:Y:S02]  /*1b160*/  UIADD3 UR73, UPT, UPT, UR10, 0x118, URZ ;  /* 0x000001180a497890 */ /* 0x000fe4000fffe0ff */
[----:B------:R-:W-:Y:S01]  /*1b170*/  UIADD3.64 UR46, UPT, UPT, UR38, 0x2, URZ ;  /* 0x00000002262e7897 */ /* 0x000fe2000fffe0ff */
[----:B------:R-:W-:Y:S01]  /*1b180*/  UMOV UR35, 0x40004040 ;  /* 0x4000404000237882 */ /* 0x000fe20000000000 */
[----:B------:R-:W-:Y:S01]  /*1b190*/  UIADD3.64 UR48, UPT, UPT, UR38, 0x4, URZ ;  /* 0x0000000426307897 */ /* 0x000fe2000fffe0ff */
[----:B------:R-:W-:Y:S01]  /*1b1a0*/  UTCHMMA tmem[UR16], gdesc[UR34], tmem[UR10], tmem[UR60], idesc[UR61], !UPT ;  /* 0x00ff3c22100079ea */ /* 0x000fe2000f80000a */
[----:B------:R-:W-:Y:S01]  /*1b1b0*/  UMOV UR58, 0x0 ;  /* 0x00000000003a7882 */ /* 0x000fe20000000000 */
[----:B------:R-:W-:Y:S01]  /*1b1c0*/  UMOV UR59, 0x8200910 ;  /* 0x08200910003b7882 */ /* 0x000fe20000000000 */
[----:B------:R-:W-:-:S02]  /*1b1d0*/  UIADD3 UR8, UPT, UPT, UR10, 0x120, URZ ;  /* 0x000001200a087890 */ /* 0x000fc4000fffe0ff */
[----:B------:R1:W-:Y:S01]  /*1b1e0*/  UTCHMMA tmem[UR52], gdesc[UR38], tmem[UR10], tmem[UR62], idesc[UR63], UPT ;  /* 0x00ff3e26340079ea */ /* 0x0003e2000b80000a */
[----:B------:R-:W-:Y:S01]  /*1b1f0*/  UIADD3.64 UR50, UPT, UPT, UR38, 0x3fe, URZ ;  /* 0x000003fe26327897 */ /* 0x000fe2000fffe0ff */
[----:B------:R2:W-:Y:S01]  /*1b200*/  UTCHMMA tmem[UR56], gdesc[UR46], tmem[UR10], tmem[UR58], idesc[UR59], UPT ;  /* 0x00ff3a2e380079ea */ /* 0x0005e2000b80000a */
[----:B------:R-:W-:Y:S02]  /*1b210*/  UIADD3 UR18, UPT, UPT, UR10, 0x128, URZ ;  /* 0x000001280a127890 */ /* 0x000fe4000fffe0ff */
[----:B------:R-:W-:Y:S02]  /*1b220*/  UIADD3 UR17, UPT, UPT, UR10, 0x130, URZ ;  /* 0x000001300a117890 */ /* 0x000fe4000fffe0ff */
[----:B------:R-:W-:Y:S02]  /*1b230*/  UIADD3.64 UR54, UPT, UPT, UR38, 0x402, URZ ;  /* 0x0000040226367897 */ /* 0x000fe4000fffe0ff */
[----:B------:R-:W-:Y:S02]  /*1b240*/  UIADD3 UR19, UPT, UPT, UR10, 0x138, URZ ;  /* 0x000001380a137890 */ /* 0x000fe4000fffe0ff */
[----:B-1----:R-:W-:-:S02]  /*1b250*/  UIADD3.64 UR52, UPT, UPT, UR38, 0x400, URZ ;  /* 0x0000040026347897 */ /* 0x002fc4000fffe0ff */
[----:B--2---:R-:W-:Y:S02]  /*1b260*/  UIADD3.64 UR56, UPT, UPT, UR38, 0x404, URZ ;  /* 0x0000040426387897 */ /* 0x004fe4000fffe0ff */
[----:B------:R-:W-:Y:S02]  /*1b270*/  UIADD3 UR20, UPT, UPT, UR10, 0x80, URZ ;  /* 0x000000800a147890 */ /* 0x000fe4000fffe0ff */
[----:B------:R-:W-:Y:S02]  /*1b280*/  UIADD3 UR21, UPT, UPT, UR10, 0x140, URZ ;  /* 0x000001400a157890 */ /* 0x000fe4000fffe0ff */
[----:B------:R-:W-:Y:S02]  /*1b290*/  UIADD3 UR22, UPT, UPT, UR10, 0x80, URZ ;  /* 0x000000800a167890 */ /* 0x000fe4000fffe0ff */
[----:B------:R-:W-:Y:S01]  /*1b2a0*/  UIADD3 UR23, UPT, UPT, UR10, 0x148, URZ ;  /* 0x000001480a177890 */ /* 0x000fe2000fffe0ff */
[----:B------:R-:W-:Y:S01]  /*1b2b0*/  UMOV UR6, 0x0 ;  /* 0x0000000000067882 */ /* 0x000fe20000000000 */
[----:B------:R-:W-:Y:S01]  /*1b2c0*/  UMOV UR7, 0x8200910 ;  /* 0x0820091000077882 */ /* 0x000fe20000000000 */
[----:B------:R-:W-:-:S02]  /*1b2d0*/  UIADD3 UR24, UPT, UPT, UR10, 0x80, URZ ;  /* 0x000000800a187890 */ /* 0x000fc4000fffe0ff */
[----:B------:R-:W-:Y:S01]  /*1b2e0*/  UTCHMMA tmem[UR73], gdesc[UR48], tmem[UR10], tmem[UR6], idesc[UR7], UPT ;  /* 0x00ff0630490079ea */ /* 0x000fe2000b80000a */
[----:B------:R-:W-:Y:S01]  /*1b2f0*/  UIADD3 UR25, UPT, UPT, UR10, 0x150, URZ ;  /* 0x000001500a197890 */ /* 0x000fe2000fffe0ff */
[----:B------:R-:W-:Y:S01]  /*1b300*/  UMOV UR12, 0x0 ;  /* 0x00000000000c7882 */ /* 0x000fe20000000000 */
[----:B------:R-:W-:Y:S01]  /*1b310*/  UMOV UR13, 0x8200910 ;  /* 0x08200910000d7882 */ /* 0x000fe20000000000 */
[----:B------:R-:W-:Y:S02]  /*1b320*/  UIADD3 UR64, UPT, UPT, UR10, 0x80, URZ ;  /* 0x000000800a407890 */ /* 0x000fe4000fffe0ff */
[----:B------:R1:W-:Y:S01]  /*1b330*/  UTCHMMA tmem[UR8], gdesc[UR50], tmem[UR10], tmem[UR12], idesc[UR13], UPT ;  /* 0x00ff0c32080079ea */ /* 0x0003e2000b80000a */
[----:B------:R-:W-:Y:S02]  /*1b340*/  UIADD3 UR65, UPT, UPT, UR10, 0x158, URZ ;  /* 0x000001580a417890 */ /* 0x000fe4000fffe0ff */
[----:B------:R2:W-:Y:S01]  /*1b350*/  UTCHMMA tmem[UR18], gdesc[UR52], tmem[UR10], tmem[UR62], idesc[UR63], UPT ;  /* 0x00ff3e34120079ea */ /* 0x0005e2000b80000a */
[----:B------:R-:W-:-:S02]  /*1b360*/  UIADD3 UR66, UPT, UPT, UR10, 0x80, URZ ;  /* 0x000000800a427890 */ /* 0x000fc4000fffe0ff */
[----:B------:R-:W-:Y:S01]  /*1b370*/  UIADD3 UR67, UPT, UPT, UR10, 0x160, URZ ;  /* 0x000001600a437890 */ /* 0x000fe2000fffe0ff */
[----:B------:R-:W-:Y:S01]  /*1b380*/  UMOV UR76, 0x0 ;  /* 0x00000000004c7882 */ /* 0x000fe20000000000 */
[----:B------:R-:W-:Y:S01]  /*1b390*/  UMOV UR77, 0x8200910 ;  /* 0x08200910004d7882 */ /* 0x000fe20000000000 */
[----:B------:R-:W-:Y:S02]  /*1b3a0*/  UIADD3 UR68, UPT, UPT, UR10, 0x80, URZ ;  /* 0x000000800a447890 */ /* 0x000fe4000fffe0ff */
[----:B------:R2:W-:Y:S01]  /*1b3b0*/  UTCHMMA tmem[UR17], gdesc[UR54], tmem[UR10], tmem[UR76], idesc[UR77], UPT ;  /* 0x00ff4c36110079ea */ /* 0x0005e2000b80000a */
[----:B------:R-:W-:Y:S01]  /*1b3c0*/  UIADD3 UR69, UPT, UPT, UR10, 0x168, URZ ;  /* 0x000001680a457890 */ /* 0x000fe2000fffe0ff */
[----:B-1----:R-:W-:Y:S01]  /*1b3d0*/  R2UR.FILL UR13, R189 ;  /* 0x00000000bd0d72ca */ /* 0x002fe200004e0000 */
[----:B------:R-:W-:Y:S01]  /*1b3e0*/  UMOV UR74, 0x0 ;  /* 0x00000000004a7882 */ /* 0x000fe20000000000 */
[----:B------:R-:W-:Y:S01]  /*1b3f0*/  UMOV UR75, 0x8200910 ;  /* 0x08200910004b7882 */ /* 0x000fe20000000000 */
[----:B------:R-:W-:-:S02]  /*1b400*/  UIADD3 UR70, UPT, UPT, UR10, 0x80, URZ ;  /* 0x000000800a467890 */ /* 0x000fc4000fffe0ff */
[----:B------:R2:W-:Y:S01]  /*1b410*/  UTCHMMA tmem[UR19], gdesc[UR56], tmem[UR10], tmem[UR74], idesc[UR75], UPT ;  /* 0x00ff4a38130079ea */ /* 0x0005e2000b80000a */
[----:B------:R-:W-:Y:S01]  /*1b420*/  UIADD3 UR71, UPT, UPT, UR10, 0x170, URZ ;  /* 0x000001700a477890 */ /* 0x000fe2000fffe0ff */
[----:B------:R-:W-:Y:S01]  /*1b430*/  R2UR.FILL UR12, R188 ;  /* 0x00000000bc0c72ca */ /* 0x000fe200004e0000 */
[----:B------:R-:W-:Y:S01]  /*1b440*/  UMOV UR26, 0x0 ;  /* 0x00000000001a7882 */ /* 0x000fe20000000000 */
[----:B------:R-:W-:Y:S01]  /*1b450*/  UMOV UR27, 0x8200910 ;  /* 0x08200910001b7882 */ /* 0x000fe20000000000 */
[----:B------:R-:W-:Y:S01]  /*1b460*/  UIADD3 UR72, UPT, UPT, UR10, 0x80, URZ ;  /* 0x000000800a487890 */ /* 0x000fe2000fffe0ff */
[----:B------:R2:W-:Y:S01]  /*1b470*/  UTCHMMA tmem[UR21], gdesc[UR34], tmem[UR20], tmem[UR26], idesc[UR27], !UPT ;  /* 0x00ff1a22150079ea */ /* 0x0005e2000f800014 */
[----:B------:R-:W-:Y:S01]  /*1b480*/  UIADD3 UR58, UPT, UPT, UR10, 0x178, URZ ;  /* 0x000001780a3a7890 */ /* 0x000fe2000fffe0ff */
[----:B------:R-:W-:Y:S01]  /*1b490*/  UMOV UR30, 0x0 ;  /* 0x00000000001e7882 */ /* 0x000fe20000000000 */
[----:B------:R-:W-:Y:S01]  /*1b4a0*/  UMOV UR31, 0x8200910 ;  /* 0x08200910001f7882 */ /* 0x000fe20000000000 */
[----:B------:R-:W-:Y:S01]  /*1b4b0*/  UMOV UR32, 0x0 ;  /* 0x0000000000207882 */ /* 0x000fe20000000000 */
[----:B------:R-:W-:Y:S01]  /*1b4c0*/  UMOV UR33, 0x8200910 ;  /* 0x0820091000217882 */ /* 0x000fe20000000000 */
[----:B------:R-:W-:Y:S01]  /*1b4d0*/  UMOV UR36, 0x0 ;  /* 0x0000000000247882 */ /* 0x000fe20000000000 */
[----:B------:R-:W-:Y:S01]  /*1b4e0*/  UMOV UR37, 0x8200910 ;  /* 0x0820091000257882 */ /* 0x000fe20000000000 */
[----:B------:R2:W-:Y:S01]  /*1b4f0*/  UTCHMMA tmem[UR23], gdesc[UR38], tmem[UR22], tmem[UR30], idesc[UR31], UPT ;  /* 0x00ff1e26170079ea */ /* 0x0005e2000b800016 */
        /* <DEDUP_REMOVED lines=8> */
[----:B------:R-:W-:Y:S01]  /*1b580*/  UMOV UR6, UR4 ;  /* 0x0000000400067c82 */ /* 0x000fe20008000000 */
[----:B------:R-:W-:Y:S01]  /*1b590*/  UMOV UR7, URZ ;  /* 0x000000ff00077c82 */ /* 0x000fe20008000000 */
[----:B------:R2:W-:Y:S01]  /*1b5a0*/  UTCHMMA tmem[UR67], gdesc[UR50], tmem[UR66], tmem[UR40], idesc[UR41], UPT ;  /* 0x00ff2832430079ea */ /* 0x0005e2000b800042 */
[----:B------:R2:W-:Y:S01]  /*1b5b0*/  UTCHMMA tmem[UR69], gdesc[UR52], tmem[UR68], tmem[UR42], idesc[UR43], UPT ;  /* 0x00ff2a34450079ea */ /* 0x0005e2000b800044 */
[----:B------:R-:W-:Y:S01]  /*1b5c0*/  UMOV UR6, UR6 ;  /* 0x0000000600067c82 */ /* 0x000fe20008000000 */
[----:B------:R2:W-:Y:S01]  /*1b5d0*/  UTCHMMA tmem[UR71], gdesc[UR54], tmem[UR70], tmem[UR44], idesc[UR45], UPT ;  /* 0x00ff2c36470079ea */ /* 0x0005e2000b800046 */
[----:B------:R2:W-:Y:S01]  /*1b5e0*/  UTCHMMA tmem[UR58], gdesc[UR56], tmem[UR72], tmem[UR60], idesc[UR61], UPT ;  /* 0x00ff3c383a0079ea */ /* 0x0005e2000b800048 */
[----:B------:R2:W-:Y:S01]  /*1b5f0*/  UTCBAR [UR6], URZ ;  /* 0x000000ff060073e9 */ /* 0x0005e200080000ff */
[----:B------:R-:W-:Y:S01]  /*1b600*/  NOP ;  /* 0x0000000000007918 */ /* 0x000fe20000000000 */
.L_x_7:
[----:B------:R-:W-:Y:S01]  /*1b610*/  BAR.SYNC.DEFER_BLOCKING 0x0 ;  /* 0x0000000000007b1d */ /* 0x000fe20000010000 */
[----:B------:R-:W-:Y:S01]  /*1b620*/  VIADD R188, R191, 0xfffffe7d ;  /* 0xfffffe7dbfbc7836 */ /* 0x000fe20000000000 */
[----:B--2---:R-:W-:-:S06]  /*1b630*/  UIADD3 UR21, UPT, UPT, UR5, -0x193, URZ ;  /* 0xfffffe6d05157890 */ /* 0x004fcc000fffe0ff */
[----:B------:R-:W1:Y:S01]  /*1b640*/  LDC R190, c[0x0][0x3a0] ;  /* 0x0000e800ffbe7b82 */ /* 0x000e620000000800 */
[----:B------:R-:W-:Y:S01]  /*1b650*/  ISETP.GE.U32.AND P5, PT, R188, 0x7ffffe3e, PT ;  /* 0x7ffffe3ebc00780c */ /* 0x000fe20003fa6070 */
[----:B------:R-:W-:Y:S01]  /*1b660*/  VIADD R188, R192, 0xfffffe7c ;  /* 0xfffffe7cc0bc7836 */ /* 0x000fe20000000000 */
[----:B------:R-:W2:Y:S01]  /*1b670*/  LDCU UR24, c[0x0][0x3a0] ;  /* 0x00007400ff1877ac */ /* 0x000ea20008000800 */
[----:B-----5:R3:W-:Y:S01]  /*1b680*/  STL.64 [R1+0x7c0], R132 ;  /* 0x0007c08401007387 */ /* 0x0207e20000100a00 */
[----:B------:R-:W4:Y:S03]  /*1b690*/  LDCU UR18, c[0x0][0x3a0] ;  /* 0x00007400ff1277ac */ /* 0x000f260008000800 */
[----:B------:R-:W2:Y:S01]  /*1b6a0*/  LDC R189, c[0x0][0x3a0] ;  /* 0x0000e800ffbd7b82 */ /* 0x000ea20000000800 */
[----:B------:R4:W-:Y:S01]  /*1b6b0*/  STL.64 [R1+0x7b8], R236 ;  /* 0x0007b8ec01007387 */ /* 0x0009e20000100a00 */
[----:B------:R-:W1:Y:S03]  /*1b6c0*/  LDCU UR22, c[0x0][0x3a0] ;  /* 0x00007400ff1677ac */ /* 0x000e660008000800 */
[----:B------:R4:W-:Y:S01]  /*1b6d0*/  STL.64 [R1+0x7b0], R244 ;  /* 0x0007b0f401007387 */ /* 0x0009e20000100a00 */
[----:B------:R-:W1:Y:S02]  /*1b6e0*/  LDCU UR8, c[0x0][0x3a0] ;  /* 0x00007400ff0877ac */ /* 0x000e640008000800 */
[----:B------:R-:W2:Y:S01]  /*1b6f0*/  LDC R191, c[0x0][0x3a0] ;  /* 0x0000e800ffbf7b82 */ /* 0x000ea20000000800 */
[----:B---3--:R-:W-:Y:S01]  /*1b700*/  MOV R133, R195 ;  /* 0x000000c300857202 */ /* 0x008fe20000000f00 */
[----:B------:R-:W-:Y:S01]  /*1b710*/  @!PT LDS RZ, [RZ] ;  /* 0x00000000fffff984 */ /* 0x000fe20000000800 */
[----:B------:R-:W-:Y:S01]  /*1b720*/  @!PT LDS RZ, [RZ] ;  /* 0x00000000fffff984 */ /* 0x000fe20000000800 */
[----:B------:R-:W-:Y:S01]  /*1b730*/  @!PT LDS RZ, [RZ] ;  /* 0x00000000fffff984 */ /* 0x000fe20000000800 */
[----:B------:R-:W-:Y:S01]  /*1b740*/  LDGSTS.E [R135], desc[UR28][R186.64], !P4 ;  /* 0x00000000ba877fae */ /* 0x000fe2000e1a101c */
[----:B------:R-:W3:Y:S01]  /*1b750*/  LDCU UR7, c[0x0][0x3a0] ;  /* 0x00007400ff0777ac */ /* 0x000ee20008000800 */
[----:B------:R-:W-:Y:S01]  /*1b760*/  IMAD.MOV.U32 R132, RZ, RZ, R194 ;  /* 0x000000ffff847224 */ /* 0x000fe200078e00c2 */
[----:B----4-:R-:W-:Y:S01]  /*1b770*/  MOV R237, R203 ;  /* 0x000000cb00ed7202 */ /* 0x010fe20000000f00 */
[----:B------:R-:W-:Y:S01]  /*1b780*/  LDGSTS.E [R135+0x200], desc[UR28][R168.64], !P4 ;  /* 0x00200000a8877fae */ /* 0x000fe2000e1a101c */
[----:B------:R-:W-:Y:S01]  /*1b790*/  ISETP.GE.U32.AND P4, PT, R188, 0x7ffffe3d, PT ;  /* 0x7ffffe3dbc00780c */ /* 0x000fe20003f86070 */
[----:B------:R-:W-:Y:S01]  /*1b7a0*/  VIADD R188, R193, 0xfffffe7b ;  /* 0xfffffe7bc1bc7836 */ /* 0x000fe20000000000 */
[----:B------:R-:W4:Y:S01]  /*1b7b0*/  LDCU UR17, c[0x0][0x3a0] ;  /* 0x00007400ff1177ac */ /* 0x000f220008000800 */
[----:B------:R-:W-:Y:S01]  /*1b7c0*/  LDGSTS.E [R135+0x400], desc[UR28][R136.64], !P2 ;  /* 0x0040000088877fae */ /* 0x000fe2000d1a101c */
[----:B------:R-:W3:Y:S01]  /*1b7d0*/  LDC R192, c[0x0][0x3a0] ;  /* 0x0000e800ffc07b82 */ /* 0x000ee20000000800 */
[----:B------:R-:W-:Y:S01]  /*1b7e0*/  IMAD.MOV.U32 R245, RZ, RZ, R197 ;  /* 0x000000fffff57224 */ /* 0x000fe200078e00c5 */
[----:B------:R-:W-:Y:S01]  /*1b7f0*/  ISETP.GE.U32.AND P3, PT, R188, 0x7ffffe3c, PT ;  /* 0x7ffffe3cbc00780c */ /* 0x000fe20003f66070 */
[----:B------:R-:W-:Y:S01]  /*1b800*/  LDGSTS.E [R135+0x600], desc[UR28][R138.64], !P2 ;  /* 0x006000008a877fae */ /* 0x000fe2000d1a101c */
[----:B-1----:R-:W-:Y:S01]  /*1b810*/  IADD3 R188, PT, PT, R190, -0x186, RZ ;  /* 0xfffffe7abebc7810 */ /* 0x002fe20007ffe0ff */
[----:B------:R-:W1:Y:S01]  /*1b820*/  LDCU UR20, c[0x0][0x3a0] ;  /* 0x00007400ff1477ac */ /* 0x000e620008000800 */
[----:B------:R-:W-:Y:S01]  /*1b830*/  IMAD.MOV.U32 R244, RZ, RZ, R196 ;  /* 0x000000fffff47224 */ /* 0x000fe200078e00c4 */
[----:B------:R-:W-:Y:S01]  /*1b840*/  LDGSTS.E [R135+0x800], desc[UR28][R140.64], !P5 ;  /* 0x008000008c877fae */ /* 0x000fe2000e9a101c */
[----:B------:R-:W1:Y:S01]  /*1b850*/  LDC R190, c[0x0][0x3a0] ;  /* 0x0000e800ffbe7b82 */ /* 0x000e620000000800 */
[----:B------:R-:W-:Y:S01]  /*1b860*/  ISETP.GE.U32.AND P2, PT, R188, 0x7ffffe3b, PT ;  /* 0x7ffffe3bbc00780c */ /* 0x000fe20003f46070 */
[----:B--2---:R-:W-:Y:S01]  /*1b870*/  VIADD R188, R189, 0xfffffe79 ;  /* 0xfffffe79bdbc7836 */ /* 0x004fe20000000000 */
[----:B------:R-:W-:Y:S01]  /*1b880*/  LDGSTS.E [R135+0xa00], desc[UR28][R142.64], !P5 ;  /* 0x00a000008e877fae */ /* 0x000fe2000e9a101c */
[----:B------:R-:W-:Y:S01]  /*1b890*/  UIADD3 UR24, UPT, UPT, UR24, -0x192, URZ ;  /* 0xfffffe6e18187890 */ /* 0x000fe2000fffe0ff */
[----:B------:R-:W-:Y:S01]  /*1b8a0*/  IMAD.MOV.U32 R236, RZ, RZ, R202 ;  /* 0x000000ffffec7224 */ /* 0x000fe200078e00ca */
[----:B------:R-:W2:Y:S01]  /*1b8b0*/  LDCU UR6, c[0x0][0x3a0] ;  /* 0x00007400ff0677ac */ /* 0x000ea20008000800 */
[----:B------:R-:W-:Y:S01]  /*1b8c0*/  LDGSTS.E [R135+0xc00], desc[UR28][R144.64], !P4 ;  /* 0x00c0000090877fae */ /* 0x000fe2000e1a101c */
[----:B------:R-:W2:Y:S01]  /*1b8d0*/  LDC R189, c[0x0][0x3a0] ;  /* 0x0000e800ffbd7b82 */ /* 0x000ea20000000800 */
[----:B------:R-:W-:-:S02]  /*1b8e0*/  UIADD3 UR18, UPT, UPT, UR18, -0x198, URZ ;  /* 0xfffffe6812127890 */ /* 0x000fc4000fffe0ff */
[----:B------:R-:W-:Y:S01]  /*1b8f0*/  LDGSTS.E [R135+0xe00], desc[UR28][R146.64], !P4 ;  /* 0x00e0000092877fae */ /* 0x000fe2000e1a101c */
[----:B------:R-:W-:Y:S01]  /*1b900*/  ISETP.GE.U32.AND P4, PT, R188, 0x7ffffe3a, PT ;  /* 0x7ffffe3abc00780c */ /* 0x000fe20003f86070 */
[----:B------:R-:W-:Y:S01]  /*1b910*/  VIADD R188, R191, 0xfffffe78 ;  /* 0xfffffe78bfbc7836 */ /* 0x000fe20000000000 */
[----:B------:R-:W-:Y:S01]  /*1b920*/  UISETP.GE.U32.AND UP6, UPT, UR21, 0x7ffffe2e, UPT ;  /* 0x7ffffe2e1500788c */ /* 0x000fe2000bfc6070 */
[----:B------:R-:W-:Y:S01]  /*1b930*/  LDGSTS.E [R135+0x1000], desc[UR28][R148.64], !P3 ;  /* 0x0100000094877fae */ /* 0x000fe2000d9a101c */
[----:B------:R-:W4:Y:S01]  /*1b940*/  LDC R191, c[0x0][0x3a0] ;  /* 0x0000e800ffbf7b82 */ /* 0x000f220000000800 */
[----:B------:R-:W-:Y:S02]  /*1b950*/  UIADD3 UR22, UPT, UPT, UR22, -0x194, URZ ;  /* 0xfffffe6c16167890 */ /* 0x000fe4000fffe0ff */
[----:B------:R-:W-:Y:S01]  /*1b960*/  LDGSTS.E [R135+0x1200], desc[UR28][R150.64], !P3 ;  /* 0x0120000096877fae */ /* 0x000fe2000d9a101c */
[----:B------:R-:W-:Y:S01]  /*1b970*/  ISETP.GE.U32.AND P3, PT, R188, 0x7ffffe39, PT ;  /* 0x7ffffe39bc00780c */ /* 0x000fe20003f66070 */
[----:B------:R-:W-:-:S02]  /*1b980*/  UIADD3 UR8, UPT, UPT, UR8, -0x19c, URZ ;  /* 0xfffffe6408087890 */ /* 0x000fc4000fffe0ff */
[----:B------:R-:W-:Y:S01]  /*1b990*/  LDGSTS.E [R135+0x1400], desc[UR28][R152.64], !P2 ;  /* 0x0140000098877fae */ /* 0x000fe2000d1a101c */
[----:B-1----:R-:W-:Y:S01]  /*1b9a0*/  VIADD R188, R190, 0xfffffe77 ;  /* 0xfffffe77bebc7836 */ /* 0x002fe20000000000 */
[----:B------:R-:W-:Y:S01]  /*1b9b0*/  UISETP.GE.U32.AND UP5, UPT, UR24, 0x7ffffe2f, UPT ;  /* 0x7ffffe2f1800788c */ /* 0x000fe2000bfa6070 */
[----:B------:R-:W1:Y:S01]  /*1b9c0*/  LDC R190, c[0x0][0x3a0] ;  /* 0x0000e800ffbe7b82 */ /* 0x000e620000000800 */
[----:B------:R-:W-:Y:S01]  /*1b9d0*/  LDGSTS.E [R135+0x1600], desc[UR28][R154.64], !P2 ;  /* 0x016000009a877fae */ /* 0x000fe2000d1a101c */
[----:B------:R-:W1:Y:S01]  /*1b9e0*/  LDCU UR23, c[0x0][0x3a0] ;  /* 0x00007400ff1777ac */ /* 0x000e620008000800 */
[----:B------:R-:W-:Y:S02]  /*1b9f0*/  ISETP.GE.U32.AND P2, PT, R188, 0x7ffffe38, PT ;  /* 0x7ffffe38bc00780c */ /* 0x000fe40003f46070 */
[----:B------:R-:W-:Y:S01]  /*1ba00*/  LDGSTS.E [R135+0x1800], desc[UR28][R160.64], !P4 ;  /* 0x01800000a0877fae */ /* 0x000fe2000e1a101c */
[----:B--2---:R-:W-:Y:S01]  /*1ba10*/  IADD3 R188, PT, PT, R189, -0x18a, RZ ;  /* 0xfffffe76bdbc7810 */ /* 0x004fe20007ffe0ff */
[----:B---3--:R-:W-:Y:S01]  /*1ba20*/  UIADD3 UR7, UPT, UPT, UR7, -0x19b, URZ ;  /* 0xfffffe6507077890 */ /* 0x008fe2000fffe0ff */
[----:B------:R-:W2:Y:S01]  /*1ba30*/  LDC R189, c[0x0][0x3a0] ;  /* 0x0000e800ffbd7b82 */ /* 0x000ea20000000800 */
[----:B------:R-:W-:Y:S01]  /*1ba40*/  LDGSTS.E [R135+0x1a00], desc[UR28][R162.64], !P4 ;  /* 0x01a00000a2877fae */ /* 0x000fe2000e1a101c */
[----:B------:R-:W-:-:S02]  /*1ba50*/  UISETP.GE.U32.AND UP1, UPT, UR18, 0x7ffffe29, UPT ;  /* 0x7ffffe291200788c */ /* 0x000fc4000bf26070 */
[----:B----4-:R-:W-:Y:S01]  /*1ba60*/  UIADD3 UR17, UPT, UPT, UR17, -0x197, URZ ;  /* 0xfffffe6911117890 */ /* 0x010fe2000fffe0ff */
[----:B------:R-:W-:Y:S01]  /*1ba70*/  LDGSTS.E [R135+0x1c00], desc[UR28][R164.64], !P3 ;  /* 0x01c00000a4877fae */ /* 0x000fe2000d9a101c */
[----:B------:R-:W-:Y:S02]  /*1ba80*/  USEL UR18, URZ, 0x1fffe, UP6 ;  /* 0x0001fffeff127887 */ /* 0x000fe4000b000000 */
[----:B------:R-:W3:Y:S01]  /*1ba90*/  LDC R193, c[0x0][0x3a0] ;  /* 0x0000e800ffc17b82 */ /* 0x000ee20000000800 */
[----:B------:R-:W-:Y:S01]  /*1baa0*/  LDGSTS.E [R135+0x1e00], desc[UR28][R166.64], !P3 ;  /* 0x01e00000a6877fae */ /* 0x000fe2000d9a101c */
[----:B------:R-:W-:Y:S01]  /*1bab0*/  ISETP.GE.U32.AND P3, PT, R188, 0x7ffffe37, PT ;  /* 0x7ffffe37bc00780c */ /* 0x000fe20003f66070 */
[----:B------:R-:W-:Y:S01]  /*1bac0*/  VIADD R188, R191, 0xfffffe75 ;  /* 0xfffffe75bfbc7836 */ /* 0x000fe20000000000 */
[----:B------:R-:W4:Y:S01]  /*1bad0*/  LDCU UR19, c[0x0][0x3a0] ;  /* 0x00007400ff1377ac */ /* 0x000f220008000800 */
[----:B------:R-:W-:Y:S03]  /*1bae0*/  LDGSTS.E [R135+0x2000], desc[UR28][R170.64], !P2 ;  /* 0x02000000aa877fae */ /* 0x000fe6000d1a101c */
[----:B------:R-:W3:Y:S01]  /*1baf0*/  LDC R191, c[0x0][0x3a0] ;  /* 0x0000e800ffbf7b82 */ /* 0x000ee20000000800 */
[----:B------:R-:W-:Y:S01]  /*1bb00*/  LDGSTS.E [R135+0x2200], desc[UR28][R172.64], !P2 ;  /* 0x02200000ac877fae */ /* 0x000fe2000d1a101c */
[----:B------:R-:W-:Y:S01]  /*1bb10*/  ISETP.GE.U32.AND P2, PT, R188, 0x7ffffe36, PT ;  /* 0x7ffffe36bc00780c */ /* 0x000fe20003f46070 */
[----:B------:R-:W-:Y:S01]  /*1bb20*/  UISETP.GE.U32.AND UP3, UPT, UR22, 0x7ffffe2d, UPT ;  /* 0x7ffffe2d1600788c */ /* 0x000fe2000bf66070 */
[----:B-1----:R-:W-:Y:S01]  /*1bb30*/  VIADD R188, R190, 0xfffffe74 ;  /* 0xfffffe74bebc7836 */ /* 0x002fe20000000000 */
[----:B------:R-:W-:Y:S01]  /*1bb40*/  UISETP.GE.U32.AND UP6, UPT, UR8, 0x7ffffe25, UPT ;  /* 0x7ffffe250800788c */ /* 0x000fe2000bfc6070 */
[----:B------:R1:W-:Y:S01]  /*1bb50*/  STL.64 [R1+0x7a8], R248 ;  /* 0x0007a8f801007387 */ /* 0x0003e20000100a00 */
[----:B------:R-:W-:Y:S01]  /*1bb60*/  UIADD3 UR20, UPT, UPT, UR20, -0x196, URZ ;  /* 0xfffffe6a14147890 */ /* 0x000fe2000fffe0ff */
[----:B------:R-:W4:Y:S01]  /*1bb70*/  LDC R195, c[0x0][0x3a0] ;  /* 0x0000e800ffc37b82 */ /* 0x000f220000000800 */
[----:B------:R-:W-:Y:S01]  /*1bb80*/  USEL UR8, URZ, 0x4, UP5 ;  /* 0x00000004ff087887 */ /* 0x000fe2000a800000 */
[----:B------:R-:W-:Y:S01]  /*1bb90*/  LDGSTS.E [R135+0x2400], desc[UR28][R174.64], !P3 ;  /* 0x02400000ae877fae */ /* 0x000fe2000d9a101c */
[----:B------:R-:W-:Y:S01]  /*1bba0*/  UISETP.GE.U32.AND UP5, UPT, UR7, 0x7ffffe26, UPT ;  /* 0x7ffffe260700788c */ /* 0x000fe2000bfa6070 */
[----:B------:R-:W3:Y:S02]  /*1bbb0*/  LDCU UR25, c[0x0][0x3a0] ;  /* 0x00007400ff1977ac */ /* 0x000ee40008000800 */
[----:B------:R-:W-:Y:S02]  /*1bbc0*/  LDGSTS.E [R135+0x2600], desc[UR28][R176.64], !P3 ;  /* 0x02600000b0877fae */ /* 0x000fe4000d9a101c */
[----:B------:R-:W4:Y:S01]  /*1bbd0*/  LDC R194, c[0x0][0x3a0] ;  /* 0x0000e800ffc27b82 */ /* 0x000f220000000800 */
[----:B------:R-:W-:Y:S01]  /*1bbe0*/  UISETP.GE.U32.AND UP2, UPT, UR17, 0x7ffffe2a, UPT ;  /* 0x7ffffe2a1100788c */ /* 0x000fe2000bf46070 */
[----:B------:R-:W-:Y:S01]  /*1bbf0*/  LDGSTS.E [R135+0x2800], desc[UR28][R178.64], !P2 ;  /* 0x02800000b2877fae */ /* 0x000fe2000d1a101c */
[----:B------:R-:W-:Y:S01]  /*1bc00*/  USEL UR17, URZ, 0x1, UP3 ;  /* 0x00000001ff117887 */ /* 0x000fe20009800000 */
[----:B-1----:R-:W-:Y:S01]  /*1bc10*/  IMAD.MOV.U32 R248, RZ, RZ, R204 ;  /* 0x000000fffff87224 */ /* 0x002fe200078e00cc */
[----:B------:R-:W-:Y:S01]  /*1bc20*/  UISETP.GE.U32.AND UP3, UPT, UR20, 0x7ffffe2b, UPT ;  /* 0x7ffffe2b1400788c */ /* 0x000fe2000bf66070 */
[----:B------:R-:W-:Y:S01]  /*1bc30*/  LDGSTS.E [R135+0x2a00], desc[UR28][R180.64], !P2 ;  /* 0x02a00000b4877fae */ /* 0x000fe2000d1a101c */
[----:B------:R-:W-:Y:S01]  /*1bc40*/  ISETP.GE.U32.AND P2, PT, R188, 0x7ffffe35, PT ;  /* 0x7ffffe35bc00780c */ /* 0x000fe20003f46070 */
[----:B------:R-:W-:Y:S01]  /*1bc50*/  USEL UR7, URZ, 0x1, UP6 ;  /* 0x00000001ff077887 */ /* 0x000fe2000b000000 */
[----:B--2---:R-:W-:Y:S01]  /*1bc60*/  VIADD R188, R189, 0xfffffe66 ;  /* 0xfffffe66bdbc7836 */ /* 0x004fe20000000000 */
[----:B------:R-:W-:Y:S01]  /*1bc70*/  USEL UR20, URZ, 0x1fffe, UP5 ;  /* 0x0001fffeff147887 */ /* 0x000fe2000a800000 */
[----:B---3--:R-:W-:Y:S01]  /*1bc80*/  IADD3 R189, PT, PT, R191, -0x199, RZ ;  /* 0xfffffe67bfbd7810 */ /* 0x008fe20007ffe0ff */
[----:B------:R-:W-:Y:S01]  /*1bc90*/  UIADD3 UR5, UPT, UPT, UR6, -0x19f, URZ ;  /* 0xfffffe6106057890 */ /* 0x000fe2000fffe0ff */
[----:B------:R-:W-:Y:S01]  /*1bca0*/  VIADD R191, R192, 0xfffffe60 ;  /* 0xfffffe60c0bf7836 */ /* 0x000fe20000000000 */
[----:B------:R-:W-:Y:S01]  /*1bcb0*/  UIADD3 UR7, UPT, UPT, UR7, UR20, URZ ;  /* 0x0000001407077290 */ /* 0x000fe2000fffe0ff */
[----:B------:R-:W-:Y:S01]  /*1bcc0*/  ISETP.GE.U32.AND P3, PT, R188, 0x7ffffe27, PT ;  /* 0x7ffffe27bc00780c */ /* 0x000fe20003f66070 */
[----:B------:R-:W-:Y:S01]  /*1bcd0*/  UIADD3 UR23, UPT, UPT, UR23, -0x191, URZ ;  /* 0xfffffe6f17177890 */ /* 0x000fe2000fffe0ff */
[----:B------:R-:W-:Y:S01]  /*1bce0*/  ISETP.GE.U32.AND P4, PT, R189, 0x7ffffe28, PT ;  /* 0x7ffffe28bd00780c */ /* 0x000fe20003f86070 */
[----:B------:R-:W-:Y:S01]  /*1bcf0*/  ULOP3.LUT UR7, UR7, 0x3, URZ, 0xc0, !UPT ;  /* 0x0000000307077892 */ /* 0x000fe2000f8ec0ff */
[----:B------:R-:W-:Y:S01]  /*1bd00*/  SEL R189, RZ, 0x4, P3 ;  /* 0x00000004ffbd7807 */ /* 0x000fe20001800000 */
[----:B------:R-:W-:Y:S01]  /*1bd10*/  UISETP.GE.U32.AND UP6, UPT, UR5, 0x7ffffe22, UPT ;  /* 0x7ffffe220500788c */ /* 0x000fe2000bfc6070 */
[----:B------:R-:W-:Y:S01]  /*1bd20*/  SEL R188, RZ, 0x7fff8, P4 ;  /* 0x0007fff8ffbc7807 */ /* 0x000fe20002000000 */
[----:B----4-:R-:W-:Y:S01]  /*1bd30*/  UIADD3 UR19, UPT, UPT, UR19, -0x195, URZ ;  /* 0xfffffe6b13137890 */ /* 0x010fe2000fffe0ff */
[----:B------:R-:W-:Y:S01]  /*1bd40*/  ISETP.GE.U32.AND P3, PT, R191, 0x7ffffe21, PT ;  /* 0x7ffffe21bf00780c */ /* 0x000fe20003f66070 */
[----:B------:R-:W-:Y:S01]  /*1bd50*/  UISETP.GE.U32.AND UP4, UPT, UR23, 0x7ffffe30, UPT ;  /* 0x7ffffe301700788c */ /* 0x000fe2000bf86070 */
[----:B------:R-:W-:Y:S01]  /*1bd60*/  IADD3 R190, PT, PT, R188, UR7, R189 ;  /* 0x00000007bcbe7c10 */ /* 0x000fe2000fffe0bd */
[----:B------:R-:W-:Y:S01]  /*1bd70*/  USEL UR21, URZ, 0x1fffe, UP6 ;  /* 0x0001fffeff157887 */ /* 0x000fe2000b000000 */
[----:B------:R-:W-:Y:S01]  /*1bd80*/  SEL R188, RZ, 0x1, P3 ;  /* 0x00000001ffbc7807 */ /* 0x000fe20001800000 */
[----:B------:R-:W-:Y:S01]  /*1bd90*/  UIADD3 UR6, UPT, UPT, UR25, -0x19d, URZ ;  /* 0xfffffe6319067890 */ /* 0x000fe2000fffe0ff */
[----:B------:R-:W-:Y:S01]  /*1bda0*/  VIADD R189, R193, 0xfffffe62 ;  /* 0xfffffe62c1bd7836 */ /* 0x000fe20000000000 */
[----:B------:R-:W-:Y:S01]  /*1bdb0*/  UISETP.GE.U32.AND UP5, UPT, UR19, 0x7ffffe2c, UPT ;  /* 0x7ffffe2c1300788c */ /* 0x000fe2000bfa6070 */
[----:B------:R-:W1:Y:S01]  /*1bdc0*/  LDC R191, c[0x0][0x3a0] ;  /* 0x0000e800ffbf7b82 */ /* 0x000e620000000800 */
[----:B------:R-:W-:Y:S01]  /*1bdd0*/  USEL UR19, URZ, 0x1, UP1 ;  /* 0x00000001ff137887 */ /* 0x000fe20008800000 */
[----:B------:R-:W-:Y:S01]  /*1bde0*/  VIADD R188, R188, UR21 ;  /* 0x00000015bcbc7c36 */ /* 0x000fe20008000000 */
[----:B------:R-:W-:Y:S01]  /*1bdf0*/  USEL UR20, URZ, 0x1fffe, UP2 ;  /* 0x0001fffeff147887 */ /* 0x000fe20009000000 */
[----:B------:R-:W-:Y:S01]  /*1be00*/  ISETP.GE.U32.AND P4, PT, R189, 0x7ffffe23, PT ;  /* 0x7ffffe23bd00780c */ /* 0x000fe20003f86070 */
[----:B------:R-:W-:Y:S01]  /*1be10*/  USEL UR5, URZ, 0x7fff8, UP4 ;  /* 0x0007fff8ff057887 */ /* 0x000fe2000a000000 */
[----:B------:R-:W-:Y:S01]  /*1be20*/  LDGSTS.E [R135+0x2c00], desc[UR28][R182.64], !P2 ;  /* 0x02c00000b6877fae */ /* 0x000fe2000d1a101c */
[----:B------:R-:W-:Y:S01]  /*1be30*/  UISETP.GE.U32.AND UP4, UPT, UR6, 0x7ffffe24, UPT ;  /* 0x7ffffe240600788c */ /* 0x000fe2000bf86070 */
[----:B------:R-:W-:Y:S01]  /*1be40*/  SEL R189, RZ, 0x4, P4 ;  /* 0x00000004ffbd7807 */ /* 0x000fe20002000000 */
[----:B------:R-:W-:Y:S01]  /*1be50*/  UIADD3 UR19, UPT, UPT, UR19, UR20, URZ ;  /* 0x0000001413137290 */ /* 0x000fe2000fffe0ff */
[----:B------:R-:W-:Y:S01]  /*1be60*/  LOP3.LUT R188, R188, 0x3, RZ, 0xc0, !PT ;  /* 0x00000003bcbc7812 */ /* 0x000fe200078ec0ff */
[----:B------:R-:W-:Y:S01]  /*1be70*/  USEL UR20, URZ, 0x7fff8, UP4 ;  /* 0x0007fff8ff147887 */ /* 0x000fe2000a000000 */
[----:B------:R-:W2:Y:S01]  /*1be80*/  LDC R192, c[0x0][0x3a0] ;  /* 0x0000e800ffc07b82 */ /* 0x000ea20000000800 */
[----:B------:R-:W-:Y:S01]  /*1be90*/  USEL UR6, URZ, 0x4, UP3 ;  /* 0x00000004ff067887 */ /* 0x000fe20009800000 */
[----:B------:R-:W-:Y:S01]  /*1bea0*/  LDGSTS.E [R135+0x2e00], desc[UR28][R184.64], !P2 ;  /* 0x02e00000b8877fae */ /* 0x000fe2000d1a101c */
[----:B------:R-:W-:Y:S01]  /*1beb0*/  USEL UR7, URZ, 0x7fff8, UP5 ;  /* 0x0007fff8ff077887 */ /* 0x000fe2000a800000 */
[----:B------:R-:W-:Y:S01]  /*1bec0*/  IMAD.MOV.U32 R249, RZ, RZ, R205 ;  /* 0x000000fffff97224 */ /* 0x000fe200078e00cd */
[----:B------:R-:W-:Y:S01]  /*1bed0*/  ULOP3.LUT UR19, UR19, 0x3, URZ, 0xc0, !UPT ;  /* 0x0000000313137892 */ /* 0x000fe2000f8ec0ff */
[----:B------:R-:W-:Y:S01]  /*1bee0*/  IADD3 R188, PT, PT, R188, UR20, R189 ;  /* 0x00000014bcbc7c10 */ /* 0x000fe2000fffe0bd */
[----:B------:R-:W-:Y:S01]  /*1bef0*/  UIADD3 UR17, UPT, UPT, UR17, UR18, URZ ;  /* 0x0000001211117290 */ /* 0x000fe2000fffe0ff */
[----:B------:R-:W-:Y:S01]  /*1bf00*/  IADD3 R189, PT, PT, R195, -0x18d, RZ ;  /* 0xfffffe73c3bd7810 */ /* 0x000fe20007ffe0ff */
[----:B------:R-:W-:Y:S01]  /*1bf10*/  UIADD3 UR6, UPT, UPT, UR19, UR7, UR6 ;  /* 0x0000000713067290 */ /* 0x000fe2000fffe006 */
[----:B------:R-:W-:Y:S01]  /*1bf20*/  LOP3.LUT R188, R188, 0xf, RZ, 0xc0, !PT ;  /* 0x0000000fbcbc7812 */ /* 0x000fe200078ec0ff */
[----:B------:R-:W-:Y:S01]  /*1bf30*/  ULOP3.LUT UR17, UR17, 0x3, URZ, 0xc0, !UPT ;  /* 0x0000000311117892 */ /* 0x000fe2000f8ec0ff */
[----:B------:R-:W-:Y:S01]  /*1bf40*/  ISETP.GE.U32.AND P5, PT, R189, 0x7ffffe34, PT ;  /* 0x7ffffe34bd00780c */ /* 0x000fe20003fa6070 */
[----:B------:R-:W-:Y:S01]  /*1bf50*/  USHF.L.U32 UR6, UR6, 0x8, URZ ;  /* 0x0000000806067899 */ /* 0x000fe200080006ff */
[----:B------:R-:W-:Y:S01]  /*1bf60*/  VIADD R189, R194, 0xfffffe72 ;  /* 0xfffffe72c2bd7836 */ /* 0x000fe20000000000 */
[----:B------:R-:W-:Y:S01]  /*1bf70*/  UIADD3 UR5, UPT, UPT, UR17, UR5, UR8 ;  /* 0x0000000511057290 */ /* 0x000fe2000fffe008 */
[----:B------:R-:W-:Y:S01]  /*1bf80*/  IMAD R188, R190, 0x10, R188 ;  /* 0x00000010bebc7824 */ /* 0x000fe200078e02bc */
[----:B------:R-:W-:Y:S01]  /*1bf90*/  ULOP3.LUT UR6, UR6, 0xf00, URZ, 0xe2, !UPT ;  /* 0x00000f0006067892 */ /* 0x000fe2000f8ee2ff */
[----:B------:R-:W3:Y:S01]  /*1bfa0*/  LDC R190, c[0x0][0x3a0] ;  /* 0x0000e800ffbe7b82 */ /* 0x000ee20000000800 */
[----:B------:R-:W-:Y:S01]  /*1bfb0*/  ISETP.GE.U32.AND P4, PT, R189, 0x7ffffe33, PT ;  /* 0x7ffffe33bd00780c */ /* 0x000fe20003f86070 */
[----:B-1----:R-:W-:Y:S01]  /*1bfc0*/  VIADD R189, R191, 0xfffffe71 ;  /* 0xfffffe71bfbd7836 */ /* 0x002fe20000000000 */
[----:B------:R-:W-:Y:S01]  /*1bfd0*/  ULEA UR5, UR5, UR6, 0xc ;  /* 0x0000000605057291 */ /* 0x000fe2000f8e60ff */
[----:B------:R-:W-:Y:S01]  /*1bfe0*/  LOP3.LUT R188, R188, 0xff, RZ, 0xc0, !PT ;  /* 0x000000ffbcbc7812 */ /* 0x000fe200078ec0ff */
[----:B------:R1:W-:Y:S01]  /*1bff0*/  STL.64 [R1+0x7a0], R246 ;  /* 0x0007a0f601007387 */ /* 0x0003e20000100a00 */
[----:B------:R-:W4:Y:S01]  /*1c000*/  LDCU UR26, c[0x0][0x3a0] ;  /* 0x00007400ff1a77ac */ /* 0x000f220008000800 */
[----:B------:R-:W-:Y:S01]  /*1c010*/  ISETP.GE.U32.AND P2, PT, R189, 0x7ffffe32, PT ;  /* 0x7ffffe32bd00780c */ /* 0x000fe20003f46070 */
[----:B--2---:R-:W-:Y:S01]  /*1c020*/  VIADD R189, R192, 0xfffffe70 ;  /* 0xfffffe70c0bd7836 */ /* 0x004fe20000000000 */
[----:B------:R-:W-:Y:S01]  /*1c030*/  IADD3 R188, PT, PT, R188, UR5, RZ ;  /* 0x00000005bcbc7c10 */ /* 0x000fe2000fffe0ff */
[----:B------:R-:W-:Y:S01]  /*1c040*/  LDGSTS.E [R135+0x3000], desc[UR28][R158.64], !P5 ;  /* 0x030000009e877fae */ /* 0x000fe2000e9a101c */
[----:B------:R-:W2:Y:S01]  /*1c050*/  LDC R191, c[0x0][0x3a0] ;  /* 0x0000e800ffbf7b82 */ /* 0x000ea20000000800 */
[----:B------:R-:W1:Y:S01]  /*1c060*/  LDCU UR25, c[0x0][0x3a0] ;  /* 0x00007400ff1977ac */ /* 0x000e620008000800 */
[----:B------:R-:W-:Y:S01]  /*1c070*/  LOP3.LUT R188, R188, 0xffff, RZ, 0xc0, !PT ;  /* 0x0000ffffbcbc7812 */ /* 0x000fe200078ec0ff */
[----:B------:R-:W-:Y:S01]  /*1c080*/  LDGSTS.E [R135+0x3200], desc[UR28][R130.64], !P5 ;  /* 0x0320000082877fae */ /* 0x000fe2000e9a101c */
[----:B------:R-:W-:Y:S01]  /*1c090*/  ISETP.GE.U32.AND P5, PT, R189, 0x7ffffe31, PT ;  /* 0x7ffffe31bd00780c */ /* 0x000fe20003fa6070 */
[----:B------:R-:W1:Y:S01]  /*1c0a0*/  LDCU UR21, c[0x0][0x3a0] ;  /* 0x00007400ff1577ac */ /* 0x000e620008000800 */
[--C-:B------:R-:W-:Y:S01]  /*1c0b0*/  SHF.R.U32.HI R189, RZ, 0xf, R188.reuse ;  /* 0x0000000fffbd7819 */ /* 0x100fe200000116bc */
[----:B------:R-:W-:Y:S01]  /*1c0c0*/  LDGSTS.E [R135+0x3400], desc[UR28][R126.64], !P4 ;  /* 0x034000007e877fae */ /* 0x000fe2000e1a101c */
[----:B------:R-:W1:Y:S01]  /*1c0d0*/  LDC R192, c[0x0][0x3a0] ;  /* 0x0000e800ffc07b82 */ /* 0x000e620000000800 */
[----:B------:R-:W1:Y:S02]  /*1c0e0*/  LDCU UR24, c[0x0][0x3a0] ;  /* 0x00007400ff1877ac */ /* 0x000e640008000800 */
[----:B------:R-:W-:Y:S01]  /*1c0f0*/  LDGSTS.E [R135+0x3600], desc[UR28][R122.64], !P4 ;  /* 0x036000007a877fae */ /* 0x000fe2000e1a101c */
[----:B------:R-:W-:Y:S01]  /*1c100*/  LOP3.LUT P4, RZ, R189, 0x1, RZ, 0xc0, !PT ;  /* 0x00000001bdff7812 */ /* 0x000fe2000788c0ff */
[----:B------:R-:W1:Y:S01]  /*1c110*/  LDCU UR18, c[0x0][0x3a0] ;  /* 0x00007400ff1277ac */ /* 0x000e620008000800 */
[--C-:B------:R-:W-:Y:S01]  /*1c120*/  SHF.R.U32.HI R189, RZ, 0xe, R188.reuse ;  /* 0x0000000effbd7819 */ /* 0x100fe200000116bc */
[----:B------:R-:W-:Y:S01]  /*1c130*/  LDGSTS.E [R135+0x3800], desc[UR28][R118.64], !P2 ;  /* 0x0380000076877fae */ /* 0x000fe2000d1a101c */
[----:B------:R-:W2:Y:S01]  /*1c140*/  LDC R195, c[0x0][0x3a0] ;  /* 0x0000e800ffc37b82 */ /* 0x000ea20000000800 */
        /* <DEDUP_REMOVED lines=12> */
[----:B------:R-:W-:Y:S01]  /*1c210*/  LDGSTS.E [R135+0x4000], desc[UR28][R102.64], P4 ;  /* 0x0400000066877fae */ /* 0x000fe2000a1a101c */
[----:B------:R-:W2:Y:S01]  /*1c220*/  LDC R194, c[0x0][0x3a0] ;  /* 0x0000e800ffc27b82 */ /* 0x000ea20000000800 */
[----:B------:R-:W1:Y:S02]  /*1c230*/  LDCU UR5, c[0x0][0x3a0] ;  /* 0x00007400ff0577ac */ /* 0x000e640008000800 */
[----:B------:R-:W-:Y:S01]  /*1c240*/  LDGSTS.E [R135+0x4200], desc[UR28][R98.64], P4 ;  /* 0x0420000062877fae */ /* 0x000fe2000a1a101c */
[----:B------:R-:W-:Y:S01]  /*1c250*/  LOP3.LUT P4, RZ, R189, 0x1, RZ, 0xc0, !PT ;  /* 0x00000001bdff7812 */ /* 0x000fe2000788c0ff */
[----:B------:R-:W1:Y:S01]  /*1c260*/  LDCU UR20, c[0x0][0x3a0] ;  /* 0x00007400ff1477ac */ /* 0x000e620008000800 */
[--C-:B------:R-:W-:Y:S01]  /*1c270*/  SHF.R.U32.HI R189, RZ, 0xb, R188.reuse ;  /* 0x0000000bffbd7819 */ /* 0x100fe200000116bc */
[----:B------:R-:W-:Y:S01]  /*1c280*/  LDGSTS.E [R135+0x4400], desc[UR28][R94.64], P2 ;  /* 0x044000005e877fae */ /* 0x000fe200091a101c */
[----:B------:R-:W2:Y:S01]  /*1c290*/  LDC R197, c[0x0][0x3a0] ;  /* 0x0000e800ffc57b82 */ /* 0x000ea20000000800 */
[----:B------:R-:W2:Y:S02]  /*1c2a0*/  LDCU UR19, c[0x0][0x3a0] ;  /* 0x00007400ff1377ac */ /* 0x000ea40008000800 */
[----:B------:R-:W-:Y:S01]  /*1c2b0*/  LDGSTS.E [R135+0x4600], desc[UR28][R90.64], P2 ;  /* 0x046000005a877fae */ /* 0x000fe200091a101c */
[----:B------:R-:W-:Y:S01]  /*1c2c0*/  LOP3.LUT P2, RZ, R189, 0x1, RZ, 0xc0, !PT ;  /* 0x00000001bdff7812 */ /* 0x000fe2000784c0ff */
[----:B------:R-:W2:Y:S01]  /*1c2d0*/  LDCU UR8, c[0x0][0x3a0] ;  /* 0x00007400ff0877ac */ /* 0x000ea20008000800 */
[----:B------:R-:W-:Y:S01]  /*1c2e0*/  SHF.R.U32.HI R189, RZ, 0xa, R188 ;  /* 0x0000000affbd7819 */ /* 0x000fe200000116bc */
[----:B------:R-:W-:Y:S01]  /*1c2f0*/  LDGSTS.E [R135+0x4800], desc[UR28][R86.64], P5 ;  /* 0x0480000056877fae */ /* 0x000fe2000a9a101c */
[----:B------:R-:W2:Y:S01]  /*1c300*/  LDC R196, c[0x0][0x3a0] ;  /* 0x0000e800ffc47b82 */ /* 0x000ea20000000800 */
[----:B----4-:R-:W-:-:S02]  /*1c310*/  UIADD3 UR26, UPT, UPT, UR26, -0x1a4, URZ ;  /* 0xfffffe5c1a1a7890 */ /* 0x010fc4000fffe0ff */
[----:B------:R-:W-:Y:S01]  /*1c320*/  LDGSTS.E [R135+0x4a00], desc[UR28][R82.64], P5 ;  /* 0x04a0000052877fae */ /* 0x000fe2000a9a101c */
[----:B------:R-:W-:Y:S01]  /*1c330*/  LOP3.LUT P5, RZ, R189, 0x1, RZ, 0xc0, !PT ;  /* 0x00000001bdff7812 */ /* 0x000fe200078ac0ff */
[----:B------:R-:W4:Y:S01]  /*1c340*/  LDCU UR7, c[0x0][0x3a0] ;  /* 0x00007400ff0777ac */ /* 0x000f220008000800 */
[--C-:B------:R-:W-:Y:S01]  /*1c350*/  SHF.R.U32.HI R189, RZ, 0x9, R188.reuse ;  /* 0x00000009ffbd7819 */ /* 0x100fe200000116bc */
[----:B------:R-:W-:Y:S01]  /*1c360*/  LDGSTS.E [R135+0x4c00], desc[UR28][R78.64], P4 ;  /* 0x04c000004e877fae */ /* 0x000fe2000a1a101c */
[----:B------:R-:W2:Y:S01]  /*1c370*/  LDC R201, c[0x0][0x3a0] ;  /* 0x0000e800ffc97b82 */ /* 0x000ea20000000800 */
[----:B-1----:R-:W-:Y:S02]  /*1c380*/  UIADD3 UR25, UPT, UPT, UR25, -0x1a3, URZ ;  /* 0xfffffe5d19197890 */ /* 0x002fe4000fffe0ff */
[----:B------:R-:W-:Y:S01]  /*1c390*/  LDGSTS.E [R135+0x4e00], desc[UR28][R74.64], P4 ;  /* 0x04e000004a877fae */ /* 0x000fe2000a1a101c */
[----:B------:R-:W-:Y:S01]  /*1c3a0*/  LOP3.LUT P4, RZ, R189, 0x1, RZ, 0xc0, !PT ;  /* 0x00000001bdff7812 */ /* 0x000fe2000788c0ff */
[----:B------:R-:W-:Y:S01]  /*1c3b0*/  UIADD3 UR21, UPT, UPT, UR21, -0x1a7, URZ ;  /* 0xfffffe5915157890 */ /* 0x000fe2000fffe0ff */
[--C-:B------:R-:W-:Y:S01]  /*1c3c0*/  SHF.R.U32.HI R189, RZ, 0x8, R188.reuse ;  /* 0x00000008ffbd7819 */ /* 0x100fe200000116bc */
[----:B------:R-:W-:Y:S01]  /*1c3d0*/  LDGSTS.E [R135+0x5000], desc[UR28][R70.64], P2 ;  /* 0x0500000046877fae */ /* 0x000fe200091a101c */
[----:B------:R-:W1:Y:S01]  /*1c3e0*/  LDC R203, c[0x0][0x3a0] ;  /* 0x0000e800ffcb7b82 */ /* 0x000e620000000800 */
[----:B------:R-:W-:Y:S01]  /*1c3f0*/  UIADD3 UR24, UPT, UPT, UR24, -0x1a6, URZ ;  /* 0xfffffe5a18187890 */ /* 0x000fe2000fffe0ff */
[----:B------:R-:W-:Y:S01]  /*1c400*/  LOP3.LUT P6, RZ, R189, 0x1, RZ, 0xc0, !PT ;  /* 0x00000001bdff7812 */ /* 0x000fe200078cc0ff */
[----:B------:R-:W-:Y:S01]  /*1c410*/  LDGSTS.E [R135+0x5200], desc[UR28][R66.64], P2 ;  /* 0x0520000042877fae */ /* 0x000fe200091a101c */
[----:B------:R-:W-:Y:S01]  /*1c420*/  SHF.R.U32.HI R189, RZ, 0x7, R188 ;  /* 0x00000007ffbd7819 */ /* 0x000fe200000116bc */
[----:B------:R-:W-:-:S02]  /*1c430*/  UISETP.GE.U32.AND UP3, UPT, UR26, 0x7ffffe1d, UPT ;  /* 0x7ffffe1d1a00788c */ /* 0x000fc4000bf66070 */
[----:B------:R-:W-:Y:S01]  /*1c440*/  LDGSTS.E [R135+0x5400], desc[UR28][R62.64], P5 ;  /* 0x054000003e877fae */ /* 0x000fe2000a9a101c */
[----:B------:R-:W-:Y:S01]  /*1c450*/  LOP3.LUT P2, RZ, R189, 0x1, RZ, 0xc0, !PT ;  /* 0x00000001bdff7812 */ /* 0x000fe2000784c0ff */
[----:B------:R-:W1:Y:S01]  /*1c460*/  LDC R204, c[0x0][0x3a0] ;  /* 0x0000e800ffcc7b82 */ /* 0x000e620000000800 */
[--C-:B------:R-:W-:Y:S01]  /*1c470*/  SHF.R.U32.HI R189, RZ, 0x6, R188.reuse ;  /* 0x00000006ffbd7819 */ /* 0x100fe200000116bc */
[----:B------:R-:W-:Y:S01]  /*1c480*/  LDGSTS.E [R135+0x5600], desc[UR28][R58.64], P5 ;  /* 0x056000003a877fae */ /* 0x000fe2000a9a101c */
[----:B------:R-:W-:Y:S02]  /*1c490*/  UIADD3 UR18, UPT, UPT, UR18, -0x1ac, URZ ;  /* 0xfffffe5412127890 */ /* 0x000fe4000fffe0ff */
[----:B------:R-:W-:Y:S01]  /*1c4a0*/  LOP3.LUT P5, RZ, R189, 0x1, RZ, 0xc0, !PT ;  /* 0x00000001bdff7812 */ /* 0x000fe200078ac0ff */
[----:B------:R-:W-:Y:S01]  /*1c4b0*/  LDGSTS.E [R135+0x5800], desc[UR28][R56.64], P4 ;  /* 0x0580000038877fae */ /* 0x000fe2000a1a101c */
[--C-:B------:R-:W-:Y:S01]  /*1c4c0*/  SHF.R.U32.HI R189, RZ, 0x5, R188.reuse ;  /* 0x00000005ffbd7819 */ /* 0x100fe200000116bc */
[----:B------:R-:W1:Y:S01]  /*1c4d0*/  LDC R202, c[0x0][0x3a0] ;  /* 0x0000e800ffca7b82 */ /* 0x000e620000000800 */
[----:B------:R-:W-:Y:S01]  /*1c4e0*/  UIADD3 UR23, UPT, UPT, UR23, -0x1a5, URZ ;  /* 0xfffffe5b17177890 */ /* 0x000fe2000fffe0ff */
[----:B------:R-:W-:Y:S01]  /*1c4f0*/  LDGSTS.E [R135+0x5a00], desc[UR28][R54.64], P4 ;  /* 0x05a0000036877fae */ /* 0x000fe2000a1a101c */
[----:B------:R-:W-:Y:S01]  /*1c500*/  LOP3.LUT P4, RZ, R189, 0x1, RZ, 0xc0, !PT ;  /* 0x00000001bdff7812 */ /* 0x000fe2000788c0ff */
[----:B------:R-:W-:Y:S01]  /*1c510*/  UISETP.GE.U32.AND UP4, UPT, UR25, 0x7ffffe1e, UPT ;  /* 0x7ffffe1e1900788c */ /* 0x000fe2000bf86070 */
[----:B------:R-:W-:Y:S01]  /*1c520*/  SHF.R.U32.HI R189, RZ, 0x4, R188 ;  /* 0x00000004ffbd7819 */ /* 0x000fe200000116bc */
[----:B------:R-:W-:Y:S01]  /*1c530*/  LDGSTS.E [R135+0x5c00], desc[UR28][R52.64], P6 ;  /* 0x05c0000034877fae */ /* 0x000fe2000b1a101c */
[----:B------:R-:W-:Y:S01]  /*1c540*/  UIADD3 UR17, UPT, UPT, UR17, -0x1ab, URZ ;  /* 0xfffffe5511117890 */ /* 0x000fe2000fffe0ff */
[----:B------:R-:W1:Y:S01]  /*1c550*/  LDC R205, c[0x0][0x3a0] ;  /* 0x0000e800ffcd7b82 */ /* 0x000e620000000800 */
[----:B------:R-:W-:Y:S01]  /*1c560*/  UISETP.GE.U32.AND UP6, UPT, UR21, 0x7ffffe1a, UPT ;  /* 0x7ffffe1a1500788c */ /* 0x000fe2000bfc6070 */
[----:B------:R-:W-:Y:S01]  /*1c570*/  LDGSTS.E [R135+0x5e00], desc[UR28][R50.64], P6 ;  /* 0x05e0000032877fae */ /* 0x000fe2000b1a101c */
[----:B------:R-:W-:-:S02]  /*1c580*/  UIADD3 UR22, UPT, UPT, UR22, -0x1a8, URZ ;  /* 0xfffffe5816167890 */ /* 0x000fc4000fffe0ff */
[----:B------:R-:W-:Y:S01]  /*1c590*/  UISETP.GE.U32.AND UP1, UPT, UR24, 0x7ffffe1b, UPT ;  /* 0x7ffffe1b1800788c */ /* 0x000fe2000bf26070 */
[----:B------:R-:W-:Y:S01]  /*1c5a0*/  LDGSTS.E [R135+0x6000], desc[UR28][R46.64], P2 ;  /* 0x060000002e877fae */ /* 0x000fe200091a101c */
[----:B------:R-:W-:Y:S01]  /*1c5b0*/  USEL UR21, URZ, 0x1, UP3 ;  /* 0x00000001ff157887 */ /* 0x000fe20009800000 */
[----:B------:R-:W1:Y:S01]  /*1c5c0*/  LDC R209, c[0x0][0x3a0] ;  /* 0x0000e800ffd17b82 */ /* 0x000e620000000800 */
[----:B------:R-:W-:Y:S01]  /*1c5d0*/  UIADD3 UR6, UPT, UPT, UR6, -0x1b0, URZ ;  /* 0xfffffe5006067890 */ /* 0x000fe2000fffe0ff */
[----:B------:R-:W-:Y:S01]  /*1c5e0*/  LDGSTS.E [R135+0x6200], desc[UR28][R42.64], P2 ;  /* 0x062000002a877fae */ /* 0x000fe200091a101c */
[----:B------:R-:W-:Y:S01]  /*1c5f0*/  LOP3.LUT P2, RZ, R189, 0x1, RZ, 0xc0, !PT ;  /* 0x00000001bdff7812 */ /* 0x000fe2000784c0ff */
[----:B------:R-:W-:Y:S01]  /*1c600*/  UISETP.GE.U32.AND UP3, UPT, UR18, 0x7ffffe15, UPT ;  /* 0x7ffffe151200788c */ /* 0x000fe2000bf66070 */
[--C-:B------:R-:W-:Y:S01]  /*1c610*/  SHF.R.U32.HI R189, RZ, 0x3, R188.reuse ;  /* 0x00000003ffbd7819 */ /* 0x100fe200000116bc */
[----:B------:R-:W-:Y:S01]  /*1c620*/  LDGSTS.E [R135+0x6400], desc[UR28][R38.64], P5 ;  /* 0x0640000026877fae */ /* 0x000fe2000a9a101c */
[----:B------:R-:W-:Y:S01]  /*1c630*/  UISETP.GE.U32.AND UP2, UPT, UR23, 0x7ffffe1c, UPT ;  /* 0x7ffffe1c1700788c */ /* 0x000fe2000bf46070 */
[----:B------:R-:W4:Y:S01]  /*1c640*/  LDC R207, c[0x0][0x3a0] ;  /* 0x0000e800ffcf7b82 */ /* 0x000f220000000800 */
[----:B------:R-:W-:Y:S01]  /*1c650*/  USEL UR18, URZ, 0x1fffe, UP4 ;  /* 0x0001fffeff127887 */ /* 0x000fe2000a000000 */
[----:B------:R-:W-:Y:S01]  /*1c660*/  LDGSTS.E [R135+0x6600], desc[UR28][R34.64], P5 ;  /* 0x0660000022877fae */ /* 0x000fe2000a9a101c */
[----:B------:R-:W-:Y:S01]  /*1c670*/  LOP3.LUT P5, RZ, R189, 0x1, RZ, 0xc0, !PT ;  /* 0x00000001bdff7812 */ /* 0x000fe200078ac0ff */
[----:B---3--:R-:W-:Y:S01]  /*1c680*/  VIADD R189, R190, 0xfffffe4c ;  /* 0xfffffe4cbebd7836 */ /* 0x008fe20000000000 */
[----:B------:R-:W-:Y:S01]  /*1c690*/  UIADD3 UR5, UPT, UPT, UR5, -0x1af, URZ ;  /* 0xfffffe5105057890 */ /* 0x000fe2000fffe0ff */
[----:B------:R-:W-:Y:S01]  /*1c6a0*/  LDGSTS.E [R135+0x6800], desc[UR28][R30.64], P4 ;  /* 0x068000001e877fae */ /* 0x000fe2000a1a101c */
[----:B------:R-:W-:Y:S01]  /*1c6b0*/  VIADD R190, R192, 0xfffffe4d ;  /* 0xfffffe4dc0be7836 */ /* 0x000fe20000000000 */
[----:B------:R-:W3:Y:S01]  /*1c6c0*/  LDC R208, c[0x0][0x3a0] ;  /* 0x0000e800ffd07b82 */ /* 0x000ee20000000800 */
[----:B--2---:R-:W-:Y:S01]  /*1c6d0*/  VIADD R192, R193, 0xfffffe4f ;  /* 0xfffffe4fc1c07836 */ /* 0x004fe20000000000 */
[----:B------:R-:W-:Y:S01]  /*1c6e0*/  LDGSTS.E [R135+0x6a00], desc[UR28][R26.64], P4 ;  /* 0x06a000001a877fae */ /* 0x000fe2000a1a101c */
[----:B------:R-:W-:Y:S01]  /*1c6f0*/  UISETP.GE.U32.AND UP4, UPT, UR17, 0x7ffffe16, UPT ;  /* 0x7ffffe161100788c */ /* 0x000fe2000bf86070 */
[----:B------:R-:W-:Y:S01]  /*1c700*/  ISETP.GE.U32.AND P4, PT, R190, 0x7ffffe0e, PT ;  /* 0x7ffffe0ebe00780c */ /* 0x000fe20003f86070 */
[----:B------:R-:W-:Y:S01]  /*1c710*/  UISETP.GE.U32.AND UP5, UPT, UR22, 0x7ffffe19, UPT ;  /* 0x7ffffe191600788c */ /* 0x000fe2000bfa6070 */
[----:B------:R-:W-:Y:S01]  /*1c720*/  LDGSTS.E [R135+0x6c00], desc[UR28][R22.64], P2 ;  /* 0x06c0000016877fae */ /* 0x000fe200091a101c */
[----:B------:R-:W-:Y:S01]  /*1c730*/  USEL UR17, URZ, 0x4, UP1 ;  /* 0x00000004ff117887 */ /* 0x000fe20008800000 */
[----:B------:R-:W-:Y:S01]  /*1c740*/  SEL R190, RZ, 0x1fffe, P4 ;  /* 0x0001fffeffbe7807 */ /* 0x000fe20002000000 */
[----:B------:R-:W2:Y:S01]  /*1c750*/  LDC R210, c[0x0][0x3a0] ;  /* 0x0000e800ffd27b82 */ /* 0x000ea20000000800 */
[----:B------:R-:W-:Y:S01]  /*1c760*/  LDGSTS.E [R135+0x6e00], desc[UR28][R18.64], P2 ;  /* 0x06e0000012877fae */ /* 0x000fe200091a101c */
[----:B------:R-:W-:Y:S01]  /*1c770*/  ISETP.GE.U32.AND P2, PT, R189, 0x7ffffe0d, PT ;  /* 0x7ffffe0dbd00780c */ /* 0x000fe20003f46070 */
[----:B------:R-:W-:Y:S01]  /*1c780*/  UIADD3 UR20, UPT, UPT, UR20, -0x1aa, URZ ;  /* 0xfffffe5614147890 */ /* 0x000fe2000fffe0ff */
[----:B------:R-:W-:Y:S01]  /*1c790*/  IADD3 R189, PT, PT, R191, -0x1b2, RZ ;  /* 0xfffffe4ebfbd7810 */ /* 0x000fe20007ffe0ff */
[----:B------:R-:W-:Y:S01]  /*1c7a0*/  STL.64 [R1+0x798], R240 ;  /* 0x000798f001007387 */ /* 0x000fe20000100a00 */
[----:B------:R-:W-:Y:S01]  /*1c7b0*/  SEL R191, RZ, 0x1, P2 ;  /* 0x00000001ffbf7807 */ /* 0x000fe20001000000 */
[----:B------:R-:W-:Y:S01]  /*1c7c0*/  UISETP.GE.U32.AND UP1, UPT, UR6, 0x7ffffe11, UPT ;  /* 0x7ffffe110600788c */ /* 0x000fe2000bf26070 */
[----:B------:R-:W-:Y:S01]  /*1c7d0*/  ISETP.GE.U32.AND P2, PT, R189, 0x7ffffe0f, PT ;  /* 0x7ffffe0fbd00780c */ /* 0x000fe20003f46070 */
[----:B------:R-:W-:Y:S01]  /*1c7e0*/  VIADD R189, R195, 0xfffffe48 ;  /* 0xfffffe48c3bd7836 */ /* 0x000fe20000000000 */
[----:B------:R-:W-:Y:S01]  /*1c7f0*/  ISETP.GE.U32.AND P4, PT, R192, 0x7ffffe10, PT ;  /* 0x7ffffe10c000780c */ /* 0x000fe20003f86070 */
[----:B------:R-:W-:Y:S01]  /*1c800*/  STL.64 [R1+0x790], R238 ;  /* 0x000790ee01007387 */ /* 0x000fe20000100a00 */
[----:B------:R-:W-:Y:S01]  /*1c810*/  SEL R195, RZ, 0x4, P2 ;  /* 0x00000004ffc37807 */ /* 0x000fe20001000000 */
[----:B------:R-:W-:Y:S01]  /*1c820*/  USEL UR6, URZ, 0x7fff8, UP2 ;  /* 0x0007fff8ff067887 */ /* 0x000fe20009000000 */
[----:B------:R-:W-:Y:S01]  /*1c830*/  ISETP.GE.U32.AND P2, PT, R189, 0x7ffffe09, PT ;  /* 0x7ffffe09bd00780c */ /* 0x000fe20003f46070 */
[----:B------:R-:W-:Y:S01]  /*1c840*/  VIADD R189, R194, 0xfffffe49 ;  /* 0xfffffe49c2bd7836 */ /* 0x000fe20000000000 */
[----:B------:R-:W-:Y:S01]  /*1c850*/  SEL R194, RZ, 0x7fff8, P4 ;  /* 0x0007fff8ffc27807 */ /* 0x000fe20002000000 */
[----:B------:R-:W-:Y:S01]  /*1c860*/  STL.64 [R1+0x788], R232 ;  /* 0x000788e801007387 */ /* 0x000fe20000100a00 */
[----:B------:R-:W-:Y:S01]  /*1c870*/  IADD3 R192, PT, PT, R197, -0x1b6, RZ ;  /* 0xfffffe4ac5c07810 */ /* 0x000fe20007ffe0ff */
[----:B------:R-:W-:Y:S01]  /*1c880*/  UIADD3 UR19, UPT, UPT, UR19, -0x1a9, URZ ;  /* 0xfffffe5713137890 */ /* 0x000fe2000fffe0ff */
[----:B------:R-:W-:Y:S01]  /*1c890*/  ISETP.GE.U32.AND P4, PT, R189, 0x7ffffe0a, PT ;  /* 0x7ffffe0abd00780c */ /* 0x000fe20003f86070 */
[----:B------:R-:W-:Y:S01]  /*1c8a0*/  VIADD R189, R196, 0xfffffe4b ;  /* 0xfffffe4bc4bd7836 */ /* 0x000fe20000000000 */
[----:B------:R-:W-:Y:S01]  /*1c8b0*/  SEL R193, RZ, 0x1, P2 ;  /* 0x00000001ffc17807 */ /* 0x000fe20001000000 */
[----:B------:R-:W-:Y:S01]  /*1c8c0*/  VIADD R196, R201, 0xfffffe44 ;  /* 0xfffffe44c9c47836 */ /* 0x000fe20000000000 */
[----:B------:R-:W-:Y:S01]  /*1c8d0*/  ISETP.GE.U32.AND P2, PT, R192, 0x7ffffe0b, PT ;  /* 0x7ffffe0bc000780c */ /* 0x000fe20003f46070 */
[----:B------:R-:W-:Y:S01]  /*1c8e0*/  STL.64 [R1+0x780], R230 ;  /* 0x000780e601007387 */ /* 0x000fe20000100a00 */
[----:B------:R-:W-:Y:S01]  /*1c8f0*/  SEL R192, RZ, 0x1fffe, P4 ;  /* 0x0001fffeffc07807 */ /* 0x000fe20002000000 */
[----:B------:R-:W-:Y:S01]  /*1c900*/  UISETP.GE.U32.AND UP2, UPT, UR5, 0x7ffffe12, UPT ;  /* 0x7ffffe120500788c */ /* 0x000fe2000bf46070 */
[----:B------:R-:W-:Y:S01]  /*1c910*/  ISETP.GE.U32.AND P4, PT, R189, 0x7ffffe0c, PT ;  /* 0x7ffffe0cbd00780c */ /* 0x000fe20003f86070 */
[----:B-1----:R-:W-:Y:S01]  /*1c920*/  VIADD R189, R203, 0xfffffe45 ;  /* 0xfffffe45cbbd7836 */ /* 0x002fe20000000000 */
[----:B------:R-:W-:Y:S01]  /*1c930*/  SEL R197, RZ, 0x4, P2 ;  /* 0x00000004ffc57807 */ /* 0x000fe20001000000 */
[----:B------:R-:W-:Y:S01]  /*1c940*/  STL.64 [R1+0x778], R228 ;  /* 0x000778e401007387 */ /* 0x000fe20000100a00 */
[----:B------:R-:W-:Y:S01]  /*1c950*/  ISETP.GE.U32.AND P2, PT, R196, 0x7ffffe05, PT ;  /* 0x7ffffe05c400780c */ /* 0x000fe20003f46070 */
[----:B------:R-:W-:Y:S01]  /*1c960*/  USEL UR22, URZ, 0x1, UP5 ;  /* 0x00000001ff167887 */ /* 0x000fe2000a800000 */
[----:B------:R-:W-:Y:S01]  /*1c970*/  IADD3 R201, PT, PT, R204, -0x1ba, RZ ;  /* 0xfffffe46ccc97810 */ /* 0x000fe20007ffe0ff */
[----:B------:R-:W-:Y:S01]  /*1c980*/  VIADD R204, R209, 0xfffffe42 ;  /* 0xfffffe42d1cc7836 */ /* 0x000fe20000000000 */
[----:B------:R-:W-:Y:S01]  /*1c990*/  SEL R196, RZ, 0x7fff8, P4 ;  /* 0x0007fff8ffc47807 */ /* 0x000fe20002000000 */
[----:B------:R-:W1:Y:S01]  /*1c9a0*/  LDC R209, c[0x0][0x3a0] ;  /* 0x0000e800ffd17b82 */ /* 0x000e620000000800 */
[----:B------:R-:W-:Y:S01]  /*1c9b0*/  ISETP.GE.U32.AND P4, PT, R189, 0x7ffffe06, PT ;  /* 0x7ffffe06bd00780c */ /* 0x000fe20003f86070 */
[----:B------:R-:W-:Y:S01]  /*1c9c0*/  VIADD R189, R202, 0xfffffe47 ;  /* 0xfffffe47cabd7836 */ /* 0x000fe20000000000 */
[----:B------:R-:W-:Y:S01]  /*1c9d0*/  SEL R203, RZ, 0x1, P2 ;  /* 0x00000001ffcb7807 */ /* 0x000fe20001000000 */
[----:B------:R-:W-:Y:S01]  /*1c9e0*/  STL.64 [R1+0x770], R226 ;  /* 0x000770e201007387 */ /* 0x000fe20000100a00 */
[----:B------:R-:W-:Y:S01]  /*1c9f0*/  ISETP.GE.U32.AND P2, PT, R201, 0x7ffffe07, PT ;  /* 0x7ffffe07c900780c */ /* 0x000fe20003f46070 */
[----:B------:R-:W-:Y:S01]  /*1ca00*/  VIADD R201, R205, 0xfffffe41 ;  /* 0xfffffe41cdc97836 */ /* 0x000fe20000000000 */
[----:B------:R-:W-:Y:S01]  /*1ca10*/  SEL R202, RZ, 0x1fffe, P4 ;  /* 0x0001fffeffca7807 */ /* 0x000fe20002000000 */
[----:B------:R1:W-:Y:S01]  /*1ca20*/  STL.64 [R1+0x768], R224 ;  /* 0x000768e001007387 */ /* 0x0003e20000100a00 */
[----:B------:R-:W-:Y:S01]  /*1ca30*/  ISETP.GE.U32.AND P4, PT, R189, 0x7ffffe08, PT ;  /* 0x7ffffe08bd00780c */ /* 0x000fe20003f86070 */
[----:B------:R-:W-:Y:S01]  /*1ca40*/  UIADD3 UR8, UPT, UPT, UR8, -0x1ae, URZ ;  /* 0xfffffe5208087890 */ /* 0x000fe2000fffe0ff */
[----:B------:R-:W-:Y:S01]  /*1ca50*/  SEL R206, RZ, 0x4, P2 ;  /* 0x00000004ffce7807 */ /* 0x000fe20001000000 */
[----:B------:R1:W-:Y:S01]  /*1ca60*/  STL.64 [R1+0x760], R222 ;  /* 0x000760de01007387 */ /* 0x0003e20000100a00 */
[----:B------:R-:W-:Y:S01]  /*1ca70*/  SHF.R.U32.HI R189, RZ, 0x2, R188 ;  /* 0x00000002ffbd7819 */ /* 0x000fe200000116bc */
[----:B------:R-:W-:Y:S01]  /*1ca80*/  UISETP.GE.U32.AND UP5, UPT, UR20, 0x7ffffe17, UPT ;  /* 0x7ffffe171400788c */ /* 0x000fe2000bfa6070 */
[----:B------:R-:W-:Y:S01]  /*1ca90*/  ISETP.GE.U32.AND P2, PT, R201, 0x7ffffe02, PT ;  /* 0x7ffffe02c900780c */ /* 0x000fe20003f46070 */
[----:B------:R-:W-:Y:S01]  /*1caa0*/  STL.64 [R1+0x758], R220 ;  /* 0x000758dc01007387 */ /* 0x000fe20000100a00 */
[----:B------:R-:W-:Y:S01]  /*1cab0*/  SEL R205, RZ, 0x7fff8, P4 ;  /* 0x0007fff8ffcd7807 */ /* 0x000fe20002000000 */
[----:B------:R-:W-:Y:S01]  /*1cac0*/  USEL UR20, URZ, 0x1fffe, UP6 ;  /* 0x0001fffeff147887 */ /* 0x000fe2000b000000 */
[----:B------:R-:W-:Y:S01]  /*1cad0*/  LOP3.LUT P4, RZ, R189, 0x1, RZ, 0xc0, !PT ;  /* 0x00000001bdff7812 */ /* 0x000fe2000788c0ff */
[----:B------:R-:W-:Y:S01]  /*1cae0*/  IMAD.IADD R189, R191, 0x1, R190 ;  /* 0x00000001bfbd7824 */ /* 0x000fe200078e02be */
[----:B------:R-:W-:Y:S01]  /*1caf0*/  SEL R201, RZ, 0x1fffe, P2 ;  /* 0x0001fffeffc97807 */ /* 0x000fe20001000000 */
[----:B---3--:R-:W-:Y:S01]  /*1cb00*/  VIADD R190, R208, 0xfffffe5e ;  /* 0xfffffe5ed0be7836 */ /* 0x008fe20000000000 */
[----:B------:R-:W-:Y:S01]  /*1cb10*/  ISETP.GE.U32.AND P2, PT, R204, 0x7ffffe03, PT ;  /* 0x7ffffe03cc00780c */ /* 0x000fe20003f46070 */
[----:B------:R-:W-:Y:S01]  /*1cb20*/  STL.64 [R1+0x750], R218 ;  /* 0x000750da01007387 */ /* 0x000fe20000100a00 */
[----:B----4-:R-:W-:Y:S01]  /*1cb30*/  IADD3 R207, PT, PT, R207, -0x1bd, RZ ;  /* 0xfffffe43cfcf7810 */ /* 0x010fe20007ffe0ff */
[----:B-1----:R-:W-:Y:S01]  /*1cb40*/  VIADD R247, R209, 0xfffffe40 ;  /* 0xfffffe40d1f77836 */ /* 0x002fe20000000000 */
[----:B------:R-:W-:Y:S01]  /*1cb50*/  SEL R204, RZ, 0x4, P2 ;  /* 0x00000004ffcc7807 */ /* 0x000fe20001000000 */
[----:B------:R-:W-:Y:S01]  /*1cb60*/  STL.64 [R1+0x748], R216 ;  /* 0x000748d801007387 */ /* 0x000fe20000100a00 */
[----:B------:R-:W-:Y:S01]  /*1cb70*/  LOP3.LUT R189, R189, 0x3, RZ, 0xc0, !PT ;  /* 0x00000003bdbd7812 */ /* 0x000fe200078ec0ff */
[----:B------:R-:W-:Y:S01]  /*1cb80*/  IMAD.MOV.U32 R224, RZ, RZ, R132 ;  /* 0x000000ffffe07224 */ /* 0x000fe200078e0084 */
[----:B------:R-:W-:Y:S01]  /*1cb90*/  ISETP.GE.U32.AND P2, PT, R207, 0x7ffffe04, PT ;  /* 0x7ffffe04cf00780c */ /* 0x000fe20003f46070 */
[----:B------:R-:W-:Y:S01]  /*1cba0*/  STL.64 [R1+0x740], R214 ;  /* 0x000740d601007387 */ /* 0x000fe20000100a00 */
[----:B------:R-:W-:Y:S01]  /*1cbb0*/  IADD3 R207, PT, PT, R189, R194, R195 ;  /* 0x000000c2bdcf7210 */ /* 0x000fe20007ffe0c3 */
[----:B------:R-:W-:Y:S01]  /*1cbc0*/  UIADD3 UR7, UPT, UPT, UR7, -0x1ad, URZ ;  /* 0xfffffe5307077890 */ /* 0x000fe2000fffe0ff */
[----:B------:R-:W-:Y:S01]  /*1cbd0*/  SEL R194, RZ, 0x7fff8, P2 ;  /* 0x0007fff8ffc27807 */ /* 0x000fe20001000000 */
[----:B------:R-:W-:Y:S01]  /*1cbe0*/  STL.64 [R1+0x738], R212 ;  /* 0x000738d401007387 */ /* 0x000fe20000100a00 */
[----:B------:R-:W-:Y:S01]  /*1cbf0*/  ISETP.GE.U32.AND P2, PT, R190, 0x7ffffe1f, PT ;  /* 0x7ffffe1fbe00780c */ /* 0x000fe20003f46070 */
[----:B--2---:R-:W-:Y:S01]  /*1cc00*/  VIADD R190, R210, 0xfffffe5f ;  /* 0xfffffe5fd2be7836 */ /* 0x004fe20000000000 */
[----:B------:R-:W-:Y:S01]  /*1cc10*/  IADD3 R189, PT, PT, R193, R192, RZ ;  /* 0x000000c0c1bd7210 */ /* 0x000fe20007ffe0ff */
[----:B------:R1:W-:Y:S01]  /*1cc20*/  STL.64 [R1+0x730], R198 ;  /* 0x000730c601007387 */ /* 0x0003e20000100a00 */
[----:B------:R-:W-:Y:S01]  /*1cc30*/  SEL R195, RZ, 0x4, P2 ;  /* 0x00000004ffc37807 */ /* 0x000fe20001000000 */
[----:B------:R-:W-:Y:S01]  /*1cc40*/  UISETP.GE.U32.AND UP6, UPT, UR19, 0x7ffffe18, UPT ;  /* 0x7ffffe181300788c */ /* 0x000fe2000bfc6070 */
[----:B------:R-:W-:Y:S01]  /*1cc50*/  ISETP.GE.U32.AND P2, PT, R190, 0x7ffffe20, PT ;  /* 0x7ffffe20be00780c */ /* 0x000fe20003f46070 */
[----:B------:R2:W-:Y:S01]  /*1cc60*/  STL.64 [R1+0x728], R2 ;  /* 0x0007280201007387 */ /* 0x0005e20000100a00 */
[----:B------:R-:W-:Y:S01]  /*1cc70*/  MOV R225, R133 ;  /* 0x0000008500e17202 */ /* 0x000fe20000000f00 */
[----:B------:R-:W-:Y:S01]  /*1cc80*/  USEL UR25, URZ, 0x1, UP1 ;  /* 0x00000001ff197887 */ /* 0x000fe20008800000 */
[----:B------:R-:W-:Y:S01]  /*1cc90*/  SEL R193, RZ, 0x7fff8, P2 ;  /* 0x0007fff8ffc17807 */ /* 0x000fe20001000000 */
[----:B------:R-:W-:Y:S01]  /*1cca0*/  USEL UR26, URZ, 0x1fffe, UP2 ;  /* 0x0001fffeff1a7887 */ /* 0x000fe20009000000 */
[----:B------:R-:W-:Y:S01]  /*1ccb0*/  ISETP.GE.U32.AND P2, PT, R247, 0x7ffffe01, PT ;  /* 0x7ffffe01f700780c */ /* 0x000fe20003f46070 */
[----:B------:R-:W-:Y:S01]  /*1ccc0*/  USEL UR19, URZ, 0x1, UP3 ;  /* 0x00000001ff137887 */ /* 0x000fe20009800000 */
[----:B------:R-:W3:Y:S01]  /*1ccd0*/  LDL.LU.64 R246, [R1+0x258] ;  /* 0x0002580001f67983 */ /* 0x000ee20000300a00 */
[----:B------:R-:W-:Y:S01]  /*1cce0*/  LOP3.LUT R189, R189, 0x3, RZ, 0xc0, !PT ;  /* 0x00000003bdbd7812 */ /* 0x000fe200078ec0ff */
[----:B------:R-:W-:-:S02]  /*1ccf0*/  UISETP.GE.U32.AND UP3, UPT, UR8, 0x7ffffe13, UPT ;  /* 0x7ffffe130800788c */ /* 0x000fc4000bf66070 */
[----:B------:R-:W4:Y:S01]  /*1cd00*/  LDL.64 R228, [R1+0x130] ;  /* 0x0001300001e47983 */ /* 0x000f220000100a00 */
[----:B------:R-:W-:Y:S02]  /*1cd10*/  UIADD3 UR20, UPT, UPT, UR22, UR20, URZ ;  /* 0x0000001416147290 */ /* 0x000fe4000fffe0ff */
[----:B------:R-:W-:Y:S01]  /*1cd20*/  USEL UR5, URZ, 0x4, UP5 ;  /* 0x00000004ff057887 */ /* 0x000fe2000a800000 */
[----:B------:R-:W2:Y:S01]  /*1cd30*/  LDL.64 R132, [R1+0x138] ;  /* 0x0001380001847983 */ /* 0x000ea20000100a00 */
[----:B------:R-:W-:Y:S01]  /*1cd40*/  IADD3 R191, PT, PT, R189, R196, R197 ;  /* 0x000000c4bdbf7210 */ /* 0x000fe20007ffe0c5 */
[----:B------:R-:W-:Y:S01]  /*1cd50*/  USEL UR8, URZ, 0x1fffe, UP4 ;  /* 0x0001fffeff087887 */ /* 0x000fe2000a000000 */
[----:B------:R-:W-:Y:S01]  /*1cd60*/  SEL R189, RZ, 0x1, P2 ;  /* 0x00000001ffbd7807 */ /* 0x000fe20001000000 */
[----:B------:R-:W-:Y:S01]  /*1cd70*/  UISETP.GE.U32.AND UP4, UPT, UR7, 0x7ffffe14, UPT ;  /* 0x7ffffe140700788c */ /* 0x000fe2000bf86070 */
[----:B------:R-:W-:Y:S01]  /*1cd80*/  IMAD.IADD R190, R203, 0x1, R202 ;  /* 0x00000001cbbe7824 */ /* 0x000fe200078e02ca */
[----:B------:R-:W-:-:S02]  /*1cd90*/  UIADD3 UR25, UPT, UPT, UR25, UR26, URZ ;  /* 0x0000001a19197290 */ /* 0x000fc4000fffe0ff */
[----:B------:R-:W-:Y:S01]  /*1cda0*/  UIADD3 UR18, UPT, UPT, UR21, UR18, URZ ;  /* 0x0000001215127290 */ /* 0x000fe2000fffe0ff */
[----:B------:R-:W-:Y:S01]  /*1cdb0*/  IMAD.IADD R189, R189, 0x1, R201 ;  /* 0x00000001bdbd7824 */ /* 0x000fe200078e02c9 */
[----:B------:R-:W-:Y:S01]  /*1cdc0*/  UIADD3 UR8, UPT, UPT, UR19, UR8, URZ ;  /* 0x0000000813087290 */ /* 0x000fe2000fffe0ff */
[----:B------:R-:W-:Y:S01]  /*1cdd0*/  LOP3.LUT R190, R190, 0x3, RZ, 0xc0, !PT ;  /* 0x00000003bebe7812 */ /* 0x000fe200078ec0ff */
[----:B------:R-:W-:Y:S01]  /*1cde0*/  USEL UR23, URZ, 0x4, UP3 ;  /* 0x00000004ff177887 */ /* 0x000fe20009800000 */
[----:B------:R-:W-:Y:S01]  /*1cdf0*/  SHF.R.U32.HI R188, RZ, 0x1, R188 ;  /* 0x00000001ffbc7819 */ /* 0x000fe200000116bc */
[----:B------:R-:W-:Y:S01]  /*1ce00*/  USEL UR24, URZ, 0x7fff8, UP4 ;  /* 0x0007fff8ff187887 */ /* 0x000fe2000a000000 */
[----:B------:R-:W-:Y:S01]  /*1ce10*/  LOP3.LUT R189, R189, 0x3, RZ, 0xc0, !PT ;  /* 0x00000003bdbd7812 */ /* 0x000fe200078ec0ff */
[----:B------:R-:W-:Y:S01]  /*1ce20*/  ULOP3.LUT UR20, UR20, 0x3, URZ, 0xc0, !UPT ;  /* 0x0000000314147892 */ /* 0x000fe2000f8ec0ff */
[----:B------:R-:W-:Y:S01]  /*1ce30*/  LDGSTS.E [R135+0x7000], desc[UR28][R14.64], P5 ;  /* 0x070000000e877fae */ /* 0x000fe2000a9a101c */
[----:B------:R-:W-:Y:S01]  /*1ce40*/  ULOP3.LUT UR25, UR25, 0x3, URZ, 0xc0, !UPT ;  /* 0x0000000319197892 */ /* 0x000fe2000f8ec0ff */
[----:B------:R-:W-:Y:S01]  /*1ce50*/  IADD3 R189, PT, PT, R189, R194, R204 ;  /* 0x000000c2bdbd7210 */ /* 0x000fe20007ffe0cc */
[----:B------:R-:W-:Y:S01]  /*1ce60*/  USEL UR7, URZ, 0x7fff8, UP6 ;  /* 0x0007fff8ff077887 */ /* 0x000fe2000b000000 */
[----:B------:R-:W2:Y:S01]  /*1ce70*/  LDL.64 R230, [R1+0x140] ;  /* 0x0001400001e67983 */ /* 0x000ea20000100a00 */
[----:B------:R-:W-:Y:S01]  /*1ce80*/  ULOP3.LUT UR8, UR8, 0x3, URZ, 0xc0, !UPT ;  /* 0x0000000308087892 */ /* 0x000fe2000f8ec0ff */
[----:B------:R-:W-:Y:S01]  /*1ce90*/  IADD3 R192, PT, PT, R190, R205, R206 ;  /* 0x000000cdbec07210 */ /* 0x000fe20007ffe0ce */
[----:B------:R-:W-:Y:S01]  /*1cea0*/  UIADD3 UR6, UPT, UPT, UR20, UR6, UR17 ;  /* 0x0000000614067290 */ /* 0x000fe2000fffe011 */
[----:B------:R-:W-:Y:S01]  /*1ceb0*/  LDGSTS.E [R135+0x7200], desc[UR28][R10.64], P5 ;  /* 0x072000000a877fae */ /* 0x000fe2000a9a101c */
[----:B------:R-:W-:Y:S01]  /*1cec0*/  UIADD3 UR23, UPT, UPT, UR25, UR24, UR23 ;  /* 0x0000001819177290 */ /* 0x000fe2000fffe017 */
[----:B------:R-:W-:Y:S01]  /*1ced0*/  SHF.L.U32 R190, R191, 0x8, RZ ;  /* 0x00000008bfbe7819 */ /* 0x000fe200000006ff */
[----:B------:R-:W-:Y:S01]  /*1cee0*/  UIADD3 UR7, UPT, UPT, UR8, UR7, UR5 ;  /* 0x0000000708077290 */ /* 0x000fe2000fffe005 */
[----:B------:R-:W-:Y:S01]  /*1cef0*/  LOP3.LUT R189, R189, 0xf, RZ, 0xc0, !PT ;  /* 0x0000000fbdbd7812 */ /* 0x000fe200078ec0ff */
[----:B------:R-:W-:Y:S01]  /*1cf00*/  ULOP3.LUT UR18, UR18, 0x3, URZ, 0xc0, !UPT ;  /* 0x0000000312127892 */ /* 0x000fe2000f8ec0ff */
[----:B------:R-:W-:Y:S01]  /*1cf10*/  LOP3.LUT P5, RZ, R188, 0x1, RZ, 0xc0, !PT ;  /* 0x00000001bcff7812 */ /* 0x000fe200078ac0ff */
[----:B------:R-:W-:Y:S01]  /*1cf20*/  USHF.L.U32 UR5, UR6, 0x8, URZ ;  /* 0x0000000806057899 */ /* 0x000fe200080006ff */
[----:B------:R-:W-:Y:S01]  /*1cf30*/  LDGSTS.E [R135+0x7400], desc[UR28][R6.64], P4 ;  /* 0x0740000006877fae */ /* 0x000fe2000a1a101c */
[----:B------:R-:W-:Y:S01]  /*1cf40*/  ULOP3.LUT UR23, UR23, 0xf, URZ, 0xc0, !UPT ;  /* 0x0000000f17177892 */ /* 0x000fe2000f8ec0ff */
[----:B------:R-:W-:Y:S01]  /*1cf50*/  LOP3.LUT R191, R190, 0xf00, RZ, 0xe2, !PT ;  /* 0x00000f00bebf7812 */ /* 0x000fe200078ee2ff */
[----:B------:R-:W-:Y:S01]  /*1cf60*/  IMAD R190, R192, 0x10, R189 ;  /* 0x00000010c0be7824 */ /* 0x000fe200078e02bd */
[----:B------:R-:W-:Y:S01]  /*1cf70*/  ULOP3.LUT UR5, UR5, 0xf00, URZ, 0xe2, !UPT ;  /* 0x00000f0005057892 */ /* 0x000fe2000f8ee2ff */
[----:B------:R-:W-:Y:S01]  /*1cf80*/  LDGSTS.E [R135+0x7600], desc[UR28][R4.64], P4 ;  /* 0x0760000004877fae */ /* 0x000fe2000a1a101c */
[----:B------:R-:W-:Y:S01]  /*1cf90*/  ULEA UR7, UR7, UR23, 0x4 ;  /* 0x0000001707077291 */ /* 0x000fe2000f8e20ff */
[----:B------:R-:W-:Y:S01]  /*1cfa0*/  IADD3 R189, PT, PT, R193, UR18, R195 ;  /* 0x00000012c1bd7c10 */ /* 0x000fe2000fffe0c3 */
[----:B------:R-:W-:Y:S01]  /*1cfb0*/  IMAD R191, R207, 0x1000, R191 ;  /* 0x00001000cfbf7824 */ /* 0x000fe200078e02bf */
[----:B------:R-:W-:Y:S01]  /*1cfc0*/  LOP3.LUT R190, R190, 0xff, RZ, 0xc0, !PT ;  /* 0x000000ffbebe7812 */ /* 0x000fe200078ec0ff */
[----:B------:R-:W-:Y:S01]  /*1cfd0*/  ULOP3.LUT UR7, UR7, 0xff, URZ, 0xc0, !UPT ;  /* 0x000000ff07077892 */ /* 0x000fe2000f8ec0ff */
[----:B------:R-:W-:Y:S01]  /*1cfe0*/  LEA R189, R189, UR5, 0xc ;  /* 0x00000005bdbd7c11 */ /* 0x000fe2000f8e60ff */
[----:B------:R-:W-:Y:S02]  /*1cff0*/  LDGSTS.E [R135+0x7800], desc[UR28][R8.64], P5 ;  /* 0x0780000008877fae */ /* 0x000fe4000a9a101c */
[----:B------:R-:W-:-:S02]  /*1d000*/  IMAD.IADD R190, R191, 0x1, R190 ;  /* 0x00000001bfbe7824 */ /* 0x000fc400078e02be */
[----:B------:R-:W-:Y:S01]  /*1d010*/  IADD3 R189, PT, PT, R189, UR7, RZ ;  /* 0x00000007bdbd7c10 */ /* 0x000fe2000fffe0ff */
[----:B------:R-:W-:Y:S03]  /*1d020*/  LDGSTS.E [R135+0x7a00], desc[UR28][R12.64], P5 ;  /* 0x07a000000c877fae */ /* 0x000fe6000a9a101c */
[----:B------:R-:W-:Y:S01]  /*1d030*/  PRMT R188, R190, 0x5410, R189 ;  /* 0x00005410bebc7816 */ /* 0x000fe200000000bd */
[----:B------:R-:W-:Y:S03]  /*1d040*/  LDGSTS.E [R135+0x7c00], desc[UR28][R16.64], !P3 ;  /* 0x07c0000010877fae */ /* 0x000fe6000d9a101c */
[C---:B------:R-:W-:Y:S01]  /*1d050*/  SHF.R.U64 R189, R188.reuse, 0x1f, RZ ;  /* 0x0000001fbcbd7819 */ /* 0x040fe200000012ff */
[----:B------:R-:W-:Y:S03]  /*1d060*/  LDGSTS.E [R135+0x7e00], desc[UR28][R20.64], !P3 ;  /* 0x07e0000014877fae */ /* 0x000fe6000d9a101c */
[----:B------:R-:W-:Y:S01]  /*1d070*/  LOP3.LUT P4, RZ, R189, 0x1, RZ, 0xc0, !PT ;  /* 0x00000001bdff7812 */ /* 0x000fe2000788c0ff */
[----:B------:R-:W2:Y:S01]  /*1d080*/  LDL.64 R232, [R1+0x148] ;  /* 0x0001480001e87983 */ /* 0x000ea20000100a00 */
[----:B------:R-:W-:-:S03]  /*1d090*/  SHF.R.U64 R189, R188, 0x1e, RZ ;  /* 0x0000001ebcbd7819 */ /* 0x000fc600000012ff */
[----:B------:R-:W2:Y:S01]  /*1d0a0*/  LDL.64 R238, [R1+0x150] ;  /* 0x0001500001ee7983 */ /* 0x000ea20000100a00 */
[----:B------:R-:W-:Y:S02]  /*1d0b0*/  LOP3.LUT P5, RZ, R189, 0x1, RZ, 0xc0, !PT ;  /* 0x00000001bdff7812 */ /* 0x000fe400078ac0ff */
[C---:B------:R-:W-:Y:S01]  /*1d0c0*/  SHF.R.U64 R189, R188.reuse, 0x1d, RZ ;  /* 0x0000001dbcbd7819 */ /* 0x040fe200000012ff */
[----:B------:R-:W2:Y:S03]  /*1d0d0*/  LDL.64 R240, [R1+0x158] ;  /* 0x0001580001f07983 */ /* 0x000ea60000100a00 */
[----:B------:R-:W-:Y:S01]  /*1d0e0*/  LOP3.LUT P3, RZ, R189, 0x1, RZ, 0xc0, !PT ;  /* 0x00000001bdff7812 */ /* 0x000fe2000786c0ff */
[----:B------:R-:W-:Y:S01]  /*1d0f0*/  LDGSTS.E [R135+0x8000], desc[UR28][R24.64], P4 ;  /* 0x0800000018877fae */ /* 0x000fe2000a1a101c */
[----:B------:R-:W-:-:S03]  /*1d100*/  SHF.R.U64 R189, R188, 0x1c, RZ ;  /* 0x0000001cbcbd7819 */ /* 0x000fc600000012ff */
[----:B------:R-:W-:Y:S01]  /*1d110*/  LDGSTS.E [R135+0x8200], desc[UR28][R28.64], P4 ;  /* 0x082000001c877fae */ /* 0x000fe2000a1a101c */
[----:B------:R-:W-:Y:S02]  /*1d120*/  LOP3.LUT P4, RZ, R189, 0x1, RZ, 0xc0, !PT ;  /* 0x00000001bdff7812 */ /* 0x000fe4000788c0ff */
[C---:B------:R-:W-:Y:S01]  /*1d130*/  SHF.R.U64 R189, R188.reuse, 0x1b, RZ ;  /* 0x0000001bbcbd7819 */ /* 0x040fe200000012ff */
[----:B------:R-:W-:Y:S04]  /*1d140*/  LDGSTS.E [R135+0x8400], desc[UR28][R32.64], P5 ;  /* 0x0840000020877fae */ /* 0x000fe8000a9a101c */
[----:B------:R-:W-:Y:S01]  /*1d150*/  LDGSTS.E [R135+0x8600], desc[UR28][R36.64], P5 ;  /* 0x0860000024877fae */ /* 0x000fe2000a9a101c */
[----:B------:R-:W-:Y:S02]  /*1d160*/  LOP3.LUT P5, RZ, R189, 0x1, RZ, 0xc0, !PT ;  /* 0x00000001bdff7812 */ /* 0x000fe400078ac0ff */
[----:B------:R-:W-:Y:S01]  /*1d170*/  SHF.R.U64 R189, R188, 0x1a, RZ ;  /* 0x0000001abcbd7819 */ /* 0x000fe200000012ff */
[----:B------:R-:W-:Y:S04]  /*1d180*/  LDGSTS.E [R135+0x8800], desc[UR28][R40.64], P3 ;  /* 0x0880000028877fae */ /* 0x000fe800099a101c */
[----:B------:R-:W-:Y:S01]  /*1d190*/  LDGSTS.E [R135+0x8a00], desc[UR28][R44.64], P3 ;  /* 0x08a000002c877fae */ /* 0x000fe200099a101c */
[----:B------:R-:W-:-:S02]  /*1d1a0*/  LOP3.LUT P3, RZ, R189, 0x1, RZ, 0xc0, !PT ;  /* 0x00000001bdff7812 */ /* 0x000fc4000786c0ff */
[----:B------:R-:W-:Y:S01]  /*1d1b0*/  SHF.R.U64 R189, R188, 0x19, RZ ;  /* 0x00000019bcbd7819 */ /* 0x000fe200000012ff */
[----:B------:R-:W-:Y:S04]  /*1d1c0*/  LDGSTS.E [R135+0x8c00], desc[UR28][R48.64], P4 ;  /* 0x08c0000030877fae */ /* 0x000fe8000a1a101c */
[----:B------:R-:W-:Y:S04]  /*1d1d0*/  LDGSTS.E [R135+0x8e00], desc[UR28][R60.64], P4 ;  /* 0x08e000003c877fae */ /* 0x000fe8000a1a101c */
[----:B------:R-:W-:Y:S04]  /*1d1e0*/  LDGSTS.E [R135+0x9000], desc[UR28][R64.64], P5 ;  /* 0x0900000040877fae */ /* 0x000fe8000a9a101c */
[----:B------:R-:W-:Y:S04]  /*1d1f0*/  LDGSTS.E [R135+0x9200], desc[UR28][R68.64], P5 ;  /* 0x0920000044877fae */ /* 0x000fe8000a9a101c */
[----:B------:R-:W-:Y:S04]  /*1d200*/  LDGSTS.E [R135+0x9400], desc[UR28][R72.64], P3 ;  /* 0x0940000048877fae */ /* 0x000fe800099a101c */
[----:B------:R-:W-:Y:S01]  /*1d210*/  LDGSTS.E [R135+0x9600], desc[UR28][R76.64], P3 ;  /* 0x096000004c877fae */ /* 0x000fe200099a101c */
[----:B------:R-:W-:-:S02]  /*1d220*/  IMAD.MOV.U32 R226, RZ, RZ, R248 ;  /* 0x000000ffffe27224 */ /* 0x000fc400078e00f8 */
[----:B------:R-:W-:Y:S02]  /*1d230*/  IMAD.MOV.U32 R227, RZ, RZ, R249 ;  /* 0x000000ffffe37224 */ /* 0x000fe400078e00f9 */
[----:B------:R-:W2:Y:S01]  /*1d240*/  LDL.64 R248, [R1+0x168] ;  /* 0x0001680001f87983 */ /* 0x000ea20000100a00 */
[----:B---3--:R-:W-:-:S04]  /*1d250*/  IADD3 R208, P6, PT, R246, UR12, RZ ;  /* 0x0000000cf6d07c10 */ /* 0x008fc8000ffde0ff */
[----:B------:R-:W-:Y:S02]  /*1d260*/  IADD3.X R209, PT, PT, R247, UR13, RZ, P6, !PT ;  /* 0x0000000df7d17c10 */ /* 0x000fe4000b7fe4ff */
[----:B------:R-:W-:Y:S01]  /*1d270*/  LOP3.LUT P6, RZ, R189, 0x1, RZ, 0xc0, !PT ;  /* 0x00000001bdff7812 */ /* 0x000fe200078cc0ff */
[----:B------:R-:W3:Y:S01]  /*1d280*/  LDL.64 R246, [R1+0x160] ;  /* 0x0001600001f67983 */ /* 0x000ee20000100a00 */
[----:B------:R-:W-:-:S04]  /*1d290*/  SHF.R.U64 R189, R188, 0x18, RZ ;  /* 0x00000018bcbd7819 */ /* 0x000fc800000012ff */
[----:B------:R-:W-:Y:S02]  /*1d2a0*/  LOP3.LUT P4, RZ, R189, 0x1, RZ, 0xc0, !PT ;  /* 0x00000001bdff7812 */ /* 0x000fe4000788c0ff */
[----:B------:R-:W-:-:S04]  /*1d2b0*/  SHF.R.U64 R189, R188, 0x17, RZ ;  /* 0x00000017bcbd7819 */ /* 0x000fc800000012ff */
[----:B------:R-:W-:Y:S01]  /*1d2c0*/  LOP3.LUT P5, RZ, R189, 0x1, RZ, 0xc0, !PT ;  /* 0x00000001bdff7812 */ /* 0x000fe200078ac0ff */
[----:B------:R-:W-:Y:S01]  /*1d2d0*/  LDGSTS.E [R135+0x9800], desc[UR28][R80.64], P6 ;  /* 0x0980000050877fae */ /* 0x000fe2000b1a101c */
[----:B------:R-:W-:-:S03]  /*1d2e0*/  SHF.R.U64 R189, R188, 0x16, RZ ;  /* 0x00000016bcbd7819 */ /* 0x000fc600000012ff */
[----:B------:R-:W-:Y:S01]  /*1d2f0*/  LDGSTS.E [R135+0x9a00], desc[UR28][R84.64], P6 ;  /* 0x09a0000054877fae */ /* 0x000fe2000b1a101c */
[----:B------:R-:W-:Y:S02]  /*1d300*/  LOP3.LUT P3, RZ, R189, 0x1, RZ, 0xc0, !PT ;  /* 0x00000001bdff7812 */ /* 0x000fe4000786c0ff */
[C---:B------:R-:W-:Y:S01]  /*1d310*/  SHF.R.U64 R189, R188.reuse, 0x15, RZ ;  /* 0x00000015bcbd7819 */ /* 0x040fe200000012ff */
[----:B------:R-:W-:Y:S03]  /*1d320*/  LDGSTS.E [R135+0x9c00], desc[UR28][R88.64], P4 ;  /* 0x09c0000058877fae */ /* 0x000fe6000a1a101c */
        /* <DEDUP_REMOVED lines=19> */
[----:B------:R-:W-:-:S03]  /*1d460*/  LOP3.LUT P4, RZ, R189, 0x1, RZ, 0xc0, !PT ;  /* 0x00000001bdff7812 */ /* 0x000fc6000788c0ff */
[----:B------:R-:W-:Y:S04]  /*1d470*/  LDGSTS.E [R135+0xb000], desc[UR28][R128.64], P5 ;  /* 0x0b00000080877fae */ /* 0x000fe8000a9a101c */
[----:B------:R-:W-:Y:S04]  /*1d480*/  LDGSTS.E [R135+0xb200], desc[UR28][R156.64], P5 ;  /* 0x0b2000009c877fae */ /* 0x000fe8000a9a101c */
[----:B------:R-:W-:Y:S04]  /*1d490*/  LDGSTS.E [R135+0xb400], desc[UR28][R224.64], P3 ;  /* 0x0b400000e0877fae */ /* 0x000fe800099a101c */
[----:B------:R-:W-:Y:S04]  /*1d4a0*/  LDGSTS.E [R135+0xb600], desc[UR28][R244.64], P3 ;  /* 0x0b600000f4877fae */ /* 0x000fe800099a101c */
[----:B------:R1:W-:Y:S04]  /*1d4b0*/  STL.64 [R1+0x3d8], R208 ;  /* 0x0003d8d001007387 */ /* 0x0003e80000100a00 */
[----:B------:R-:W-:Y:S04]  /*1d4c0*/  LDGSTS.E [R135+0xb800], desc[UR28][R236.64], P6 ;  /* 0x0b800000ec877fae */ /* 0x000fe8000b1a101c */
[----:B------:R-:W3:Y:S04]  /*1d4d0*/  LDL.64 R244, [R1+0x170] ;  /* 0x0001700001f47983 */ /* 0x000ee80000100a00 */
[----:B------:R-:W-:Y:S04]  /*1d4e0*/  LDGSTS.E [R135+0xba00], desc[UR28][R226.64], P6 ;  /* 0x0ba00000e2877fae */ /* 0x000fe8000b1a101c */
[----:B------:R-:W3:Y:S04]  /*1d4f0*/  LDL.64 R236, [R1+0x178] ;  /* 0x0001780001ec7983 */ /* 0x000ee80000100a00 */
[----:B----4-:R-:W-:Y:S04]  /*1d500*/  LDGSTS.E [R135+0xbc00], desc[UR28][R228.64], P4 ;  /* 0x0bc00000e4877fae */ /* 0x010fe8000a1a101c */
[----:B--2---:R-:W-:Y:S04]  /*1d510*/  LDGSTS.E [R135+0xbe00], desc[UR28][R132.64], P4 ;  /* 0x0be0000084877fae */ /* 0x004fe8000a1a101c */
[----:B------:R-:W2:Y:S04]  /*1d520*/  LDL.64 R222, [R1+0x180] ;  /* 0x0001800001de7983 */ /* 0x000ea80000100a00 */
[----:B------:R-:W4:Y:S04]  /*1d530*/  LDL.64 R224, [R1+0x190] ;  /* 0x0001900001e07983 */ /* 0x000f280000100a00 */
[----:B------:R-:W4:Y:S04]  /*1d540*/  LDL.64 R132, [R1+0x188] ;  /* 0x0001880001847983 */ /* 0x000f280000100a00 */
[----:B------:R-:W4:Y:S04]  /*1d550*/  LDL.64 R226, [R1+0x198] ;  /* 0x0001980001e27983 */ /* 0x000f280000100a00 */
[----:B------:R-:W4:Y:S01]  /*1d560*/  LDL.64 R228, [R1+0x1a0] ;  /* 0x0001a00001e47983 */ /* 0x000f220000100a00 */
[----:B------:R-:W-:-:S04]  /*1d570*/  SHF.R.U64 R189, R188, 0xf, RZ ;  /* 0x0000000fbcbd7819 */ /* 0x000fc800000012ff */
[----:B------:R-:W-:Y:S02]  /*1d580*/  LOP3.LUT P5, RZ, R189, 0x1, RZ, 0xc0, !PT ;  /* 0x00000001bdff7812 */ /* 0x000fe400078ac0ff */
[----:B------:R-:W-:-:S04]  /*1d590*/  SHF.R.U64 R189, R188, 0xe, RZ ;  /* 0x0000000ebcbd7819 */ /* 0x000fc800000012ff */
[----:B------:R-:W-:Y:S02]  /*1d5a0*/  LOP3.LUT P3, RZ, R189, 0x1, RZ, 0xc0, !PT ;  /* 0x00000001bdff7812 */ /* 0x000fe4000786c0ff */
[----:B------:R-:W-:-:S04]  /*1d5b0*/  SHF.R.U64 R189, R188, 0xd, RZ ;  /* 0x0000000dbcbd7819 */ /* 0x000fc800000012ff */
[----:B------:R-:W-:Y:S01]  /*1d5c0*/  LOP3.LUT P6, RZ, R189, 0x1, RZ, 0xc0, !PT ;  /* 0x00000001bdff7812 */ /* 0x000fe200078cc0ff */
[----:B------:R-:W-:Y:S04]  /*1d5d0*/  LDGSTS.E [R135+0xc000], desc[UR28][R230.64], P5 ;  /* 0x0c000000e6877fae */ /* 0x000fe8000a9a101c */
[----:B------:R-:W-:Y:S04]  /*1d5e0*/  LDGSTS.E [R135+0xc200], desc[UR28][R232.64], P5 ;  /* 0x0c200000e8877fae */ /* 0x000fe8000a9a101c */
[----:B------:R-:W-:Y:S04]  /*1d5f0*/  LDGSTS.E [R135+0xc400], desc[UR28][R238.64], P3 ;  /* 0x0c400000ee877fae */ /* 0x000fe800099a101c */
[----:B------:R-:W-:Y:S01]  /*1d600*/  LDGSTS.E [R135+0xc600], desc[UR28][R240.64], P3 ;  /* 0x0c600000f0877fae */ /* 0x000fe200099a101c */
[----:B------:R-:W-:-:S03]  /*1d610*/  SHF.R.U64 R189, R188, 0xc, RZ ;  /* 0x0000000cbcbd7819 */ /* 0x000fc600000012ff */
[----:B------:R-:W4:Y:S01]  /*1d620*/  LDL.64 R230, [R1+0x1c0] ;  /* 0x0001c00001e67983 */ /* 0x000f220000100a00 */
[----:B------:R-:W-:Y:S02]  /*1d630*/  LOP3.LUT P4, RZ, R189, 0x1, RZ, 0xc0, !PT ;  /* 0x00000001bdff7812 */ /* 0x000fe4000788c0ff */
[C---:B------:R-:W-:Y:S01]  /*1d640*/  SHF.R.U64 R189, R188.reuse, 0xb, RZ ;  /* 0x0000000bbcbd7819 */ /* 0x040fe200000012ff */
[----:B------:R-:W4:Y:S03]  /*1d650*/  LDL.64 R232, [R1+0x1c8] ;  /* 0x0001c80001e87983 */ /* 0x000f260000100a00 */
[----:B------:R-:W-:Y:S01]  /*1d660*/  LOP3.LUT P5, RZ, R189, 0x1, RZ, 0xc0, !PT ;  /* 0x00000001bdff7812 */ /* 0x000fe200078ac0ff */
[----:B------:R-:W4:Y:S01]  /*1d670*/  LDL.64 R238, [R1+0x1d0] ;  /* 0x0001d00001ee7983 */ /* 0x000f220000100a00 */
[----:B------:R-:W-:-:S03]  /*1d680*/  SHF.R.U64 R189, R188, 0xa, RZ ;  /* 0x0000000abcbd7819 */ /* 0x000fc600000012ff */
[----:B------:R-:W4:Y:S01]  /*1d690*/  LDL.64 R240, [R1+0x1d8] ;  /* 0x0001d80001f07983 */ /* 0x000f220000100a00 */
[----:B------:R-:W-:Y:S02]  /*1d6a0*/  LOP3.LUT P3, RZ, R189, 0x1, RZ, 0xc0, !PT ;  /* 0x00000001bdff7812 */ /* 0x000fe4000786c0ff */
[----:B------:R-:W-:Y:S01]  /*1d6b0*/  SHF.R.U64 R189, R188, 0x9, RZ ;  /* 0x00000009bcbd7819 */ /* 0x000fe200000012ff */
[----:B---3--:R-:W-:Y:S04]  /*1d6c0*/  LDGSTS.E [R135+0xc800], desc[UR28][R246.64], P6 ;  /* 0x0c800000f6877fae */ /* 0x008fe8000b1a101c */
[----:B------:R-:W-:Y:S04]  /*1d6d0*/  LDGSTS.E [R135+0xca00], desc[UR28][R248.64], P6 ;  /* 0x0ca00000f8877fae */ /* 0x000fe8000b1a101c */
[----:B------:R-:W3:Y:S01]  /*1d6e0*/  LDL.64 R246, [R1+0x1b8] ;  /* 0x0001b80001f67983 */ /* 0x000ee20000100a00 */
[----:B------:R-:W-:-:S03]  /*1d6f0*/  LOP3.LUT P6, RZ, R189, 0x1, RZ, 0xc0, !PT ;  /* 0x00000001bdff7812 */ /* 0x000fc600078cc0ff */
[----:B------:R-:W3:Y:S04]  /*1d700*/  LDL.64 R248, [R1+0x1e0] ;  /* 0x0001e00001f87983 */ /* 0x000ee80000100a00 */
[----:B------:R-:W-:Y:S04]  /*1d710*/  LDGSTS.E [R135+0xcc00], desc[UR28][R244.64], P4 ;  /* 0x0cc00000f4877fae */ /* 0x000fe8000a1a101c */
[----:B------:R-:W-:Y:S04]  /*1d720*/  LDGSTS.E [R135+0xce00], desc[UR28][R236.64], P4 ;  /* 0x0ce00000ec877fae */ /* 0x000fe8000a1a101c */
[----:B------:R-:W3:Y:S04]  /*1d730*/  LDL.64 R244, [R1+0x1e8] ;  /* 0x0001e80001f47983 */ /* 0x000ee80000100a00 */
[----:B--2---:R-:W-:Y:S04]  /*1d740*/  LDGSTS.E [R135+0xd000], desc[UR28][R222.64], P5 ;  /* 0x0d000000de877fae */ /* 0x004fe8000a9a101c */
[----:B------:R-:W2:Y:S04]  /*1d750*/  LDL.64 R236, [R1+0x1f0] ;  /* 0x0001f00001ec7983 */ /* 0x000ea80000100a00 */
[----:B----4-:R-:W-:Y:S04]  /*1d760*/  LDGSTS.E [R135+0xd200], desc[UR28][R132.64], P5 ;  /* 0x0d20000084877fae */ /* 0x010fe8000a9a101c */
[----:B------:R-:W-:Y:S04]  /*1d770*/  LDGSTS.E [R135+0xd400], desc[UR28][R224.64], P3 ;  /* 0x0d400000e0877fae */ /* 0x000fe800099a101c */
[----:B------:R-:W-:Y:S04]  /*1d780*/  LDGSTS.E [R135+0xd600], desc[UR28][R226.64], P3 ;  /* 0x0d600000e2877fae */ /* 0x000fe800099a101c */
[----:B------:R-:W-:Y:S04]  /*1d790*/  LDGSTS.E [R135+0xd800], desc[UR28][R228.64], P6 ;  /* 0x0d800000e4877fae */ /* 0x000fe8000b1a101c */
[----:B------:R-:W4:Y:S04]  /*1d7a0*/  LDL.64 R132, [R1+0x1f8] ;  /* 0x0001f80001847983 */ /* 0x000f280000100a00 */
[----:B------:R-:W-:Y:S04]  /*1d7b0*/  LDGSTS.E [R135+0xda00], desc[UR28][R234.64], P6 ;  /* 0x0da00000ea877fae */ /* 0x000fe8000b1a101c */
[----:B------:R-:W4:Y:S01]  /*1d7c0*/  LDL.LU.64 R234, [R1+0x250] ;  /* 0x0002500001ea7983 */ /* 0x000f220000300a00 */
[----:B------:R-:W-:-:S04]  /*1d7d0*/  SHF.R.U64 R189, R188, 0x8, RZ ;  /* 0x00000008bcbd7819 */ /* 0x000fc800000012ff */
[----:B------:R-:W-:-:S13]  /*1d7e0*/  LOP3.LUT P4, RZ, R189, 0x1, RZ, 0xc0, !PT ;  /* 0x00000001bdff7812 */ /* 0x000fda000788c0ff */
[----:B------:R-:W-:Y:S01]  /*1d7f0*/  LDGSTS.E [R135+0xdc00], desc[UR28][R250.64], P4 ;  /* 0x0dc00000fa877fae */ /* 0x000fe2000a1a101c */
[----:B------:R-:W-:-:S04]  /*1d800*/  SHF.R.U64 R189, R188, 0x7, RZ ;  /* 0x00000007bcbd7819 */ /* 0x000fc800000012ff */
[----:B------:R-:W-:Y:S02]  /*1d810*/  LOP3.LUT P5, RZ, R189, 0x1, RZ, 0xc0, !PT ;  /* 0x00000001bdff7812 */ /* 0x000fe400078ac0ff */
[----:B------:R-:W-:-:S04]  /*1d820*/  SHF.R.U64 R189, R188, 0x6, RZ ;  /* 0x00000006bcbd7819 */ /* 0x000fc800000012ff */
[----:B------:R-:W-:Y:S01]  /*1d830*/  LOP3.LUT P3, RZ, R189, 0x1, RZ, 0xc0, !PT ;  /* 0x00000001bdff7812 */ /* 0x000fe2000786c0ff */
[----:B------:R-:W4:Y:S01]  /*1d840*/  LDL.LU.64 R250, [R1+0x248] ;  /* 0x0002480001fa7983 */ /* 0x000f220000300a00 */
[----:B------:R-:W-:-:S03]  /*1d850*/  SHF.R.U64 R189, R188, 0x5, RZ ;  /* 0x00000005bcbd7819 */ /* 0x000fc600000012ff */
[----:B-1----:R-:W4:Y:S01]  /*1d860*/  LDL.LU.64 R198, [R1+0x240] ;  /* 0x0002400001c67983 */ /* 0x002f220000300a00 */
[----:B------:R-:W-:Y:S02]  /*1d870*/  LOP3.LUT P6, RZ, R189, 0x1, RZ, 0xc0, !PT ;  /* 0x00000001bdff7812 */ /* 0x000fe400078cc0ff */
[----:B------:R-:W-:Y:S01]  /*1d880*/  SHF.R.U64 R189, R188, 0x4, RZ ;  /* 0x00000004bcbd7819 */ /* 0x000fe200000012ff */
[----:B------:R-:W4:Y:S04]  /*1d890*/  LDL.64 R212, [R1+0x200] ;  /* 0x0002000001d47983 */ /* 0x000f280000100a00 */
[----:B------:R-:W4:Y:S04]  /*1d8a0*/  LDL.64 R214, [R1+0x208] ;  /* 0x0002080001d67983 */ /* 0x000f280000100a00 */
[----:B------:R-:W4:Y:S04]  /*1d8b0*/  LDL.64 R216, [R1+0x210] ;  /* 0x0002100001d87983 */ /* 0x000f280000100a00 */
[----:B------:R-:W4:Y:S04]  /*1d8c0*/  LDL.64 R218, [R1+0x218] ;  /* 0x0002180001da7983 */ /* 0x000f280000100a00 */
[----:B------:R-:W4:Y:S04]  /*1d8d0*/  LDL.64 R220, [R1+0x220] ;  /* 0x0002200001dc7983 */ /* 0x000f280000100a00 */
[----:B------:R-:W4:Y:S04]  /*1d8e0*/  LDL.64 R222, [R1+0x228] ;  /* 0x0002280001de7983 */ /* 0x000f280000100a00 */
[----:B------:R-:W4:Y:S04]  /*1d8f0*/  LDL.64 R224, [R1+0x230] ;  /* 0x0002300001e07983 */ /* 0x000f280000100a00 */
[----:B------:R-:W4:Y:S04]  /*1d900*/  LDL.LU R227, [R1+0x720] ;  /* 0x0007200001e37983 */ /* 0x000f280000300800 */
[----:B------:R-:W4:Y:S04]  /*1d910*/  LDL.64 R228, [R1+0x370] ;  /* 0x0003700001e47983 */ /* 0x000f280000100a00 */
[----:B---3--:R1:W-:Y:S02]  /*1d920*/  LDGSTS.E [R135+0xde00], desc[UR28][R246.64], P4 ;  /* 0x0de00000f6877fae */ /* 0x0083e4000a1a101c */
[----:B-1----:R-:W1:Y:S01]  /*1d930*/  S2R R247, SR_TID.X ;  /* 0x0000000000f77919 */ /* 0x002e620000002100 */
[----:B------:R-:W-:-:S02]  /*1d940*/  LOP3.LUT P4, RZ, R189, 0x1, RZ, 0xc0, !PT ;  /* 0x00000001bdff7812 */ /* 0x000fc4000788c0ff */
[----:B------:R-:W-:Y:S01]  /*1d950*/  SHF.R.U64 R189, R188, 0x3, RZ ;  /* 0x00000003bcbd7819 */ /* 0x000fe200000012ff */
[----:B------:R-:W-:Y:S04]  /*1d960*/  LDGSTS.E [R135+0xe000], desc[UR28][R230.64], P5 ;  /* 0x0e000000e6877fae */ /* 0x000fe8000a9a101c */
[----:B------:R-:W-:Y:S04]  /*1d970*/  LDGSTS.E [R135+0xe200], desc[UR28][R232.64], P5 ;  /* 0x0e200000e8877fae */ /* 0x000fe8000a9a101c */
[----:B------:R-:W-:Y:S04]  /*1d980*/  LDGSTS.E [R135+0xe400], desc[UR28][R238.64], P3 ;  /* 0x0e400000ee877fae */ /* 0x000fe800099a101c */
[----:B------:R-:W-:Y:S01]  /*1d990*/  LDGSTS.E [R135+0xe600], desc[UR28][R240.64], P3 ;  /* 0x0e600000f0877fae */ /* 0x000fe200099a101c */
[----:B------:R-:W-:-:S03]  /*1d9a0*/  LOP3.LUT P3, RZ, R189, 0x1, RZ, 0xc0, !PT ;  /* 0x00000001bdff7812 */ /* 0x000fc6000786c0ff */
[----:B------:R-:W3:Y:S04]  /*1d9b0*/  LDL.64 R230, [R1+0x390] ;  /* 0x0003900001e67983 */ /* 0x000ee80000100a00 */
[----:B------:R-:W3:Y:S04]  /*1d9c0*/  LDL.64 R232, [R1+0x3b0] ;  /* 0x0003b00001e87983 */ /* 0x000ee80000100a00 */
[----:B------:R-:W3:Y:S01]  /*1d9d0*/  LDL.64 R238, [R1+0x3e0] ;  /* 0x0003e00001ee7983 */ /* 0x000ee20000100a00 */
[----:B-1----:R-:W-:-:S03]  /*1d9e0*/  LOP3.LUT R247, R247, 0x3f, RZ, 0xc0, !PT ;  /* 0x0000003ff7f77812 */ /* 0x002fc600078ec0ff */
[----:B------:R-:W3:Y:S01]  /*1d9f0*/  LDL.64 R240, [R1+0x400] ;  /* 0x0004000001f07983 */ /* 0x000ee20000100a00 */
[----:B------:R-:W-:-:S03]  /*1da00*/  ISETP.GE.AND P5, PT, R247, R252, PT ;  /* 0x000000fcf700720c */ /* 0x000fc60003fa6270 */
[----:B------:R-:W-:Y:S01]  /*1da10*/  LDGSTS.E [R135+0xe800], desc[UR28][R248.64], P6 ;  /* 0x0e800000f8877fae */ /* 0x000fe2000b1a101c */
[----:B------:R-:W-:-:S03]  /*1da20*/  SEL R189, RZ, 0x4, P5 ;  /* 0x00000004ffbd7807 */ /* 0x000fc60002800000 */
[----:B------:R-:W3:Y:S01]  /*1da30*/  LDL.64 R246, [R1+0x420] ;  /* 0x0004200001f67983 */ /* 0x000ee20000100a00 */
[----:B------:R-:W-:-:S04]  /*1da40*/  ISETP.GT.AND P5, PT, R211, 0x1bf, PT ;  /* 0x000001bfd300780c */ /* 0x000fc80003fa4270 */
[----:B------:R-:W-:Y:S01]  /*1da50*/  SEL R189, R189, RZ, P5 ;  /* 0x000000ffbdbd7207 */ /* 0x000fe20002800000 */
[----:B------:R-:W3:Y:S04]  /*1da60*/  LDL.64 R248, [R1+0x440] ;  /* 0x0004400001f87983 */ /* 0x000ee80000100a00 */
[----:B------:R-:W-:Y:S04]  /*1da70*/  LDGSTS.E [R135+0xea00], desc[UR28][R244.64], P6 ;  /* 0x0ea00000f4877fae */ /* 0x000fe8000b1a101c */
[----:B--2---:R-:W-:Y:S04]  /*1da80*/  LDGSTS.E [R135+0xec00], desc[UR28][R236.64], P4 ;  /* 0x0ec00000ec877fae */ /* 0x004fe8000a1a101c */
[----:B------:R-:W2:Y:S04]  /*1da90*/  LDL.64 R244, [R1+0x458] ;  /* 0x0004580001f47983 */ /* 0x000ea80000100a00 */
[----:B------:R-:W2:Y:S04]  /*1daa0*/  LDL.64 R236, [R1+0x4e8] ;  /* 0x0004e80001ec7983 */ /* 0x000ea80000100a00 */
[----:B----4-:R-:W-:Y:S04]  /*1dab0*/  LDGSTS.E [R135+0xee00], desc[UR28][R132.64], P4 ;  /* 0x0ee0000084877fae */ /* 0x010fe8000a1a101c */
[----:B------:R-:W4:Y:S01]  /*1dac0*/  LDL.64 R132, [R1+0x5d0] ;  /* 0x0005d00001847983 */ /* 0x000f220000100a00 */
[----:B------:R-:W-:-:S04]  /*1dad0*/  IADD3 R194, P5, PT, R234, UR12, RZ ;  /* 0x0000000ceac27c10 */ /* 0x000fc8000ffbe0ff */
[----:B------:R-:W-:Y:S02]  /*1dae0*/  IADD3.X R195, PT, PT, R235, UR13, RZ, P5, !PT ;  /* 0x0000000debc37c10 */ /* 0x000fe4000affe4ff */
[----:B------:R-:W2:Y:S01]  /*1daf0*/  LDL.64 R234, [R1+0x350] ;  /* 0x0003500001ea7983 */ /* 0x000ea20000100a00 */
[C---:B------:R-:W-:Y:S02]  /*1db00*/  SHF.R.U64 R190, R188.reuse, 0x2, RZ ;  /* 0x00000002bcbe7819 */ /* 0x040fe400000012ff */
[----:B------:R-:W-:Y:S02]  /*1db10*/  SHF.R.U64 R188, R188, 0x1, RZ ;  /* 0x00000001bcbc7819 */ /* 0x000fe400000012ff */
[----:B------:R-:W-:Y:S02]  /*1db20*/  LOP3.LUT P4, RZ, R190, 0x1, RZ, 0xc0, !PT ;  /* 0x00000001beff7812 */ /* 0x000fe4000788c0ff */
[----:B------:R-:W-:-:S04]  /*1db30*/  IADD3 R192, P6, PT, R250, UR12, RZ ;  /* 0x0000000cfac07c10 */ /* 0x000fc8000ffde0ff */
[----:B------:R-:W-:Y:S02]  /*1db40*/  IADD3.X R193, PT, PT, R251, UR13, RZ, P6, !PT ;  /* 0x0000000dfbc17c10 */ /* 0x000fe4000b7fe4ff */
[----:B------:R-:W-:Y:S01]  /*1db50*/  LOP3.LUT P6, RZ, R188, 0x1, RZ, 0xc0, !PT ;  /* 0x00000001bcff7812 */ /* 0x000fe200078cc0ff */
[----:B------:R-:W4:Y:S04]  /*1db60*/  LDL.64 R250, [R1+0x6a8] ;  /* 0x0006a80001fa7983 */ /* 0x000f280000100a00 */
[----:B------:R-:W-:Y:S04]  /*1db70*/  LDGSTS.E [R135+0xf000], desc[UR28][R212.64], P3 ;  /* 0x0f000000d4877fae */ /* 0x000fe800099a101c */
[----:B------:R-:W-:Y:S01]  /*1db80*/  LDGSTS.E [R135+0xf200], desc[UR28][R214.64], P3 ;  /* 0x0f200000d6877fae */ /* 0x000fe200099a101c */
[----:B------:R-:W-:-:S03]  /*1db90*/  ISETP.NE.U32.AND P3, PT, R189, RZ, PT ;  /* 0x000000ffbd00720c */ /* 0x000fc60003f65070 */
[----:B------:R-:W-:Y:S04]  /*1dba0*/  LDGSTS.E [R135+0xf400], desc[UR28][R216.64], P4 ;  /* 0x0f400000d8877fae */ /* 0x000fe8000a1a101c */
[----:B------:R-:W-:Y:S04]  /*1dbb0*/  LDGSTS.E [R135+0xf600], desc[UR28][R218.64], P4 ;  /* 0x0f600000da877fae */ /* 0x000fe8000a1a101c */
[----:B------:R-:W-:Y:S01]  /*1dbc0*/  LDGSTS.E [R135+0xf800], desc[UR28][R220.64], P6 ;  /* 0x0f800000dc877fae */ /* 0x000fe2000b1a101c */
[----:B------:R-:W-:-:S03]  /*1dbd0*/  IADD3 R190, P5, PT, R198, UR12, RZ ;  /* 0x0000000cc6be7c10 */ /* 0x000fc6000ffbe0ff */
[----:B------:R-:W-:Y:S04]  /*1dbe0*/  LDGSTS.E [R135+0xfa00], desc[UR28][R222.64], P6 ;  /* 0x0fa00000de877fae */ /* 0x000fe8000b1a101c */
[----:B------:R-:W-:Y:S01]  /*1dbf0*/  LDGSTS.E [R135+0xfc00], desc[UR28][R224.64], !P2 ;  /* 0x0fc00000e0877fae */ /* 0x000fe2000d1a101c */
[----:B------:R-:W-:-:S03]  /*1dc00*/  VIADD R188, R227, 0x100000 ;  /* 0x00100000e3bc7836 */ /* 0x000fc60000000000 */
[----:B------:R-:W-:Y:S04]  /*1dc10*/  LDGSTS.E [R135+0xfe00], desc[UR28][R242.64], !P2 ;  /* 0x0fe00000f2877fae */ /* 0x000fe8000d1a101c */
[----:B------:R-:W0:Y:S01]  /*1dc20*/  LDGDEPBAR ;  /* 0x00000000000079af */ /* 0x000e220000000000 */
[----:B------:R-:W-:-:S03]  /*1dc30*/  IADD3.X R191, PT, PT, R199, UR13, RZ, P5, !PT ;  /* 0x0000000dc7bf7c10 */ /* 0x000fc6000affe4ff */
[----:B------:R1:W-:Y:S04]  /*1dc40*/  STL.64 [R1+0x3f8], R194 ;  /* 0x0003f8c201007387 */ /* 0x0003e80000100a00 */
[----:B------:R1:W-:Y:S04]  /*1dc50*/  STL.64 [R1+0x418], R192 ;  /* 0x000418c001007387 */ /* 0x0003e80000100a00 */
[----:B------:R1:W-:Y:S04]  /*1dc60*/  STL.64 [R1+0x438], R190 ;  /* 0x000438be01007387 */ /* 0x0003e80000100a00 */
[----:B------:R-:W4:Y:S04]  /*1dc70*/  LDL.64 R242, [R1+0x6e8] ;  /* 0x0006e80001f27983 */ /* 0x000f280000100a00 */
        /* <DEDUP_REMOVED lines=14> */
[----:B--2---:R-:W-:Y:S04]  /*1dd60*/  LDGSTS.E [R188+-0x70000], desc[UR28][R234.64], P3 ;  /* 0x90000000eabc7fae */ /* 0x004fe800099a101c */
[----:B------:R-:W-:Y:S04]  /*1dd70*/  LDGSTS.E [R188+-0x6fc00], desc[UR28][R228.64], P3 ;  /* 0x90400000e4bc7fae */ /* 0x000fe800099a101c */
[----:B---3--:R-:W-:Y:S04]  /*1dd80*/  LDGSTS.E [R188+-0x6f800], desc[UR28][R230.64], P3 ;  /* 0x90800000e6bc7fae */ /* 0x008fe800099a101c */
[----:B------:R-:W-:Y:S04]  /*1dd90*/  LDGSTS.E [R188+-0x6f400], desc[UR28][R232.64], P3 ;  /* 0x90c00000e8bc7fae */ /* 0x000fe800099a101c */
[----:B------:R-:W-:Y:S04]  /*1dda0*/  LDGSTS.E [R188+-0x6f000], desc[UR28][R238.64], P3 ;  /* 0x91000000eebc7fae */ /* 0x000fe800099a101c */
[----:B------:R-:W-:Y:S04]  /*1ddb0*/  LDGSTS.E [R188+-0x6ec00], desc[UR28][R240.64], P3 ;  /* 0x91400000f0bc7fae */ /* 0x000fe800099a101c */
[----:B------:R-:W-:Y:S04]  /*1ddc0*/  LDGSTS.E [R188+-0x6e800], desc[UR28][R246.64], P3 ;  /* 0x91800000f6bc7fae */ /* 0x000fe800099a101c */
[----:B------:R-:W-:Y:S04]  /*1ddd0*/  LDGSTS.E [R188+-0x6e400], desc[UR28][R248.64], P3 ;  /* 0x91c00000f8bc7fae */ /* 0x000fe800099a101c */
[----:B------:R-:W-:Y:S04]  /*1dde0*/  LDGSTS.E [R188+-0x6e000], desc[UR28][R244.64], P3 ;  /* 0x92000000f4bc7fae */ /* 0x000fe800099a101c */
[----:B------:R-:W-:Y:S04]  /*1ddf0*/  LDGSTS.E [R188+-0x6dc00], desc[UR28][R236.64], P3 ;  /* 0x92400000ecbc7fae */ /* 0x000fe800099a101c */
[----:B------:R-:W2:Y:S04]  /*1de00*/  LDL.64 R234, [R1+0x700] ;  /* 0x0007000001ea7983 */ /* 0x000ea80000100a00 */
[----:B----4-:R-:W-:Y:S04]  /*1de10*/  LDGSTS.E [R188+-0x6d800], desc[UR28][R132.64], P3 ;  /* 0x9280000084bc7fae */ /* 0x010fe800099a101c */
[----:B------:R-:W3:Y:S04]  /*1de20*/  LDL.64 R236, [R1+0x710] ;  /* 0x0007100001ec7983 */ /* 0x000ee80000100a00 */
[----:B------:R-:W4:Y:S04]  /*1de30*/  LDL.64 R244, [R1+0x318] ;  /* 0x0003180001f47983 */ /* 0x000f280000100a00 */
[----:B------:R-:W3:Y:S04]  /*1de40*/  LDL.64 R132, [R1+0x708] ;  /* 0x0007080001847983 */ /* 0x000ee80000100a00 */
[----:B------:R-:W4:Y:S04]  /*1de50*/  LDL.64 R248, [R1+0x330] ;  /* 0x0003300001f87983 */ /* 0x000f280000100a00 */
[----:B------:R-:W4:Y:S04]  /*1de60*/  LDL.64 R246, [R1+0x348] ;  /* 0x0003480001f67983 */ /* 0x000f280000100a00 */
[----:B------:R-:W4:Y:S04]  /*1de70*/  LDL.64 R240, [R1+0x368] ;  /* 0x0003680001f07983 */ /* 0x000f280000100a00 */
[----:B------:R-:W4:Y:S04]  /*1de80*/  LDL.64 R238, [R1+0x388] ;  /* 0x0003880001ee7983 */ /* 0x000f280000100a00 */
[----:B------:R-:W4:Y:S04]  /*1de90*/  LDL.64 R232, [R1+0x3a8] ;  /* 0x0003a80001e87983 */ /* 0x000f280000100a00 */
[----:B------:R-:W4:Y:S04]  /*1dea0*/  LDL.64 R230, [R1+0x3d0] ;  /* 0x0003d00001e67983 */ /* 0x000f280000100a00 */
[----:B------:R-:W4:Y:S04]  /*1deb0*/  LDL.64 R228, [R1+0x3f0] ;  /* 0x0003f00001e47983 */ /* 0x000f280000100a00 */
[----:B------:R-:W-:Y:S04]  /*1dec0*/  LDGSTS.E [R188+-0x6d400], desc[UR28][R250.64], P3 ;  /* 0x92c00000fabc7fae */ /* 0x000fe800099a101c */
[----:B------:R-:W-:Y:S04]  /*1ded0*/  LDGSTS.E [R188+-0x6d000], desc[UR28][R242.64], P3 ;  /* 0x93000000f2bc7fae */ /* 0x000fe800099a101c */
[----:B------:R-:W4:Y:S04]  /*1dee0*/  LDL.64 R250, [R1+0x3c8] ;  /* 0x0003c80001fa7983 */ /* 0x000f280000100a00 */
[----:B------:R-:W4:Y:S04]  /*1def0*/  LDL.64 R242, [R1+0x3e8] ;  /* 0x0003e80001f27983 */ /* 0x000f280000100a00 */
[----:B--2---:R-:W-:Y:S04]  /*1df00*/  LDGSTS.E [R188+-0x6cc00], desc[UR28][R234.64], P3 ;  /* 0x93400000eabc7fae */ /* 0x004fe800099a101c */
[----:B------:R-:W2:Y:S04]  /*1df10*/  LDL.64 R234, [R1+0x408] ;  /* 0x0004080001ea7983 */ /* 0x000ea80000100a00 */
[----:B---3--:R3:W-:Y:S01]  /*1df20*/  LDGSTS.E [R188+-0x6c800], desc[UR28][R132.64], P3 ;  /* 0x9380000084bc7fae */ /* 0x0087e200099a101c */
[----:B------:R-:W-:-:S03]  /*1df30*/  VIADD R134, R134, 0x100000 ;  /* 0x0010000086867836 */ /* 0x000fc60000000000 */
[----:B------:R1:W-:Y:S04]  /*1df40*/  LDGSTS.E [R188+-0x6c400], desc[UR28][R236.64], P3 ;  /* 0x93c00000ecbc7fae */ /* 0x0003e800099a101c */
[----:B----4-:R1:W-:Y:S04]  /*1df50*/  LDGSTS.E [R134+-0x6ff00], desc[UR28][R244.64], P3 ;  /* 0x90100000f4867fae */ /* 0x0103e800099a101c */
[----:B------:R-:W3:Y:S04]  /*1df60*/  LDL.LU.64 R132, [R1+0x7c0] ;  /* 0x0007c00001847983 */ /* 0x000ee80000300a00 */
[----:B------:R-:W4:Y:S04]  /*1df70*/  LDL.LU.64 R236, [R1+0x7b8] ;  /* 0x0007b80001ec7983 */ /* 0x000f280000300a00 */
[----:B------:R-:W2:Y:S04]  /*1df80*/  LDL.64 R188, [R1+0x328] ;  /* 0x0003280001bc7983 */ /* 0x000ea80000100a00 */
[----:B------:R-:W2:Y:S04]  /*1df90*/  LDL.LU.64 R244, [R1+0x7b0] ;  /* 0x0007b00001f47983 */ /* 0x000ea80000300a00 */
[----:B------:R1:W-:Y:S04]  /*1dfa0*/  LDGSTS.E [R134+-0x6fb00], desc[UR28][R248.64], P3 ;  /* 0x90500000f8867fae */ /* 0x0003e800099a101c */
[----:B------:R1:W-:Y:S04]  /*1dfb0*/  LDGSTS.E [R134+-0x6f700], desc[UR28][R246.64], P3 ;  /* 0x90900000f6867fae */ /* 0x0003e800099a101c */
[----:B------:R1:W-:Y:S04]  /*1dfc0*/  LDGSTS.E [R134+-0x6f300], desc[UR28][R240.64], P3 ;  /* 0x90d00000f0867fae */ /* 0x0003e800099a101c */
[----:B------:R-:W2:Y:S04]  /*1dfd0*/  LDL.LU.64 R248, [R1+0x7a8] ;  /* 0x0007a80001f87983 */ /* 0x000ea80000300a00 */
[----:B------:R-:W2:Y:S04]  /*1dfe0*/  LDL.LU.64 R246, [R1+0x7a0] ;  /* 0x0007a00001f67983 */ /* 0x000ea80000300a00 */
        /* <DEDUP_REMOVED lines=25> */
[----:B------:R-:W2:Y:S01]  /*1e180*/  LDL.64 R134, [R1+0x310] ;  /* 0x0003100001867983 */ /* 0x000ea20000100a00 */
[----:B---3--:R-:W-:-:S05]  /*1e190*/  VIADD R133, R133, 0x100000 ;  /* 0x0010000085857836 */ /* 0x008fca0000000000 */
[----:B------:R1:W-:Y:S04]  /*1e1a0*/  LDGSTS.E [R133+-0x6fe00], desc[UR28][R198.64], P3 ;  /* 0x90200000c6857fae */ /* 0x0003e800099a101c */
[----:B------:R1:W-:Y:S04]  /*1e1b0*/  LDGSTS.E [R133+-0x6fa00], desc[UR28][R2.64], P3 ;  /* 0x9060000002857fae */ /* 0x0003e800099a101c */
[----:B------:R1:W5:Y:S04]  /*1e1c0*/  LDL.LU.64 R198, [R1+0x730] ;  /* 0x0007300001c67983 */ /* 0x0003680000300a00 */
[----:B------:R1:W5:Y:S01]  /*1e1d0*/  LDL.LU.64 R2, [R1+0x728] ;  /* 0x0007280001027983 */ /* 0x0003620000300a00 */
[----:B------:R-:W-:Y:S01]  /*1e1e0*/  IADD3 R132, PT, PT, R132, 0x100000, RZ ;  /* 0x0010000084847810 */ /* 0x000fe20007ffe0ff */
[----:B------:R-:W-:Y:S01]  /*1e1f0*/  UMOV UR6, URZ ;  /* 0x000000ff00067c82 */ /* 0x000fe20008000000 */
[C---:B------:R-:W-:Y:S01]  /*1e200*/  ISETP.GE.AND P2, PT, R211.reuse, 0x40, PT ;  /* 0x00000040d300780c */ /* 0x040fe20003f46270 */
[----:B--2---:R1:W-:Y:S04]  /*1e210*/  LDGSTS.E [R133+-0x6f600], desc[UR28][R134.64], P3 ;  /* 0x90a0000086857fae */ /* 0x0043e800099a101c */
[----:B------:R1:W-:Y:S04]  /*1e220*/  LDGSTS.E [R133+-0x6f200], desc[UR28][R188.64], P3 ;  /* 0x90e00000bc857fae */ /* 0x0003e800099a101c */
[----:B------:R1:W-:Y:S04]  /*1e230*/  LDGSTS.E [R133+-0x6ee00], desc[UR28][R206.64], P3 ;  /* 0x91200000ce857fae */ /* 0x0003e800099a101c */
[----:B------:R1:W-:Y:S04]  /*1e240*/  LDGSTS.E [R133+-0x6ea00], desc[UR28][R204.64], P3 ;  /* 0x91600000cc857fae */ /* 0x0003e800099a101c */
[----:B------:R1:W-:Y:S04]  /*1e250*/  LDGSTS.E [R133+-0x6e600], desc[UR28][R202.64], P3 ;  /* 0x91a00000ca857fae */ /* 0x0003e800099a101c */
[----:B------:R1:W-:Y:S04]  /*1e260*/  LDGSTS.E [R133+-0x6e200], desc[UR28][R196.64], P3 ;  /* 0x91e00000c4857fae */ /* 0x0003e800099a101c */
[----:B------:R1:W-:Y:S04]  /*1e270*/  LDGSTS.E [R133+-0x6de00], desc[UR28][R250.64], P3 ;  /* 0x92200000fa857fae */ /* 0x0003e800099a101c */
[----:B------:R1:W-:Y:S04]  /*1e280*/  LDGSTS.E [R133+-0x6da00], desc[UR28][R242.64], P3 ;  /* 0x92600000f2857fae */ /* 0x0003e800099a101c */
[----:B------:R1:W-:Y:S04]  /*1e290*/  LDGSTS.E [R133+-0x6d600], desc[UR28][R234.64], P3 ;  /* 0x92a00000ea857fae */ /* 0x0003e800099a101c */
[----:B----4-:R1:W-:Y:S04]  /*1e2a0*/  LDGSTS.E [R133+-0x6d200], desc[UR28][R236.64], P3 ;  /* 0x92e00000ec857fae */ /* 0x0103e800099a101c */
        /* <DEDUP_REMOVED lines=19> */
[----:B------:R1:W-:Y:S01]  /*1e3e0*/  LDGSTS.E [R132+-0x6c100], desc[UR28][R190.64], P3 ;  /* 0x93f00000be847fae */ /* 0x0003e200099a101c */
[----:B------:R-:W-:-:S03]  /*1e3f0*/  ISETP.GE.AND P3, PT, R211, 0x80, PT ;  /* 0x00000080d300780c */ /* 0x000fc60003f66270 */
[----:B------:R-:W0:Y:S10]  /*1e400*/  LDGDEPBAR ;  /* 0x00000000000079af */ /* 0x000e340000000000 */
[----:B-1----:R-:W-:Y:S05]  /*1e410*/  @!P3 BRA `(.L_x_8) ;  /* 0x000000a8008cb947 */ /* 0x002fea0003800000 */
[----:B------:R-:W-:Y:S01]  /*1e420*/  STL [R1], R14 ;  /* 0x0000000e01007387 */ /* 0x000fe20000100800 */
[----:B------:R-:W-:Y:S01]  /*1e430*/  MOV R231, R54 ;  /* 0x0000003600e77202 */ /* 0x000fe20000000f00 */
[----:B------:R-:W-:Y:S01]  /*1e440*/  IMAD.MOV.U32 R230, RZ, RZ, R55 ;  /* 0x000000ffffe67224 */ /* 0x000fe200078e0037 */
[----:B------:R-:W-:Y:S01]  /*1e450*/  MOV R223, R66 ;  /* 0x0000004200df7202 */ /* 0x000fe20000000f00 */
[----:B------:R-:W-:Y:S01]  /*1e460*/  STL [R1+0x8], R10 ;  /* 0x0000080a01007387 */ /* 0x000fe20000100800 */
[----:B------:R-:W-:Y:S01]  /*1e470*/  IMAD.MOV.U32 R225, RZ, RZ, R62 ;  /* 0x000000ffffe17224 */ /* 0x000fe200078e003e */
[----:B------:R-:W-:Y:S01]  /*1e480*/  MOV R192, R122 ;  /* 0x0000007a00c07202 */ /* 0x000fe20000000f00 */
[----:B------:R-:W-:Y:S01]  /*1e490*/  IMAD.MOV.U32 R224, RZ, RZ, R63 ;  /* 0x000000ffffe07224 */ /* 0x000fe200078e003f */
        /* <DEDUP_REMOVED lines=12> */
[----:B------:R1:W-:Y:S01]  /*1e560*/  STL [R1+0x18], R4 ;  /* 0x0000180401007387 */ /* 0x0003e20000100800 */
[----:B------:R-:W-:Y:S01]  /*1e570*/  IMAD.MOV.U32 R216, RZ, RZ, R79 ;  /* 0x000000ffffd87224 */ /* 0x000fe200078e004f */
[----:B------:R-:W-:Y:S01]  /*1e580*/  SHF.R.S32.HI R132, RZ, 0x1f, R211 ;  /* 0x0000001fff847819 */ /* 0x000fe200000114d3 */
        /* <DEDUP_REMOVED lines=11> */
[----:B------:R-:W-:Y:S01]  /*1e640*/  LEA.HI R134, R132, R211, RZ, 0x6 ;  /* 0x000000d384867211 */ /* 0x000fe200078f30ff */
        /* <DEDUP_REMOVED lines=46> */
[----:B------:R-:W-:-:S02]  /*1e930*/  IMAD.MOV.U32 R208, RZ, RZ, R95 ;  /* 0x000000ffffd07224 */ /* 0x000fc400078e005f */
[----:B------:R-:W-:Y:S01]  /*1e940*/  IMAD.MOV.U32 R226, RZ, RZ, R59 ;  /* 0x000000ffffe27224 */ /* 0x000fe200078e003b */
[----:B------:R-:W-:Y:S01]  /*1e950*/  STL [R1+0x58], R36 ;  /* 0x0000582401007387 */ /* 0x000fe20000100800 */
[----:B------:R-:W-:Y:S02]  /*1e960*/  IMAD.MOV.U32 R241, RZ, RZ, R38 ;  /* 0x000000fffff17224 */ /* 0x000fe400078e0026 */
[----:B------:R-:W-:Y:S01]  /*1e970*/  IMAD.MOV.U32 R240, RZ, RZ, R39 ;  /* 0x000000fffff07224 */ /* 0x000fe200078e0027 */
[----:B------:R-:W-:Y:S01]  /*1e980*/  STL [R1+0x54], R37 ;  /* 0x0000542501007387 */ /* 0x000fe20000100800 */
[----:B------:R-:W-:Y:S02]  /*1e990*/  IMAD.MOV.U32 R238, RZ, RZ, R43 ;  /* 0x000000ffffee7224 */ /* 0x000fe400078e002b */
        /* <DEDUP_REMOVED lines=22> */
[----:B------:R-:W-:Y:S04]  /*1eb00*/  STL [R1+0x74], R61 ;  /* 0x0000743d01007387 */ /* 0x000fe80000100800 */
        /* <DEDUP_REMOVED lines=17> */
[----:B------:R-:W2:Y:S04]  /*1ec20*/  LDL.LU.64 R54, [R1+0x318] ;  /* 0x0003180001367983 */ /* 0x000ea80000300a00 */
[----:B------:R-:W3:Y:S04]  /*1ec30*/  LDL.LU.64 R62, [R1+0x2a8] ;  /* 0x0002a800013e7983 */ /* 0x000ee80000300a00 */
[----:B------:R-:W4:Y:S04]  /*1ec40*/  LDL.LU.64 R66, [R1+0x348] ;  /* 0x0003480001427983 */ /* 0x000f280000300a00 */
        /* <DEDUP_REMOVED lines=18> */
[----:B------:R-:W-:Y:S04]  /*1ed70*/  STL [R1+0xbc], R97 ;  /* 0x0000bc6101007387 */ /* 0x000fe80000100800 */
[----:B------:R-:W-:Y:S04]  /*1ed80*/  STL [R1+0xc8], R100 ;  /* 0x0000c86401007387 */ /* 0x000fe80000100800 */
[----:B------:R-:W-:Y:S04]  /*1ed90*/  STL [R1+0xc4], R101 ;  /* 0x0000c46501007387 */ /* 0x000fe80000100800 */
[----:B------:R-:W2:Y:S04]  /*1eda0*/  LDL.LU.64 R58, [R1+0x138] ;  /* 0x00013800013a7983 */ /* 0x000ea80000300a00 */
        /* <DEDUP_REMOVED lines=8> */
[----:B------:R-:W-:Y:S04]  /*1ee30*/  STL [R1+0xe4], R117 ;  /* 0x0000e47501007387 */ /* 0x000fe80000100800 */
[----:B------:R-:W-:Y:S04]  /*1ee40*/  STL [R1+0xf0], R120 ;  /* 0x0000f07801007387 */ /* 0x000fe80000100800 */
[----:B------:R-:W-:Y:S04]  /*1ee50*/  STL [R1+0xec], R121 ;  /* 0x0000ec7901007387 */ /* 0x000fe80000100800 */
[----:B------:R-:W2:Y:S04]  /*1ee60*/  LDL.LU.64 R42, [R1+0x110] ;  /* 0x00011000012a7983 */ /* 0x000ea80000300a00 */
[----:B------:R-:W-:Y:S04]  /*1ee70*/  STL [R1+0xf8], R124 ;  /* 0x0000f87c01007387 */ /* 0x000fe80000100800 */
[----:B------:R-:W-:Y:S04]  /*1ee80*/  STL [R1+0xf4], R125 ;  /* 0x0000f47d01007387 */ /* 0x000fe80000100800 */
[----:B------:R-:W3:Y:S04]  /*1ee90*/  LDL.LU.64 R50, [R1+0x118] ;  /* 0x0001180001327983 */ /* 0x000ee80000300a00 */
[----:B------:R-:W-:Y:S04]  /*1eea0*/  STL [R1+0x100], R128 ;  /* 0x0001008001007387 */ /* 0x000fe80000100800 */
[----:B------:R-:W-:Y:S04]  /*1eeb0*/  STL [R1+0xfc], R129 ;  /* 0x0000fc8101007387 */ /* 0x000fe80000100800 */
[----:B------:R-:W4:Y:S04]  /*1eec0*/  LDL.LU.64 R46, [R1+0x120] ;  /* 0x00012000012e7983 */ /* 0x000f280000300a00 */
[----:B------:R-:W-:Y:S04]  /*1eed0*/  STL [R1+0x108], R156 ;  /* 0x0001089c01007387 */ /* 0x000fe80000100800 */
[----:B------:R-:W-:Y:S04]  /*1eee0*/  STL [R1+0x104], R157 ;  /* 0x0001049d01007387 */ /* 0x000fe80000100800 */
[----:B------:R-:W4:Y:S04]  /*1eef0*/  LDL.LU.64 R52, [R1+0x128] ;  /* 0x0001280001347983 */ /* 0x000f280000300a00 */
[----:B--2---:R2:W-:Y:S01]  /*1ef00*/  STL [R1+0x110], R42 ;  /* 0x0001102a01007387 */ /* 0x0045e20000100800 */
[----:B-1----:R-:W-:-:S03]  /*1ef10*/  IMAD.MOV.U32 R4, RZ, RZ, R43 ;  /* 0x000000ffff047224 */ /* 0x002fc600078e002b */
[----:B--2---:R-:W2:Y:S04]  /*1ef20*/  LDL.LU.64 R42, [R1+0x130] ;  /* 0x00013000012a7983 */ /* 0x004ea80000300a00 */
[----:B------:R1:W-:Y:S04]  /*1ef30*/  STL [R1+0x10c], R4 ;  /* 0x00010c0401007387 */ /* 0x0003e80000100800 */
[----:B---3--:R3:W-:Y:S01]  /*1ef40*/  STL [R1+0x118], R50 ;  /* 0x0001183201007387 */ /* 0x0087e20000100800 */
[----:B-1----:R-:W-:-:S05]  /*1ef50*/  MOV R4, R51 ;  /* 0x0000003300047202 */ /* 0x002fca0000000f00 */
[----:B------:R1:W-:Y:S04]  /*1ef60*/  STL [R1+0x114], R4 ;  /* 0x0001140401007387 */ /* 0x0003e80000100800 */
[----:B---3--:R-:W3:Y:S04]  /*1ef70*/  LDL.LU.64 R50, [R1+0x188] ;  /* 0x0001880001327983 */ /* 0x008ee80000300a00 */
[----:B----4-:R4:W-:Y:S01]  /*1ef80*/  STL [R1+0x120], R46 ;  /* 0x0001202e01007387 */ /* 0x0109e20000100800 */
[----:B-1----:R-:W-:-:S03]  /*1ef90*/  IMAD.MOV.U32 R4, RZ, RZ, R47 ;  /* 0x000000ffff047224 */ /* 0x002fc600078e002f */
[----:B----4-:R-:W4:Y:S04]  /*1efa0*/  LDL.LU.64 R46, [R1+0x140] ;  /* 0x00014000012e7983 */ /* 0x010f280000300a00 */
[----:B------:R1:W-:Y:S04]  /*1efb0*/  STL [R1+0x11c], R4 ;  /* 0x00011c0401007387 */ /* 0x0003e80000100800 */
[----:B------:R1:W-:Y:S02]  /*1efc0*/  STL [R1+0x128], R52 ;  /* 0x0001283401007387 */ /* 0x0003e40000100800 */
[----:B-1----:R-:W-:-:S02]  /*1efd0*/  IMAD.MOV.U32 R4, RZ, RZ, R53 ;  /* 0x000000ffff047224 */ /* 0x002fc400078e0035 */
[----:B------:R-:W3:Y:S04]  /*1efe0*/  LDL.LU.64 R52, [R1+0x148] ;  /* 0x0001480001347983 */ /* 0x000ee80000300a00 */
[----:B------:R2:W-:Y:S02]  /*1eff0*/  STL [R1+0x124], R4 ;  /* 0x0001240401007387 */ /* 0x0005e40000100800 */
[----:B--2---:R-:W-:Y:S02]  /*1f000*/  IMAD.MOV.U32 R4, RZ, RZ, R43 ;  /* 0x000000ffff047224 */ /* 0x004fe400078e002b */
[----:B------:R1:W-:Y:S04]  /*1f010*/  STL [R1+0x130], R42 ;  /* 0x0001302a01007387 */ /* 0x0003e80000100800 */
[----:B------:R-:W-:Y:S04]  /*1f020*/  STL [R1+0x138], R58 ;  /* 0x0001383a01007387 */ /* 0x000fe80000100800 */
[----:B------:R2:W-:Y:S04]  /*1f030*/  STL [R1+0x12c], R4 ;  /* 0x00012c0401007387 */ /* 0x0005e80000100800 */
[----:B-1----:R-:W3:Y:S01]  /*1f040*/  LDL.LU.64 R42, [R1+0x1a0] ;  /* 0x0001a000012a7983 */ /* 0x002ee20000300a00 */
[----:B--2---:R-:W-:-:S03]  /*1f050*/  MOV R4, R59 ;  /* 0x0000003b00047202 */ /* 0x004fc60000000f00 */
[----:B------:R-:W2:Y:S04]  /*1f060*/  LDL.LU.64 R58, [R1+0x158] ;  /* 0x00015800013a7983 */ /* 0x000ea80000300a00 */
[----:B------:R1:W-:Y:S04]  /*1f070*/  STL [R1+0x134], R4 ;  /* 0x0001340401007387 */ /* 0x0003e80000100800 */
[----:B----4-:R-:W-:Y:S01]  /*1f080*/  STL [R1+0x140], R46 ;  /* 0x0001402e01007387 */ /* 0x010fe20000100800 */
[----:B-1----:R-:W-:-:S03]  /*1f090*/  IMAD.MOV.U32 R4, RZ, RZ, R47 ;  /* 0x000000ffff047224 */ /* 0x002fc600078e002f */
[----:B------:R-:W4:Y:S04]  /*1f0a0*/  LDL.LU.64 R34, [R1+0x160] ;  /* 0x0001600001227983 */ /* 0x000f280000300a00 */
[----:B------:R1:W-:Y:S04]  /*1f0b0*/  STL [R1+0x13c], R4 ;  /* 0x00013c0401007387 */ /* 0x0003e80000100800 */
[----:B---3--:R3:W-:Y:S01]  /*1f0c0*/  STL [R1+0x148], R52 ;  /* 0x0001483401007387 */ /* 0x0087e20000100800 */
[----:B-1----:R-:W-:-:S03]  /*1f0d0*/  IMAD.MOV.U32 R4, RZ, RZ, R53 ;  /* 0x000000ffff047224 */ /* 0x002fc600078e0035 */
[----:B------:R-:W4:Y:S04]  /*1f0e0*/  LDL.LU.64 R46, [R1+0x168] ;  /* 0x00016800012e7983 */ /* 0x000f280000300a00 */
[----:B------:R1:W-:Y:S04]  /*1f0f0*/  STL [R1+0x144], R4 ;  /* 0x0001440401007387 */ /* 0x0003e80000100800 */
[----:B------:R2:W-:Y:S04]  /*1f100*/  STL [R1+0x150], R38 ;  /* 0x0001502601007387 */ /* 0x0005e80000100800 */
[----:B---3--:R-:W3:Y:S01]  /*1f110*/  LDL.LU.64 R52, [R1+0x170] ;  /* 0x0001700001347983 */ /* 0x008ee20000300a00 */
[----:B-1----:R-:W-:-:S03]  /*1f120*/  IMAD.MOV.U32 R4, RZ, RZ, R39 ;  /* 0x000000ffff047224 */ /* 0x002fc600078e0027 */
[----:B--2---:R-:W-:Y:S04]  /*1f130*/  STL [R1+0x158], R58 ;  /* 0x0001583a01007387 */ /* 0x004fe80000100800 */
[----:B------:R1:W-:Y:S04]  /*1f140*/  STL [R1+0x14c], R4 ;  /* 0x00014c0401007387 */ /* 0x0003e80000100800 */
[----:B------:R-:W2:Y:S01]  /*1f150*/  LDL.LU.64 R38, [R1+0x178] ;  /* 0x0001780001267983 */ /* 0x000ea20000300a00 */
[----:B-1----:R-:W-:-:S03]  /*1f160*/  MOV R4, R59 ;  /* 0x0000003b00047202 */ /* 0x002fc60000000f00 */
[----:B----4-:R-:W-:Y:S04]  /*1f170*/  STL [R1+0x160], R34 ;  /* 0x0001602201007387 */ /* 0x010fe80000100800 */
[----:B------:R1:W-:Y:S04]  /*1f180*/  STL [R1+0x154], R4 ;  /* 0x0001540401007387 */ /* 0x0003e80000100800 */
[----:B------:R-:W4:Y:S01]  /*1f190*/  LDL.LU.64 R58, [R1+0x180] ;  /* 0x00018000013a7983 */ /* 0x000f220000300a00 */
[----:B-1----:R-:W-:-:S03]  /*1f1a0*/  IMAD.MOV.U32 R4, RZ, RZ, R35 ;  /* 0x000000ffff047224 */ /* 0x002fc600078e0023 */
[----:B------:R-:W-:Y:S04]  /*1f1b0*/  STL [R1+0x168], R46 ;  /* 0x0001682e01007387 */ /* 0x000fe80000100800 */
[----:B------:R1:W-:Y:S02]  /*1f1c0*/  STL [R1+0x15c], R4 ;  /* 0x00015c0401007387 */ /* 0x0003e40000100800 */
[----:B-1----:R-:W-:-:S05]  /*1f1d0*/  IMAD.MOV.U32 R4, RZ, RZ, R47 ;  /* 0x000000ffff047224 */ /* 0x002fca00078e002f */
[----:B------:R1:W-:Y:S04]  /*1f1e0*/  STL [R1+0x164], R4 ;  /* 0x0001640401007387 */ /* 0x0003e80000100800 */
[----:B---3--:R3:W-:Y:S04]  /*1f1f0*/  STL [R1+0x170], R52 ;  /* 0x0001703401007387 */ /* 0x0087e80000100800 */
[----:B------:R-:W4:Y:S01]  /*1f200*/  LDL.LU.64 R46, [R1+0x190] ;  /* 0x00019000012e7983 */ /* 0x000f220000300a00 */
[----:B-1----:R-:W-:-:S03]  /*1f210*/  IMAD.MOV.U32 R4, RZ, RZ, R53 ;  /* 0x000000ffff047224 */ /* 0x002fc600078e0035 */
[----:B--2---:R-:W-:Y:S04]  /*1f220*/  STL [R1+0x178], R38 ;  /* 0x0001782601007387 */ /* 0x004fe80000100800 */
[----:B------:R1:W-:Y:S04]  /*1f230*/  STL [R1+0x16c], R4 ;  /* 0x00016c0401007387 */ /* 0x0003e80000100800 */
[----:B---3--:R-:W2:Y:S01]  /*1f240*/  LDL.LU.64 R52, [R1+0x198] ;  /* 0x0001980001347983 */ /* 0x008ea20000300a00 */
[----:B-1----:R-:W-:-:S03]  /*1f250*/  MOV R4, R39 ;  /* 0x0000002700047202 */ /* 0x002fc60000000f00 */
[----:B----4-:R-:W-:Y:S04]  /*1f260*/  STL [R1+0x180], R58 ;  /* 0x0001803a01007387 */ /* 0x010fe80000100800 */
[----:B------:R1:W-:Y:S02]  /*1f270*/  STL [R1+0x174], R4 ;  /* 0x0001740401007387 */ /* 0x0003e40000100800 */
[----:B-1----:R-:W-:Y:S02]  /*1f280*/  IMAD.MOV.U32 R4, RZ, RZ, R59 ;  /* 0x000000ffff047224 */ /* 0x002fe400078e003b */
[----:B------:R-:W3:Y:S04]  /*1f290*/  LDL.LU.64 R58, [R1+0x1f8] ;  /* 0x0001f800013a7983 */ /* 0x000ee80000300a00 */
[----:B------:R1:W-:Y:S04]  /*1f2a0*/  STL [R1+0x17c], R4 ;  /* 0x00017c0401007387 */ /* 0x0003e80000100800 */
[----:B------:R4:W-:Y:S01]  /*1f2b0*/  STL [R1+0x188], R50 ;  /* 0x0001883201007387 */ /* 0x0009e20000100800 */
[----:B-1----:R-:W-:-:S03]  /*1f2c0*/  IMAD.MOV.U32 R4, RZ, RZ, R51 ;  /* 0x000000ffff047224 */ /* 0x002fc600078e0033 */
[----:B------:R-:W-:Y:S04]  /*1f2d0*/  STL [R1+0x190], R46 ;  /* 0x0001902e01007387 */ /* 0x000fe80000100800 */
[----:B------:R1:W-:Y:S04]  /*1f2e0*/  STL [R1+0x184], R4 ;  /* 0x0001840401007387 */ /* 0x0003e80000100800 */
[----:B----4-:R-:W4:Y:S01]  /*1f2f0*/  LDL.LU.64 R50, [R1+0x1a8] ;  /* 0x0001a80001327983 */ /* 0x010f220000300a00 */
[----:B-1----:R-:W-:-:S03]  /*1f300*/  IMAD.MOV.U32 R4, RZ, RZ, R47 ;  /* 0x000000ffff047224 */ /* 0x002fc600078e002f */
[----:B--2---:R-:W-:Y:S04]  /*1f310*/  STL [R1+0x198], R52 ;  /* 0x0001983401007387 */ /* 0x004fe80000100800 */
[----:B------:R1:W-:Y:S04]  /*1f320*/  STL [R1+0x18c], R4 ;  /* 0x00018c0401007387 */ /* 0x0003e80000100800 */
[----:B------:R-:W2:Y:S01]  /*1f330*/  LDL.LU.64 R38, [R1+0x1b0] ;  /* 0x0001b00001267983 */ /* 0x000ea20000300a00 */
[----:B-1----:R-:W-:-:S03]  /*1f340*/  MOV R4, R53 ;  /* 0x0000003500047202 */ /* 0x002fc60000000f00 */
[----:B------:R-:W3:Y:S04]  /*1f350*/  LDL.LU.64 R52, [R1+0x1b8] ;  /* 0x0001b80001347983 */ /* 0x000ee80000300a00 */
[----:B------:R-:W3:Y:S04]  /*1f360*/  LDL.LU.64 R46, [R1+0x208] ;  /* 0x00020800012e7983 */ /* 0x000ee80000300a00 */
[----:B------:R1:W-:Y:S04]  /*1f370*/  STL [R1+0x194], R4 ;  /* 0x0001940401007387 */ /* 0x0003e80000100800 */
[----:B------:R1:W-:Y:S02]  /*1f380*/  STL [R1+0x1a0], R42 ;  /* 0x0001a02a01007387 */ /* 0x0003e40000100800 */
[----:B-1----:R-:W-:-:S02]  /*1f390*/  IMAD.MOV.U32 R4, RZ, RZ, R43 ;  /* 0x000000ffff047224 */ /* 0x002fc400078e002b */
[----:B------:R-:W3:Y:S04]  /*1f3a0*/  LDL.LU.64 R42, [R1+0x1c0] ;  /* 0x0001c000012a7983 */ /* 0x000ee80000300a00 */
[----:B------:R1:W-:Y:S04]  /*1f3b0*/  STL [R1+0x19c], R4 ;  /* 0x00019c0401007387 */ /* 0x0003e80000100800 */
[----:B----4-:R4:W-:Y:S01]  /*1f3c0*/  STL [R1+0x1a8], R50 ;  /* 0x0001a83201007387 */ /* 0x0109e20000100800 */
[----:B-1----:R-:W-:-:S03]  /*1f3d0*/  IMAD.MOV.U32 R4, RZ, RZ, R51 ;  /* 0x000000ffff047224 */ /* 0x002fc600078e0033 */
[----:B----4-:R-:W4:Y:S04]  /*1f3e0*/  LDL.LU.64 R50, [R1+0x1c8] ;  /* 0x0001c80001327983 */ /* 0x010f280000300a00 */
[----:B------:R2:W-:Y:S02]  /*1f3f0*/  STL [R1+0x1a4], R4 ;  /* 0x0001a40401007387 */ /* 0x0005e40000100800 */
[----:B--2---:R-:W-:Y:S02]  /*1f400*/  IMAD.MOV.U32 R4, RZ, RZ, R39 ;  /* 0x000000ffff047224 */ /* 0x004fe400078e0027 */
[----:B------:R-:W-:Y:S04]  /*1f410*/  STL [R1+0x1b0], R38 ;  /* 0x0001b02601007387 */ /* 0x000fe80000100800 */
[----:B---3--:R1:W-:Y:S04]  /*1f420*/  STL [R1+0x1b8], R52 ;  /* 0x0001b83401007387 */ /* 0x0083e80000100800 */
[----:B------:R2:W-:Y:S04]  /*1f430*/  STL [R1+0x1ac], R4 ;  /* 0x0001ac0401007387 */ /* 0x0005e80000100800 */
[----:B------:R-:W3:Y:S01]  /*1f440*/  LDL.LU.64 R34, [R1+0x1d0] ;  /* 0x0001d00001227983 */ /* 0x000ee20000300a00 */
[----:B-1----:R-:W-:Y:S01]  /*1f450*/  IMAD.MOV.U32 R52, RZ, RZ, R54 ;  /* 0x000000ffff347224 */ /* 0x002fe200078e0036 */
[----:B--2---:R-:W-:Y:S01]  /*1f460*/  MOV R4, R53 ;  /* 0x0000003500047202 */ /* 0x004fe20000000f00 */
[----:B------:R-:W-:Y:S01]  /*1f470*/  IMAD.MOV.U32 R53, RZ, RZ, R55 ;  /* 0x000000ffff357224 */ /* 0x000fe200078e0037 */
[----:B------:R-:W-:Y:S01]  /*1f480*/  MOV R55, R57 ;  /* 0x0000003900377202 */ /* 0x000fe20000000f00 */
[----:B------:R-:W-:-:S02]  /*1f490*/  IMAD.MOV.U32 R54, RZ, RZ, R56 ;  /* 0x000000ffff367224 */ /* 0x000fc400078e0038 */
[----:B------:R1:W-:Y:S01]  /*1f4a0*/  STL [R1+0x1b4], R4 ;  /* 0x0001b40401007387 */ /* 0x0003e20000100800 */
[----:B------:R-:W-:Y:S02]  /*1f4b0*/  IMAD.MOV.U32 R56, RZ, RZ, R94 ;  /* 0x000000ffff387224 */ /* 0x000fe400078e005e */
[----:B------:R-:W-:Y:S02]  /*1f4c0*/  IMAD.MOV.U32 R57, RZ, RZ, R95 ;  /* 0x000000ffff397224 */ /* 0x000fe400078e005f */
[----:B------:R-:W2:Y:S04]  /*1f4d0*/  LDL.LU.64 R94, [R1+0x1d8] ;  /* 0x0001d800015e7983 */ /* 0x000ea80000300a00 */
[----:B------:R4:W-:Y:S01]  /*1f4e0*/  STL [R1+0x1c0], R42 ;  /* 0x0001c02a01007387 */ /* 0x0009e20000100800 */
[----:B-1----:R-:W-:-:S03]  /*1f4f0*/  IMAD.MOV.U32 R4, RZ, RZ, R43 ;  /* 0x000000ffff047224 */ /* 0x002fc600078e002b */
[----:B------:R-:W2:Y:S04]  /*1f500*/  LDL.LU.64 R38, [R1+0x1e0] ;  /* 0x0001e00001267983 */ /* 0x000ea80000300a00 */
[----:B------:R1:W-:Y:S04]  /*1f510*/  STL [R1+0x1bc], R4 ;  /* 0x0001bc0401007387 */ /* 0x0003e80000100800 */
[----:B----4-:R4:W-:Y:S04]  /*1f520*/  STL [R1+0x1c8], R50 ;  /* 0x0001c83201007387 */ /* 0x0109e80000100800 */
[----:B------:R-:W2:Y:S01]  /*1f530*/  LDL.LU.64 R42, [R1+0x1e8] ;  /* 0x0001e800012a7983 */ /* 0x000ea20000300a00 */
[----:B-1----:R-:W-:-:S03]  /*1f540*/  MOV R4, R51 ;  /* 0x0000003300047202 */ /* 0x002fc60000000f00 */
[----:B----4-:R-:W4:Y:S04]  /*1f550*/  LDL.LU.64 R50, [R1+0x1f0] ;  /* 0x0001f00001327983 */ /* 0x010f280000300a00 */
[----:B------:R3:W-:Y:S02]  /*1f560*/  STL [R1+0x1c4], R4 ;  /* 0x0001c40401007387 */ /* 0x0007e40000100800 */
[----:B---3--:R-:W-:Y:S02]  /*1f570*/  IMAD.MOV.U32 R4, RZ, RZ, R35 ;  /* 0x000000ffff047224 */ /* 0x008fe400078e0023 */
[----:B------:R-:W-:Y:S04]  /*1f580*/  STL [R1+0x1d0], R34 ;  /* 0x0001d02201007387 */ /* 0x000fe80000100800 */
[----:B------:R1:W-:Y:S04]  /*1f590*/  STL [R1+0x1cc], R4 ;  /* 0x0001cc0401007387 */ /* 0x0003e80000100800 */
[----:B--2---:R2:W-:Y:S01]  /*1f5a0*/  STL [R1+0x1d8], R94 ;  /* 0x0001d85e01007387 */ /* 0x0045e20000100800 */
[----:B-1----:R-:W-:-:S03]  /*1f5b0*/  IMAD.MOV.U32 R4, RZ, RZ, R95 ;  /* 0x000000ffff047224 */ /* 0x002fc600078e005f */
[----:B--2---:R-:W2:Y:S01]  /*1f5c0*/  LDL.LU.64 R94, [R1+0x200] ;  /* 0x00020000015e7983 */ /* 0x004ea20000300a00 */
[----:B------:R-:W-:Y:S02]  /*1f5d0*/  IMAD.MOV.U32 R22, RZ, RZ, R56 ;  /* 0x000000ffff167224 */ /* 0x000fe400078e0038 */
[----:B------:R-:W-:Y:S01]  /*1f5e0*/  IMAD.MOV.U32 R23, RZ, RZ, R57 ;  /* 0x000000ffff177224 */ /* 0x000fe200078e0039 */
[----:B------:R1:W-:Y:S04]  /*1f5f0*/  STL [R1+0x1d4], R4 ;  /* 0x0001d40401007387 */ /* 0x0003e80000100800 */
[----:B------:R3:W-:Y:S01]  /*1f600*/  STL [R1+0x1e0], R38 ;  /* 0x0001e02601007387 */ /* 0x0007e20000100800 */
[----:B-1----:R-:W-:Y:S02]  /*1f610*/  IMAD.MOV.U32 R4, RZ, RZ, R39 ;  /* 0x000000ffff047224 */ /* 0x002fe400078e0027 */
[----:B---3--:R-:W-:-:S02]  /*1f620*/  IMAD.MOV.U32 R38, RZ, RZ, R52 ;  /* 0x000000ffff267224 */ /* 0x008fc400078e0034 */
[----:B------:R-:W-:Y:S01]  /*1f630*/  IMAD.MOV.U32 R39, RZ, RZ, R53 ;  /* 0x000000ffff277224 */ /* 0x000fe200078e0035 */
[----:B------:R1:W-:Y:S04]  /*1f640*/  STL [R1+0x1e8], R42 ;  /* 0x0001e82a01007387 */ /* 0x0003e80000100800 */
[----:B------:R3:W-:Y:S04]  /*1f650*/  STL [R1+0x1dc], R4 ;  /* 0x0001dc0401007387 */ /* 0x0007e80000100800 */
[----:B----4-:R-:W-:Y:S01]  /*1f660*/  STL [R1+0x1f0], R50 ;  /* 0x0001f03201007387 */ /* 0x010fe20000100800 */
[----:B-1----:R-:W-:-:S02]  /*1f670*/  MOV R42, R54 ;  /* 0x00000036002a7202 */ /* 0x002fc40000000f00 */
[----:B---3--:R-:W-:Y:S01]  /*1f680*/  MOV R4, R43 ;  /* 0x0000002b00047202 */ /* 0x008fe20000000f00 */
[----:B------:R-:W-:-:S04]  /*1f690*/  IMAD.MOV.U32 R43, RZ, RZ, R55 ;  /* 0x000000ffff2b7224 */ /* 0x000fc800078e0037 */
[----:B------:R1:W-:Y:S04]  /*1f6a0*/  STL [R1+0x1e4], R4 ;  /* 0x0001e40401007387 */ /* 0x0003e80000100800 */
[----:B------:R-:W-:Y:S01]  /*1f6b0*/  STL [R1+0x1f8], R58 ;  /* 0x0001f83a01007387 */ /* 0x000fe20000100800 */
[----:B-1----:R-:W-:-:S05]  /*1f6c0*/  IMAD.MOV.U32 R4, RZ, RZ, R51 ;  /* 0x000000ffff047224 */ /* 0x002fca00078e0033 */
[----:B------:R1:W-:Y:S04]  /*1f6d0*/  STL [R1+0x1ec], R4 ;  /* 0x0001ec0401007387 */ /* 0x0003e80000100800 */
[----:B------:R-:W3:Y:S01]  /*1f6e0*/  LDL.LU.64 R50, [R1+0x210] ;  /* 0x0002100001327983 */ /* 0x000ee20000300a00 */
[----:B-1----:R-:W-:-:S05]  /*1f6f0*/  MOV R4, R59 ;  /* 0x0000003b00047202 */ /* 0x002fca0000000f00 */
[----:B------:R1:W-:Y:S04]  /*1f700*/  STL [R1+0x1f4], R4 ;  /* 0x0001f40401007387 */ /* 0x0003e80000100800 */
[----:B--2---:R2:W-:Y:S04]  /*1f710*/  STL [R1+0x200], R94 ;  /* 0x0002005e01007387 */ /* 0x0045e80000100800 */
[----:B------:R-:W4:Y:S01]  /*1f720*/  LDL.LU.64 R52, [R1+0x218] ;  /* 0x0002180001347983 */ /* 0x000f220000300a00 */
[----:B-1----:R-:W-:-:S03]  /*1f730*/  IMAD.MOV.U32 R4, RZ, RZ, R95 ;  /* 0x000000ffff047224 */ /* 0x002fc600078e005f */
[----:B------:R-:W4:Y:S04]  /*1f740*/  LDL.LU.64 R54, [R1+0x220] ;  /* 0x0002200001367983 */ /* 0x000f280000300a00 */
[----:B------:R1:W-:Y:S04]  /*1f750*/  STL [R1+0x1fc], R4 ;  /* 0x0001fc0401007387 */ /* 0x0003e80000100800 */
[----:B------:R-:W-:Y:S04]  /*1f760*/  STL [R1+0x208], R46 ;  /* 0x0002082e01007387 */ /* 0x000fe80000100800 */
[----:B------:R-:W4:Y:S04]  /*1f770*/  LDL.LU.64 R56, [R1+0x228] ;  /* 0x0002280001387983 */ /* 0x000f280000300a00 */
[----:B------:R-:W4:Y:S04]  /*1f780*/  LDL.LU.64 R58, [R1+0x230] ;  /* 0x00023000013a7983 */ /* 0x000f280000300a00 */
[----:B--2---:R-:W2:Y:S01]  /*1f790*/  LDL.LU.64 R94, [R1+0x238] ;  /* 0x00023800015e7983 */ /* 0x004ea20000300a00 */
[----:B-1----:R-:W-:-:S03]  /*1f7a0*/  IMAD.MOV.U32 R4, RZ, RZ, R47 ;  /* 0x000000ffff047224 */ /* 0x002fc600078e002f */
[----:B------:R-:W2:Y:S04]  /*1f7b0*/  LDL.LU.64 R30, [R1+0x350] ;  /* 0x00035000011e7983 */ /* 0x000ea80000300a00 */
[----:B---3--:R-:W-:Y:S04]  /*1f7c0*/  STL [R1+0x210], R50 ;  /* 0x0002103201007387 */ /* 0x008fe80000100800 */
[----:B------:R1:W-:Y:S02]  /*1f7d0*/  STL [R1+0x204], R4 ;  /* 0x0002040401007387 */ /* 0x0003e40000100800 */
[----:B-1----:R-:W-:Y:S01]  /*1f7e0*/  IMAD.MOV.U32 R4, RZ, RZ, R51 ;  /* 0x000000ffff047224 */ /* 0x002fe200078e0033 */
        /* <DEDUP_REMOVED lines=11> */
[----:B------:R-:W-:Y:S01]  /*1f8a0*/  IMAD.MOV.U32 R67, RZ, RZ, R107 ;  /* 0x000000ffff437224 */ /* 0x000fe200078e006b */
[----:B------:R-:W-:Y:S01]  /*1f8b0*/  MOV R26, R42 ;  /* 0x0000002a001a7202 */ /* 0x000fe20000000f00 */
[----:B------:R-:W-:Y:S01]  /*1f8c0*/  IMAD.MOV.U32 R27, RZ, RZ, R43 ;  /* 0x000000ffff1b7224 */ /* 0x000fe200078e002b */
[----:B----4-:R-:W-:Y:S04]  /*1f8d0*/  STL [R1+0x218], R52 ;  /* 0x0002183401007387 */ /* 0x010fe80000100800 */
[----:B------:R1:W-:Y:S04]  /*1f8e0*/  STL [R1+0x20c], R4 ;  /* 0x00020c0401007387 */ /* 0x0003e80000100800 */
[----:B------:R-:W-:Y:S01]  /*1f8f0*/  STL [R1+0x220], R54 ;  /* 0x0002203601007387 */ /* 0x000fe20000100800 */
[----:B-1----:R-:W-:-:S05]  /*1f900*/  MOV R4, R53 ;  /* 0x0000003500047202 */ /* 0x002fca0000000f00 */
[----:B------:R1:W-:Y:S04]  /*1f910*/  STL [R1+0x214], R4 ;  /* 0x0002140401007387 */ /* 0x0003e80000100800 */
[----:B------:R-:W-:Y:S01]  /*1f920*/  STL [R1+0x228], R56 ;  /* 0x0002283801007387 */ /* 0x000fe20000100800 */
[----:B-1----:R-:W-:-:S05]  /*1f930*/  IMAD.MOV.U32 R4, RZ, RZ, R55 ;  /* 0x000000ffff047224 */ /* 0x002fca00078e0037 */
[----:B------:R1:W-:Y:S04]  /*1f940*/  STL [R1+0x21c], R4 ;  /* 0x00021c0401007387 */ /* 0x0003e80000100800 */
[----:B------:R-:W-:Y:S01]  /*1f950*/  STL [R1+0x230], R58 ;  /* 0x0002303a01007387 */ /* 0x000fe20000100800 */
[----:B-1----:R-:W-:-:S05]  /*1f960*/  IMAD.MOV.U32 R4, RZ, RZ, R57 ;  /* 0x000000ffff047224 */ /* 0x002fca00078e0039 */
[----:B------:R1:W-:Y:S02]  /*1f970*/  STL [R1+0x224], R4 ;  /* 0x0002240401007387 */ /* 0x0003e40000100800 */
[----:B-1----:R-:W-:-:S05]  /*1f980*/  IMAD.MOV.U32 R4, RZ, RZ, R59 ;  /* 0x000000ffff047224 */ /* 0x002fca00078e003b */
[----:B------:R1:W-:Y:S01]  /*1f990*/  STL [R1+0x22c], R4 ;  /* 0x00022c0401007387 */ /* 0x0003e20000100800 */
[----:B------:R-:W-:Y:S01]  /*1f9a0*/  MOV R52, R70 ;  /* 0x0000004600347202 */ /* 0x000fe20000000f00 */
[----:B------:R-:W-:Y:S02]  /*1f9b0*/  IMAD.MOV.U32 R53, RZ, RZ, R71 ;  /* 0x000000ffff357224 */ /* 0x000fe400078e0047 */
[----:B--2---:R2:W-:Y:S01]  /*1f9c0*/  STL [R1+0x238], R94 ;  /* 0x0002385e01007387 */ /* 0x0045e20000100800 */
[----:B-1----:R-:W-:Y:S01]  /*1f9d0*/  MOV R4, R95 ;  /* 0x0000005f00047202 */ /* 0x002fe20000000f00 */
[----:B------:R-:W-:Y:S01]  /*1f9e0*/  IMAD.MOV.U32 R70, RZ, RZ, R74 ;  /* 0x000000ffff467224 */ /* 0x000fe200078e004a */
[----:B------:R-:W-:Y:S01]  /*1f9f0*/  MOV R74, R78 ;  /* 0x0000004e004a7202 */ /* 0x000fe20000000f00 */
[----:B------:R-:W-:Y:S02]  /*1fa00*/  IMAD.MOV.U32 R71, RZ, RZ, R75 ;  /* 0x000000ffff477224 */ /* 0x000fe400078e004b */
[----:B------:R1:W-:Y:S01]  /*1fa10*/  STL [R1+0x234], R4 ;  /* 0x0002340401007387 */ /* 0x0003e20000100800 */
[----:B------:R-:W-:-:S03]  /*1fa20*/  IMAD.MOV.U32 R75, RZ, RZ, R79 ;  /* 0x000000ffff4b7224 */ /* 0x000fc600078e004f */
[----:B------:R-:W3:Y:S01]  /*1fa30*/  LDL.LU.64 R62, [R1+0x3d0] ;  /* 0x0003d000013e7983 */ /* 0x000ee20000300a00 */
[----:B------:R-:W-:Y:S01]  /*1fa40*/  IMAD.MOV.U32 R54, RZ, RZ, R90 ;  /* 0x000000ffff367224 */ /* 0x000fe200078e005a */
[----:B------:R-:W-:Y:S01]  /*1fa50*/  MOV R79, R103 ;  /* 0x00000067004f7202 */ /* 0x000fe20000000f00 */
[----:B------:R-:W-:Y:S01]  /*1fa60*/  IMAD.MOV.U32 R55, RZ, RZ, R91 ;  /* 0x000000ffff377224 */ /* 0x000fe200078e005b */
[----:B--2---:R-:W2:Y:S01]  /*1fa70*/  LDL.LU.64 R94, [R1+0x410] ;  /* 0x00041000015e7983 */ /* 0x004ea20000300a00 */
[----:B------:R-:W-:Y:S02]  /*1fa80*/  IMAD.MOV.U32 R90, RZ, RZ, R98 ;  /* 0x000000ffff5a7224 */ /* 0x000fe400078e0062 */
[----:B------:R-:W-:Y:S01]  /*1fa90*/  IMAD.MOV.U32 R91, RZ, RZ, R99 ;  /* 0x000000ffff5b7224 */ /* 0x000fe200078e0063 */
[----:B------:R-:W4:Y:S01]  /*1faa0*/  LDL.LU.64 R82, [R1+0x5c0] ;  /* 0x0005c00001527983 */ /* 0x000f220000300a00 */
[----:B------:R-:W-:Y:S01]  /*1fab0*/  IMAD.MOV.U32 R78, RZ, RZ, R102 ;  /* 0x000000ffff4e7224 */ /* 0x000fe200078e0066 */
[----:B------:R-:W-:Y:S01]  /*1fac0*/  MOV R99, R111 ;  /* 0x0000006f00637202 */ /* 0x000fe20000000f00 */
[----:B------:R-:W-:Y:S01]  /*1fad0*/  IMAD.MOV.U32 R98, RZ, RZ, R110 ;  /* 0x000000ffff627224 */ /* 0x000fe200078e006e */
[----:B------:R-:W2:Y:S04]  /*1fae0*/  LDL.LU.64 R86, [R1+0x450] ;  /* 0x0004500001567983 */ /* 0x000ea80000300a00 */
[----:B------:R-:W2:Y:S04]  /*1faf0*/  LDL.LU.64 R102, [R1+0x3c0] ;  /* 0x0003c00001667983 */ /* 0x000ea80000300a00 */
[----:B------:R-:W2:Y:S04]  /*1fb00*/  LDL.LU.64 R110, [R1+0x338] ;  /* 0x00033800016e7983 */ /* 0x000ea80000300a00 */
[----:B------:R-:W2:Y:S04]  /*1fb10*/  LDL.LU.64 R106, [R1+0x3d8] ;  /* 0x0003d800016a7983 */ /* 0x000ea80000300a00 */
[----:B------:R-:W2:Y:S04]  /*1fb20*/  LDL.LU.64 R56, [R1+0x388] ;  /* 0x0003880001387983 */ /* 0x000ea80000300a00 */
[----:B------:R-:W2:Y:S04]  /*1fb30*/  LDL.LU.64 R58, [R1+0x3a8] ;  /* 0x0003a800013a7983 */ /* 0x000ea80000300a00 */
[----:B------:R-:W2:Y:S01]  /*1fb40*/  LDL.LU.64 R42, [R1+0x2f0] ;  /* 0x0002f000012a7983 */ /* 0x000ea20000300a00 */
[----:B-1----:R-:W-:-:S03]  /*1fb50*/  IMAD.MOV.U32 R4, RZ, RZ, R31 ;  /* 0x000000ffff047224 */ /* 0x002fc600078e001f */
[----:B------:R1:W-:Y:S04]  /*1fb60*/  STL [R1+0x240], R30 ;  /* 0x0002401e01007387 */ /* 0x0003e80000100800 */
[----:B------:R1:W-:Y:S04]  /*1fb70*/  STL [R1+0x23c], R4 ;  /* 0x00023c0401007387 */ /* 0x0003e80000100800 */
[----:B------:R-:W-:Y:S04]  /*1fb80*/  STL [R1+0x248], R18 ;  /* 0x0002481201007387 */ /* 0x000fe80000100800 */
[----:B-1----:R-:W3:Y:S01]  /*1fb90*/  LDL.LU.64 R30, [R1+0x370] ;  /* 0x00037000011e7983 */ /* 0x002ee20000300a00 */
[----:B------:R-:W-:-:S05]  /*1fba0*/  IMAD.MOV.U32 R4, RZ, RZ, R19 ;  /* 0x000000ffff047224 */ /* 0x000fca00078e0013 */
[----:B------:R2:W-:Y:S02]  /*1fbb0*/  STL [R1+0x244], R4 ;  /* 0x0002440401007387 */ /* 0x0005e40000100800 */
[----:B--2---:R-:W-:Y:S02]  /*1fbc0*/  IMAD.MOV.U32 R4, RZ, RZ, R43 ;  /* 0x000000ffff047224 */ /* 0x004fe400078e002b */
[----:B------:R1:W-:Y:S04]  /*1fbd0*/  STL [R1+0x250], R42 ;  /* 0x0002502a01007387 */ /* 0x0003e80000100800 */
[----:B------:R2:W-:Y:S04]  /*1fbe0*/  STL [R1+0x24c], R4 ;  /* 0x00024c0401007387 */ /* 0x0005e80000100800 */
[----:B------:R-:W-:Y:S04]  /*1fbf0*/  STL [R1+0x258], R22 ;  /* 0x0002581601007387 */ /* 0x000fe80000100800 */
[----:B-1----:R-:W4:Y:S01]  /*1fc00*/  LDL.LU.64 R42, [R1+0x300] ;  /* 0x00030000012a7983 */ /* 0x002f220000300a00 */
[----:B--2---:R-:W-:-:S05]  /*1fc10*/  MOV R4, R23 ;  /* 0x0000001700047202 */ /* 0x004fca0000000f00 */
[----:B------:R1:W-:Y:S04]  /*1fc20*/  STL [R1+0x254], R4 ;  /* 0x0002540401007387 */ /* 0x0003e80000100800 */
[----:B---3--:R2:W-:Y:S01]  /*1fc30*/  STL [R1+0x260], R30 ;  /* 0x0002601e01007387 */ /* 0x0085e20000100800 */
[----:B-1----:R-:W-:-:S03]  /*1fc40*/  IMAD.MOV.U32 R4, RZ, RZ, R31 ;  /* 0x000000ffff047224 */ /* 0x002fc600078e001f */
[----:B------:R-:W-:Y:S04]  /*1fc50*/  STL [R1+0x268], R26 ;  /* 0x0002681a01007387 */ /* 0x000fe80000100800 */
[----:B------:R1:W-:Y:S04]  /*1fc60*/  STL [R1+0x25c], R4 ;  /* 0x00025c0401007387 */ /* 0x0003e80000100800 */
[----:B--2---:R-:W2:Y:S01]  /*1fc70*/  LDL.LU.64 R30, [R1+0x390] ;  /* 0x00039000011e7983 */ /* 0x004ea20000300a00 */
[----:B-1----:R-:W-:-:S05]  /*1fc80*/  IMAD.MOV.U32 R4, RZ, RZ, R27 ;  /* 0x000000ffff047224 */ /* 0x002fca00078e001b */
[----:B------:R4:W-:Y:S02]  /*1fc90*/  STL [R1+0x264], R4 ;  /* 0x0002640401007387 */ /* 0x0009e40000100800 */
[----:B----4-:R-:W-:Y:S02]  /*1fca0*/  IMAD.MOV.U32 R4, RZ, RZ, R43 ;  /* 0x000000ffff047224 */ /* 0x010fe400078e002b */
[----:B------:R-:W-:Y:S04]  /*1fcb0*/  STL [R1+0x270], R42 ;  /* 0x0002702a01007387 */ /* 0x000fe80000100800 */
[----:B------:R-:W-:Y:S04]  /*1fcc0*/  STL [R1+0x278], R46 ;  /* 0x0002782e01007387 */ /* 0x000fe80000100800 */
[----:B------:R1:W-:Y:S02]  /*1fcd0*/  STL [R1+0x26c], R4 ;  /* 0x00026c0401007387 */ /* 0x0003e40000100800 */
[----:B-1----:R-:W-:-:S05]  /*1fce0*/  MOV R4, R47 ;  /* 0x0000002f00047202 */ /* 0x002fca0000000f00 */
[----:B------:R2:W-:Y:S04]  /*1fcf0*/  STL [R1+0x274], R4 ;  /* 0x0002740401007387 */ /* 0x0005e80000100800 */
[----:B------:R-:W3:Y:S01]  /*1fd00*/  LDL.LU.64 R42, [R1+0x310] ;  /* 0x00031000012a7983 */ /* 0x000ee20000300a00 */
[----:B------:R-:W-:Y:S02]  /*1fd10*/  IMAD.MOV.U32 R46, RZ, RZ, R50 ;  /* 0x000000ffff2e7224 */ /* 0x000fe400078e0032 */
[----:B------:R-:W-:Y:S02]  /*1fd20*/  IMAD.MOV.U32 R47, RZ, RZ, R51 ;  /* 0x000000ffff2f7224 */ /* 0x000fe400078e0033 */
[----:B------:R-:W4:Y:S01]  /*1fd30*/  LDL.LU.64 R50, [R1+0x3b0] ;  /* 0x0003b00001327983 */ /* 0x000f220000300a00 */
[----:B--2---:R-:W-:-:S03]  /*1fd40*/  IMAD.MOV.U32 R4, RZ, RZ, R31 ;  /* 0x000000ffff047224 */ /* 0x004fc600078e001f */
[----:B------:R-:W-:Y:S04]  /*1fd50*/  STL [R1+0x280], R30 ;  /* 0x0002801e01007387 */ /* 0x000fe80000100800 */
[----:B------:R-:W-:Y:S04]  /*1fd60*/  STL [R1+0x288], R38 ;  /* 0x0002882601007387 */ /* 0x000fe80000100800 */
[----:B------:R1:W-:Y:S02]  /*1fd70*/  STL [R1+0x27c], R4 ;  /* 0x00027c0401007387 */ /* 0x0003e40000100800 */
[----:B-1----:R-:W-:-:S05]  /*1fd80*/  MOV R4, R39 ;  /* 0x0000002700047202 */ /* 0x002fca0000000f00 */
[----:B------:R3:W-:Y:S02]  /*1fd90*/  STL [R1+0x284], R4 ;  /* 0x0002840401007387 */ /* 0x0007e40000100800 */
[----:B---3--:R-:W-:Y:S02]  /*1fda0*/  IMAD.MOV.U32 R4, RZ, RZ, R43 ;  /* 0x000000ffff047224 */ /* 0x008fe400078e002b */
[----:B------:R-:W-:Y:S04]  /*1fdb0*/  STL [R1+0x290], R42 ;  /* 0x0002902a01007387 */ /* 0x000fe80000100800 */
[----:B------:R1:W-:Y:S04]  /*1fdc0*/  STL [R1+0x28c], R4 ;  /* 0x00028c0401007387 */ /* 0x0003e80000100800 */
[----:B------:R-:W2:Y:S01]  /*1fdd0*/  LDL.LU.64 R38, [R1+0x328] ;  /* 0x0003280001267983 */ /* 0x000ea20000300a00 */
[----:B-1----:R-:W-:-:S03]  /*1fde0*/  MOV R4, R53 ;  /* 0x0000003500047202 */ /* 0x002fc60000000f00 */
[----:B------:R1:W-:Y:S04]  /*1fdf0*/  STL [R1+0x298], R52 ;  /* 0x0002983401007387 */ /* 0x0003e80000100800 */
[----:B------:R4:W-:Y:S04]  /*1fe00*/  STL [R1+0x294], R4 ;  /* 0x0002940401007387 */ /* 0x0009e80000100800 */
[----:B-1----:R-:W3:Y:S01]  /*1fe10*/  LDL.LU.64 R52, [R1+0x3e0] ;  /* 0x0003e00001347983 */ /* 0x002ee20000300a00 */
[----:B----4-:R-:W-:Y:S02]  /*1fe20*/  IMAD.MOV.U32 R4, RZ, RZ, R51 ;  /* 0x000000ffff047224 */ /* 0x010fe400078e0033 */
[----:B------:R-:W-:Y:S01]  /*1fe30*/  IMAD.MOV.U32 R42, RZ, RZ, R46 ;  /* 0x000000ffff2a7224 */ /* 0x000fe200078e002e */
[----:B------:R1:W-:Y:S01]  /*1fe40*/  STL [R1+0x2a0], R50 ;  /* 0x0002a03201007387 */ /* 0x0003e20000100800 */
[----:B------:R-:W-:-:S02]  /*1fe50*/  IMAD.MOV.U32 R43, RZ, RZ, R47 ;  /* 0x000000ffff2b7224 */ /* 0x000fc400078e002f */
[----:B------:R-:W-:Y:S01]  /*1fe60*/  IMAD.MOV.U32 R46, RZ, RZ, R56 ;  /* 0x000000ffff2e7224 */ /* 0x000fe200078e0038 */
[----:B------:R4:W-:Y:S01]  /*1fe70*/  STL [R1+0x29c], R4 ;  /* 0x00029c0401007387 */ /* 0x0009e20000100800 */
[----:B------:R-:W-:Y:S01]  /*1fe80*/  IMAD.MOV.U32 R47, RZ, RZ, R57 ;  /* 0x000000ffff2f7224 */ /* 0x000fe200078e0039 */
[----:B------:R-:W-:Y:S01]  /*1fe90*/  MOV R56, R58 ;  /* 0x0000003a00387202 */ /* 0x000fe20000000f00 */
[----:B------:R-:W-:Y:S02]  /*1fea0*/  IMAD.MOV.U32 R57, RZ, RZ, R59 ;  /* 0x000000ffff397224 */ /* 0x000fe400078e003b */
[----:B------:R-:W-:Y:S02]  /*1feb0*/  IMAD.MOV.U32 R58, RZ, RZ, R74 ;  /* 0x000000ffff3a7224 */ /* 0x000fe400078e004a */
[----:B------:R-:W-:Y:S01]  /*1fec0*/  IMAD.MOV.U32 R59, RZ, RZ, R75 ;  /* 0x000000ffff3b7224 */ /* 0x000fe200078e004b */
[----:B-1----:R-:W3:Y:S04]  /*1fed0*/  LDL.LU.64 R50, [R1+0x400] ;  /* 0x0004000001327983 */ /* 0x002ee80000300a00 */
[----:B------:R-:W-:Y:S04]  /*1fee0*/  STL [R1+0x2a8], R34 ;  /* 0x0002a82201007387 */ /* 0x000fe80000100800 */
[----:B------:R-:W3:Y:S01]  /*1fef0*/  LDL.LU.64 R74, [R1+0x340] ;  /* 0x00034000014a7983 */ /* 0x000ee20000300a00 */
[----:B----4-:R-:W-:-:S05]  /*1ff00*/  MOV R4, R35 ;  /* 0x0000002300047202 */ /* 0x010fca0000000f00 */
[----:B------:R2:W-:Y:S02]  /*1ff10*/  STL [R1+0x2a4], R4 ;  /* 0x0002a40401007387 */ /* 0x0005e40000100800 */
[----:B--2---:R-:W-:Y:S02]  /*1ff20*/  IMAD.MOV.U32 R4, RZ, RZ, R39 ;  /* 0x000000ffff047224 */ /* 0x004fe400078e0027 */
[----:B------:R-:W-:Y:S04]  /*1ff30*/  STL [R1+0x2b0], R38 ;  /* 0x0002b02601007387 */ /* 0x000fe80000100800 */
[----:B------:R-:W-:Y:S04]  /*1ff40*/  STL [R1+0x2b8], R42 ;  /* 0x0002b82a01007387 */ /* 0x000fe80000100800 */
[----:B------:R1:W-:Y:S02]  /*1ff50*/  STL [R1+0x2ac], R4 ;  /* 0x0002ac0401007387 */ /* 0x0003e40000100800 */
[----:B-1----:R-:W-:-:S05]  /*1ff60*/  IMAD.MOV.U32 R4, RZ, RZ, R43 ;  /* 0x000000ffff047224 */ /* 0x002fca00078e002b */
[----:B------:R1:W-:Y:S04]  /*1ff70*/  STL [R1+0x2b4], R4 ;  /* 0x0002b40401007387 */ /* 0x0003e80000100800 */
[----:B---3--:R2:W-:Y:S01]  /*1ff80*/  STL [R1+0x2c0], R52 ;  /* 0x0002c03401007387 */ /* 0x0085e20000100800 */
[----:B-1----:R-:W-:-:S05]  /*1ff90*/  IMAD.MOV.U32 R4, RZ, RZ, R53 ;  /* 0x000000ffff047224 */ /* 0x002fca00078e0035 */
[----:B------:R1:W-:Y:S01]  /*1ffa0*/  STL [R1+0x2bc], R4 ;  /* 0x0002bc0401007387 */ /* 0x0003e20000100800 */
[----:B--2---:R-:W-:Y:S01]  /*1ffb0*/  MOV R52, R56 ;  /* 0x0000003800347202 */ /* 0x004fe20000000f00 */
[----:B------:R-:W-:Y:S02]  /*1ffc0*/  IMAD.MOV.U32 R53, RZ, RZ, R57 ;  /* 0x000000ffff357224 */ /* 0x000fe400078e0039 */
[----:B------:R-:W2:Y:S01]  /*1ffd0*/  LDL.LU.64 R56, [R1+0x360] ;  /* 0x0003600001387983 */ /* 0x000ea20000300a00 */
[----:B-1----:R-:W-:-:S03]  /*1ffe0*/  IMAD.MOV.U32 R4, RZ, RZ, R47 ;  /* 0x000000ffff047224 */ /* 0x002fc600078e002f */
[----:B------:R-:W-:Y:S04]  /*1fff0*/  STL [R1+0x2c8], R46 ;  /* 0x0002c82e01007387 */ /* 0x000fe80000100800 */
[----:B------:R1:W-:Y:S04]  /*20000*/  STL [R1+0x2c4], R4 ;  /* 0x0002c40401007387 */ /* 0x0003e80000100800 */
[----:B------:R3:W-:Y:S01]  /*20010*/  STL [R1+0x2d0], R74 ;  /* 0x0002d04a01007387 */ /* 0x0007e20000100800 */
[----:B-1----:R-:W-:-:S03]  /*20020*/  IMAD.MOV.U32 R4, RZ, RZ, R75 ;  /* 0x000000ffff047224 */ /* 0x002fc600078e004b */
[----:B------:R-:W-:Y:S04]  /*20030*/  STL [R1+0x2d8], R54 ;  /* 0x0002d83601007387 */ /* 0x000fe80000100800 */
[----:B------:R1:W-:Y:S04]  /*20040*/  STL [R1+0x2cc], R4 ;  /* 0x0002cc0401007387 */ /* 0x0003e80000100800 */
[----:B---3--:R-:W3:Y:S01]  /*20050*/  LDL.LU.64 R74, [R1+0x420] ;  /* 0x00042000014a7983 */ /* 0x008ee20000300a00 */
[----:B-1----:R-:W-:-:S05]  /*20060*/  MOV R4, R55 ;  /* 0x0000003700047202 */ /* 0x002fca0000000f00 */
[----:B------:R1:W-:Y:S04]  /*20070*/  STL [R1+0x2d4], R4 ;  /* 0x0002d40401007387 */ /* 0x0003e80000100800 */
[----:B------:R-:W-:Y:S04]  /*20080*/  STL [R1+0x2e0], R50 ;  /* 0x0002e03201007387 */ /* 0x000fe80000100800 */
[----:B------:R-:W4:Y:S01]  /*20090*/  LDL.LU.64 R54, [R1+0x380] ;  /* 0x0003800001367983 */ /* 0x000f220000300a00 */
[----:B-1----:R-:W-:-:S03]  /*200a0*/  IMAD.MOV.U32 R4, RZ, RZ, R51 ;  /* 0x000000ffff047224 */ /* 0x002fc600078e0033 */
[----:B------:R-:W-:Y:S04]  /*200b0*/  STL [R1+0x2e8], R52 ;  /* 0x0002e83401007387 */ /* 0x000fe80000100800 */
[----:B------:R1:W-:Y:S02]  /*200c0*/  STL [R1+0x2dc], R4 ;  /* 0x0002dc0401007387 */ /* 0x0003e40000100800 */
[----:B-1----:R-:W-:-:S05]  /*200d0*/  IMAD.MOV.U32 R4, RZ, RZ, R53 ;  /* 0x000000ffff047224 */ /* 0x002fca00078e0035 */
[----:B------:R1:W-:Y:S04]  /*200e0*/  STL [R1+0x2e4], R4 ;  /* 0x0002e40401007387 */ /* 0x0003e80000100800 */
[----:B--2---:R2:W-:Y:S01]  /*200f0*/  STL [R1+0x2f0], R56 ;  /* 0x0002f03801007387 */ /* 0x0045e20000100800 */
[----:B-1----:R-:W-:-:S03]  /*20100*/  IMAD.MOV.U32 R4, RZ, RZ, R57 ;  /* 0x000000ffff047224 */ /* 0x002fc600078e0039 */
[----:B--2---:R-:W2:Y:S04]  /*20110*/  LDL.64 R56, [R1+0x440] ;  /* 0x0004400001387983 */ /* 0x004ea80000100a00 */
[----:B------:R1:W-:Y:S04]  /*20120*/  STL [R1+0x2ec], R4 ;  /* 0x0002ec0401007387 */ /* 0x0003e80000100800 */
[----:B------:R1:W-:Y:S02]  /*20130*/  STL [R1+0x2f8], R58 ;  /* 0x0002f83a01007387 */ /* 0x0003e40000100800 */
[----:B-1----:R-:W-:-:S02]  /*20140*/  MOV R4, R59 ;  /* 0x0000003b00047202 */ /* 0x002fc40000000f00 */
[----:B------:R-:W2:Y:S04]  /*20150*/  LDL.LU.64 R58, [R1+0x3a0] ;  /* 0x0003a000013a7983 */ /* 0x000ea80000300a00 */
[----:B------:R1:W-:Y:S04]  /*20160*/  STL [R1+0x2f4], R4 ;  /* 0x0002f40401007387 */ /* 0x0003e80000100800 */
[----:B---3--:R3:W-:Y:S01]  /*20170*/  STL [R1+0x300], R74 ;  /* 0x0003004a01007387 */ /* 0x0087e20000100800 */
[----:B-1----:R-:W-:-:S05]  /*20180*/  IMAD.MOV.U32 R4, RZ, RZ, R75 ;  /* 0x000000ffff047224 */ /* 0x002fca00078e004b */
[----:B------:R1:W-:Y:S01]  /*20190*/  STL [R1+0x2fc], R4 ;  /* 0x0002fc0401007387 */ /* 0x0003e20000100800 */
[----:B---3--:R-:W-:Y:S01]  /*201a0*/  IMAD.MOV.U32 R74, RZ, RZ, R78 ;  /* 0x000000ffff4a7224 */ /* 0x008fe200078e004e */
[----:B------:R-:W-:Y:S01]  /*201b0*/  MOV R78, R90 ;  /* 0x0000005a004e7202 */ /* 0x000fe20000000f00 */
[----:B------:R-:W-:Y:S02]  /*201c0*/  IMAD.MOV.U32 R75, RZ, RZ, R79 ;  /* 0x000000ffff4b7224 */ /* 0x000fe400078e004f */
[----:B------:R-:W-:Y:S02]  /*201d0*/  IMAD.MOV.U32 R79, RZ, RZ, R91 ;  /* 0x000000ffff4f7224 */ /* 0x000fe400078e005b */
[----:B------:R-:W3:Y:S01]  /*201e0*/  LDL.LU.64 R90, [R1+0x458] ;  /* 0x00045800015a7983 */ /* 0x000ee20000300a00 */
[----:B-1----:R-:W-:-:S03]  /*201f0*/  IMAD.MOV.U32 R4, RZ, RZ, R63 ;  /* 0x000000ffff047224 */ /* 0x002fc600078e003f */
[----:B------:R1:W-:Y:S04]  /*20200*/  STL [R1+0x308], R62 ;  /* 0x0003083e01007387 */ /* 0x0003e80000100800 */
[----:B------:R1:W-:Y:S04]  /*20210*/  STL [R1+0x304], R4 ;  /* 0x0003040401007387 */ /* 0x0003e80000100800 */
[----:B----4-:R-:W-:Y:S01]  /*20220*/  STL [R1+0x310], R54 ;  /* 0x0003103601007387 */ /* 0x010fe20000100800 */
[----:B-1----:R-:W-:Y:S01]  /*20230*/  IMAD.MOV.U32 R62, RZ, RZ, R94 ;  /* 0x000000ffff3e7224 */ /* 0x002fe200078e005e */
[----:B------:R-:W-:Y:S01]  /*20240*/  MOV R63, R95 ;  /* 0x0000005f003f7202 */ /* 0x000fe20000000f00 */
[----:B------:R-:W-:-:S02]  /*20250*/  IMAD.MOV.U32 R94, RZ, RZ, R106 ;  /* 0x000000ffff5e7224 */ /* 0x000fc400078e006a */
[----:B------:R-:W-:Y:S02]  /*20260*/  IMAD.MOV.U32 R95, RZ, RZ, R107 ;  /* 0x000000ffff5f7224 */ /* 0x000fe400078e006b */
[----:B------:R-:W4:Y:S01]  /*20270*/  LDL.LU.64 R106, [R1+0x3c8] ;  /* 0x0003c800016a7983 */ /* 0x000f220000300a00 */
[----:B------:R-:W-:-:S03]  /*20280*/  IMAD.MOV.U32 R4, RZ, RZ, R55 ;  /* 0x000000ffff047224 */ /* 0x000fc600078e0037 */
[----:B------:R1:W-:Y:S04]  /*20290*/  STL [R1+0x318], R110 ;  /* 0x0003186e01007387 */ /* 0x0003e80000100800 */
[----:B------:R1:W-:Y:S02]  /*202a0*/  STL [R1+0x30c], R4 ;  /* 0x00030c0401007387 */ /* 0x0003e40000100800 */
[----:B-1----:R-:W-:Y:S01]  /*202b0*/  IMAD.MOV.U32 R110, RZ, RZ, R122 ;  /* 0x000000ffff6e7224 */ /* 0x002fe200078e007a */
[----:B------:R-:W-:Y:S01]  /*202c0*/  MOV R4, R111 ;  /* 0x0000006f00047202 */ /* 0x000fe20000000f00 */
[----:B------:R-:W-:Y:S02]  /*202d0*/  IMAD.MOV.U32 R111, RZ, RZ, R123 ;  /* 0x000000ffff6f7224 */ /* 0x000fe400078e007b */
[----:B------:R-:W4:Y:S04]  /*202e0*/  LDL.LU.64 R122, [R1+0x4e8] ;  /* 0x0004e800017a7983 */ /* 0x000f280000300a00 */
[----:B------:R2:W-:Y:S02]  /*202f0*/  STL [R1+0x314], R4 ;  /* 0x0003140401007387 */ /* 0x0005e40000100800 */
[----:B--2---:R-:W-:-:S02]  /*20300*/  IMAD.MOV.U32 R4, RZ, RZ, R57 ;  /* 0x000000ffff047224 */ /* 0x004fc400078e0039 */
[----:B------:R-:W-:Y:S04]  /*20310*/  STL [R1+0x320], R56 ;  /* 0x0003203801007387 */ /* 0x000fe80000100800 */
[----:B------:R1:W-:Y:S04]  /*20320*/  STL [R1+0x31c], R4 ;  /* 0x00031c0401007387 */ /* 0x0003e80000100800 */
[----:B------:R2:W-:Y:S01]  /*20330*/  STL [R1+0x328], R126 ;  /* 0x0003287e01007387 */ /* 0x0005e20000100800 */
[----:B-1----:R-:W-:-:S03]  /*20340*/  MOV R4, R127 ;  /* 0x0000007f00047202 */ /* 0x002fc60000000f00 */
[----:B------:R-:W-:Y:S04]  /*20350*/  STL [R1+0x330], R58 ;  /* 0x0003303a01007387 */ /* 0x000fe80000100800 */
[----:B------:R1:W-:Y:S04]  /*20360*/  STL [R1+0x324], R4 ;  /* 0x0003240401007387 */ /* 0x0003e80000100800 */
[----:B--2---:R-:W2:Y:S01]  /*20370*/  LDL.LU.64 R126, [R1+0x3e8] ;  /* 0x0003e800017e7983 */ /* 0x004ea20000300a00 */
[----:B-1----:R-:W-:-:S05]  /*20380*/  IMAD.MOV.U32 R4, RZ, RZ, R59 ;  /* 0x000000ffff047224 */ /* 0x002fca00078e003b */
[----:B------:R1:W-:Y:S04]  /*20390*/  STL [R1+0x32c], R4 ;  /* 0x00032c0401007387 */ /* 0x0003e80000100800 */
[----:B------:R3:W-:Y:S01]  /*203a0*/  STL [R1+0x338], R78 ;  /* 0x0003384e01007387 */ /* 0x0007e20000100800 */
[----:B-1----:R-:W-:-:S03]  /*203b0*/  IMAD.MOV.U32 R4, RZ, RZ, R79 ;  /* 0x000000ffff047224 */ /* 0x002fc600078e004f */
[----:B---3--:R-:W3:Y:S04]  /*203c0*/  LDL.LU.64 R78, [R1+0x5d0] ;  /* 0x0005d000014e7983 */ /* 0x008ee80000300a00 */
[----:B------:R1:W-:Y:S04]  /*203d0*/  STL [R1+0x334], R4 ;  /* 0x0003340401007387 */ /* 0x0003e80000100800 */
[----:B------:R1:W-:Y:S02]  /*203e0*/  STL [R1+0x340], R90 ;  /* 0x0003405a01007387 */ /* 0x0003e40000100800 */
[----:B-1----:R-:W-:-:S02]  /*203f0*/  IMAD.MOV.U32 R4, RZ, RZ, R91 ;  /* 0x000000ffff047224 */ /* 0x002fc400078e005b */
[----:B------:R-:W-:Y:S04]  /*20400*/  STL [R1+0x348], R62 ;  /* 0x0003483e01007387 */ /* 0x000fe80000100800 */
[----:B------:R1:W-:Y:S01]  /*20410*/  STL [R1+0x33c], R4 ;  /* 0x00033c0401007387 */ /* 0x0003e20000100800 */
[----:B------:R-:W-:Y:S01]  /*20420*/  MOV R90, R94 ;  /* 0x0000005e005a7202 */ /* 0x000fe20000000f00 */
[----:B------:R-:W-:Y:S02]  /*20430*/  IMAD.MOV.U32 R91, RZ, RZ, R95 ;  /* 0x000000ffff5b7224 */ /* 0x000fe400078e005f */
[----:B------:R-:W3:Y:S01]  /*20440*/  LDL.LU.64 R94, [R1+0x408] ;  /* 0x00040800015e7983 */ /* 0x000ee20000300a00 */
[----:B-1----:R-:W-:-:S03]  /*20450*/  IMAD.MOV.U32 R4, RZ, RZ, R63 ;  /* 0x000000ffff047224 */ /* 0x002fc600078e003f */
[----:B----4-:R-:W-:Y:S04]  /*20460*/  STL [R1+0x350], R106 ;  /* 0x0003506a01007387 */ /* 0x010fe80000100800 */
[----:B------:R1:W-:Y:S04]  /*20470*/  STL [R1+0x344], R4 ;  /* 0x0003440401007387 */ /* 0x0003e80000100800 */
[----:B------:R-:W-:Y:S01]  /*20480*/  STL [R1+0x358], R66 ;  /* 0x0003584201007387 */ /* 0x000fe20000100800 */
[----:B-1----:R-:W-:Y:S01]  /*20490*/  IMAD.MOV.U32 R4, RZ, RZ, R107 ;  /* 0x000000ffff047224 */ /* 0x002fe200078e006b */
[----:B------:R-:W-:Y:S01]  /*204a0*/  MOV R106, R110 ;  /* 0x0000006e006a7202 */ /* 0x000fe20000000f00 */
[----:B------:R-:W-:-:S03]  /*204b0*/  IMAD.MOV.U32 R107, RZ, RZ, R111 ;  /* 0x000000ffff6b7224 */ /* 0x000fc600078e006f */
[----:B------:R1:W-:Y:S04]  /*204c0*/  STL [R1+0x34c], R4 ;  /* 0x00034c0401007387 */ /* 0x0003e80000100800 */
[----:B------:R-:W4:Y:S01]  /*204d0*/  LDL.LU.64 R110, [R1+0x6a8] ;  /* 0x0006a800016e7983 */ /* 0x000f220000300a00 */
[----:B-1----:R-:W-:-:S03]  /*204e0*/  IMAD.MOV.U32 R4, RZ, RZ, R67 ;  /* 0x000000ffff047224 */ /* 0x002fc600078e0043 */
[----:B------:R-:W-:Y:S04]  /*204f0*/  STL [R1+0x360], R122 ;  /* 0x0003607a01007387 */ /* 0x000fe80000100800 */
[----:B------:R1:W-:Y:S04]  /*20500*/  STL [R1+0x354], R4 ;  /* 0x0003540401007387 */ /* 0x0003e80000100800 */
[----:B------:R-:W-:Y:S01]  /*20510*/  STL [R1+0x368], R70 ;  /* 0x0003684601007387 */ /* 0x000fe20000100800 */
[----:B-1----:R-:W-:-:S05]  /*20520*/  IMAD.MOV.U32 R4, RZ, RZ, R123 ;  /* 0x000000ffff047224 */ /* 0x002fca00078e007b */
[----:B------:R1:W-:Y:S04]  /*20530*/  STL [R1+0x35c], R4 ;  /* 0x00035c0401007387 */ /* 0x0003e80000100800 */
[----:B------:R-:W4:Y:S01]  /*20540*/  LDL.LU.64 R122, [R1+0x428] ;  /* 0x00042800017a7983 */ /* 0x000f220000300a00 */
[----:B-1----:R-:W-:-:S03]  /*20550*/  MOV R4, R71 ;  /* 0x0000004700047202 */ /* 0x002fc60000000f00 */
[----:B--2---:R-:W-:Y:S04]  /*20560*/  STL [R1+0x370], R126 ;  /* 0x0003707e01007387 */ /* 0x004fe80000100800 */
[----:B------:R1:W-:Y:S02]  /*20570*/  STL [R1+0x364], R4 ;  /* 0x0003640401007387 */ /* 0x0003e40000100800 */
[----:B-1----:R-:W-:Y:S02]  /*20580*/  IMAD.MOV.U32 R4, RZ, RZ, R127 ;  /* 0x000000ffff047224 */ /* 0x002fe400078e007f */
[----:B------:R-:W-:Y:S02]  /*20590*/  IMAD.MOV.U32 R126, RZ, RZ, R158 ;  /* 0x000000ffff7e7224 */ /* 0x000fe400078e009e */
[----:B------:R-:W-:Y:S01]  /*205a0*/  IMAD.MOV.U32 R127, RZ, RZ, R159 ;  /* 0x000000ffff7f7224 */ /* 0x000fe200078e009f */
[----:B------:R1:W-:Y:S04]  /*205b0*/  STL [R1+0x36c], R4 ;  /* 0x00036c0401007387 */ /* 0x0003e80000100800 */
[----:B------:R-:W-:Y:S04]  /*205c0*/  STL [R1+0x378], R74 ;  /* 0x0003784a01007387 */ /* 0x000fe80000100800 */
[----:B------:R-:W2:Y:S01]  /*205d0*/  LDL.LU.64 R158, [R1+0x6e8] ;  /* 0x0006e800019e7983 */ /* 0x000ea20000300a00 */
[----:B-1----:R-:W-:-:S03]  /*205e0*/  MOV R4, R75 ;  /* 0x0000004b00047202 */ /* 0x002fc60000000f00 */
[----:B---3--:R-:W-:Y:S04]  /*205f0*/  STL [R1+0x380], R78 ;  /* 0x0003804e01007387 */ /* 0x008fe80000100800 */
[----:B------:R1:W-:Y:S02]  /*20600*/  STL [R1+0x374], R4 ;  /* 0x0003740401007387 */ /* 0x0003e40000100800 */
[----:B-1----:R-:W-:Y:S02]  /*20610*/  IMAD.MOV.U32 R4, RZ, RZ, R79 ;  /* 0x000000ffff047224 */ /* 0x002fe400078e004f */
[----:B------:R-:W-:Y:S02]  /*20620*/  IMAD.MOV.U32 R78, RZ, RZ, R82 ;  /* 0x000000ffff4e7224 */ /* 0x000fe400078e0052 */
[----:B------:R-:W-:Y:S01]  /*20630*/  IMAD.MOV.U32 R79, RZ, RZ, R83 ;  /* 0x000000ffff4f7224 */ /* 0x000fe200078e0053 */
[----:B------:R1:W-:Y:S04]  /*20640*/  STL [R1+0x37c], R4 ;  /* 0x00037c0401007387 */ /* 0x0003e80000100800 */
[----:B------:R3:W-:Y:S04]  /*20650*/  STL [R1+0x388], R86 ;  /* 0x0003885601007387 */ /* 0x0007e80000100800 */
[----:B------:R-:W2:Y:S01]  /*20660*/  LDL.LU.64 R82, [R1+0x448] ;  /* 0x0004480001527983 */ /* 0x000ea20000300a00 */
[----:B-1----:R-:W-:-:S05]  /*20670*/  MOV R4, R87 ;  /* 0x0000005700047202 */ /* 0x002fca0000000f00 */
[----:B------:R1:W-:Y:S01]  /*20680*/  STL [R1+0x384], R4 ;  /* 0x0003840401007387 */ /* 0x0003e20000100800 */
[----:B---3--:R-:W-:Y:S02]  /*20690*/  IMAD.MOV.U32 R86, RZ, RZ, R90 ;  /* 0x000000ffff567224 */ /* 0x008fe400078e005a */
[----:B------:R-:W-:Y:S01]  /*206a0*/  IMAD.MOV.U32 R87, RZ, RZ, R91 ;  /* 0x000000ffff577224 */ /* 0x000fe200078e005b */
[----:B------:R3:W-:Y:S04]  /*206b0*/  STL [R1+0x390], R94 ;  /* 0x0003905e01007387 */ /* 0x0007e80000100800 */
[----:B------:R-:W2:Y:S01]  /*206c0*/  LDL.LU.64 R90, [R1+0x700] ;  /* 0x00070000015a7983 */ /* 0x000ea20000300a00 */
[----:B-1----:R-:W-:-:S05]  /*206d0*/  IMAD.MOV.U32 R4, RZ, RZ, R95 ;  /* 0x000000ffff047224 */ /* 0x002fca00078e005f */
[----:B------:R1:W-:Y:S01]  /*206e0*/  STL [R1+0x38c], R4 ;  /* 0x00038c0401007387 */ /* 0x0003e20000100800 */
[----:B---3--:R-:W-:Y:S01]  /*206f0*/  MOV R94, R98 ;  /* 0x00000062005e7202 */ /* 0x008fe20000000f00 */
[----:B------:R-:W-:Y:S02]  /*20700*/  IMAD.MOV.U32 R95, RZ, RZ, R99 ;  /* 0x000000ffff5f7224 */ /* 0x000fe400078e0063 */
[----:B------:R3:W-:Y:S04]  /*20710*/  STL [R1+0x398], R102 ;  /* 0x0003986601007387 */ /* 0x0007e80000100800 */
[----:B------:R-:W2:Y:S01]  /*20720*/  LDL.LU.64 R98, [R1+0x4d8] ;  /* 0x0004d80001627983 */ /* 0x000ea20000300a00 */
[----:B-1----:R-:W-:-:S05]  /*20730*/  IMAD.MOV.U32 R4, RZ, RZ, R103 ;  /* 0x000000ffff047224 */ /* 0x002fca00078e0067 */
[----:B------:R1:W-:Y:S01]  /*20740*/  STL [R1+0x394], R4 ;  /* 0x0003940401007387 */ /* 0x0003e20000100800 */
[----:B---3--:R-:W-:Y:S01]  /*20750*/  IMAD.MOV.U32 R102, RZ, RZ, R106 ;  /* 0x000000ffff667224 */ /* 0x008fe200078e006a */
[----:B------:R-:W-:Y:S02]  /*20760*/  MOV R103, R107 ;  /* 0x0000006b00677202 */ /* 0x000fe40000000f00 */
[----:B----4-:R3:W-:Y:S04]  /*20770*/  STL [R1+0x3a0], R110 ;  /* 0x0003a06e01007387 */ /* 0x0107e80000100800 */
[----:B------:R-:W4:Y:S01]  /*20780*/  LDL.LU.64 R106, [R1+0x708] ;  /* 0x00070800016a7983 */ /* 0x000f220000300a00 */
[----:B-1----:R-:W-:-:S05]  /*20790*/  IMAD.MOV.U32 R4, RZ, RZ, R111 ;  /* 0x000000ffff047224 */ /* 0x002fca00078e006f */
[----:B------:R1:W-:Y:S01]  /*207a0*/  STL [R1+0x39c], R4 ;  /* 0x00039c0401007387 */ /* 0x0003e20000100800 */
[----:B---3--:R-:W-:Y:S02]  /*207b0*/  IMAD.MOV.U32 R110, RZ, RZ, R114 ;  /* 0x000000ffff6e7224 */ /* 0x008fe400078e0072 */
[----:B------:R-:W-:Y:S01]  /*207c0*/  IMAD.MOV.U32 R111, RZ, RZ, R115 ;  /* 0x000000ffff6f7224 */ /* 0x000fe200078e0073 */
[----:B------:R3:W-:Y:S04]  /*207d0*/  STL [R1+0x3a8], R118 ;  /* 0x0003a87601007387 */ /* 0x0007e80000100800 */
[----:B------:R-:W4:Y:S01]  /*207e0*/  LDL.LU.64 R114, [R1+0x5b8] ;  /* 0x0005b80001727983 */ /* 0x000f220000300a00 */
[----:B-1----:R-:W-:-:S05]  /*207f0*/  MOV R4, R119 ;  /* 0x0000007700047202 */ /* 0x002fca0000000f00 */
[----:B------:R1:W-:Y:S01]  /*20800*/  STL [R1+0x3a4], R4 ;  /* 0x0003a40401007387 */ /* 0x0003e20000100800 */
[----:B---3--:R-:W-:Y:S02]  /*20810*/  IMAD.MOV.U32 R118, RZ, RZ, R130 ;  /* 0x000000ffff767224 */ /* 0x008fe400078e0082 */
[----:B------:R-:W-:Y:S01]  /*20820*/  IMAD.MOV.U32 R119, RZ, RZ, R131 ;  /* 0x000000ffff777224 */ /* 0x000fe200078e0083 */
[----:B------:R3:W-:Y:S04]  /*20830*/  STL [R1+0x3b0], R122 ;  /* 0x0003b07a01007387 */ /* 0x0007e80000100800 */
[----:B------:R-:W4:Y:S01]  /*20840*/  LDL.LU.64 R130, [R1+0x710] ;  /* 0x0007100001827983 */ /* 0x000f220000300a00 */
[----:B-1----:R-:W-:-:S03]  /*20850*/  IMAD.MOV.U32 R4, RZ, RZ, R123 ;  /* 0x000000ffff047224 */ /* 0x002fc600078e007b */
[----:B---3--:R-:W3:Y:S04]  /*20860*/  LDL.LU.64 R122, [R1+0x6f8] ;  /* 0x0006f800017a7983 */ /* 0x008ee80000300a00 */
[----:B------:R1:W-:Y:S04]  /*20870*/  STL [R1+0x3ac], R4 ;  /* 0x0003ac0401007387 */ /* 0x0003e80000100800 */
[----:B------:R2:W-:Y:S01]  /*20880*/  STL [R1+0x3b8], R126 ;  /* 0x0003b87e01007387 */ /* 0x0005e20000100800 */
[----:B-1----:R-:W-:-:S03]  /*20890*/  MOV R4, R127 ;  /* 0x0000007f00047202 */ /* 0x002fc60000000f00 */
[----:B--2---:R-:W-:Y:S04]  /*208a0*/  STL [R1+0x3c0], R158 ;  /* 0x0003c09e01007387 */ /* 0x004fe80000100800 */
[----:B------:R1:W-:Y:S04]  /*208b0*/  STL [R1+0x3b4], R4 ;  /* 0x0003b40401007387 */ /* 0x0003e80000100800 */
[----:B------:R-:W2:Y:S01]  /*208c0*/  LDL.LU.64 R126, [R1+0x698] ;  /* 0x00069800017e7983 */ /* 0x000ea20000300a00 */
[----:B-1----:R-:W-:-:S03]  /*208d0*/  IMAD.MOV.U32 R4, RZ, RZ, R159 ;  /* 0x000000ffff047224 */ /* 0x002fc600078e009f */
[----:B------:R-:W2:Y:S04]  /*208e0*/  LDL.LU.64 R158, [R1+0x438] ;  /* 0x00043800019e7983 */ /* 0x000ea80000300a00 */
[----:B------:R1:W-:Y:S04]  /*208f0*/  STL [R1+0x3bc], R4 ;  /* 0x0003bc0401007387 */ /* 0x0003e80000100800 */
[----:B------:R-:W-:Y:S01]  /*20900*/  STL [R1+0x3c8], R78 ;  /* 0x0003c84e01007387 */ /* 0x000fe20000100800 */
[----:B-1----:R-:W-:-:S03]  /*20910*/  IMAD.MOV.U32 R4, RZ, RZ, R79 ;  /* 0x000000ffff047224 */ /* 0x002fc600078e004f */
[----:B------:R-:W-:Y:S04]  /*20920*/  STL [R1+0x3d0], R82 ;  /* 0x0003d05201007387 */ /* 0x000fe80000100800 */
[----:B------:R1:W-:Y:S04]  /*20930*/  STL [R1+0x3c4], R4 ;  /* 0x0003c40401007387 */ /* 0x0003e80000100800 */
[----:B------:R-:W-:Y:S01]  /*20940*/  STL [R1+0x3d8], R86 ;  /* 0x0003d85601007387 */ /* 0x000fe20000100800 */
[----:B-1----:R-:W-:-:S05]  /*20950*/  IMAD.MOV.U32 R4, RZ, RZ, R83 ;  /* 0x000000ffff047224 */ /* 0x002fca00078e0053 */
        /* <DEDUP_REMOVED lines=9> */
[----:B------:R1:W-:Y:S04]  /*209f0*/  STL [R1+0x3e4], R4 ;  /* 0x0003e40401007387 */ /* 0x0003e80000100800 */
[----:B------:R-:W-:Y:S01]  /*20a00*/  STL [R1+0x3f8], R102 ;  /* 0x0003f86601007387 */ /* 0x000fe20000100800 */
[----:B-1----:R-:W-:-:S05]  /*20a10*/  IMAD.MOV.U32 R4, RZ, RZ, R99 ;  /* 0x000000ffff047224 */ /* 0x002fca00078e0063 */
[----:B------:R1:W-:Y:S04]  /*20a20*/  STL [R1+0x3ec], R4 ;  /* 0x0003ec0401007387 */ /* 0x0003e80000100800 */
[----:B----4-:R-:W-:Y:S01]  /*20a30*/  STL [R1+0x400], R106 ;  /* 0x0004006a01007387 */ /* 0x010fe20000100800 */
        /* <DEDUP_REMOVED lines=12> */
[----:B-1----:R-:W-:-:S05]  /*20b00*/  MOV R4, R119 ;  /* 0x0000007700047202 */ /* 0x002fca0000000f00 */
[----:B------:R1:W-:Y:S02]  /*20b10*/  STL [R1+0x414], R4 ;  /* 0x0004140401007387 */ /* 0x0003e40000100800 */
[----:B-1----:R-:W-:Y:S02]  /*20b20*/  IMAD.MOV.U32 R4, RZ, RZ, R131 ;  /* 0x000000ffff047224 */ /* 0x002fe400078e0083 */
[----:B------:R-:W1:Y:S01]  /*20b30*/  LDC R131, c[0x0][0x3a0] ;  /* 0x0000e800ff837b82 */ /* 0x000e620000000800 */
[----:B---3--:R-:W-:Y:S04]  /*20b40*/  STL [R1+0x428], R122 ;  /* 0x0004287a01007387 */ /* 0x008fe80000100800 */
[----:B------:R3:W-:Y:S02]  /*20b50*/  STL [R1+0x41c], R4 ;  /* 0x00041c0401007387 */ /* 0x0007e40000100800 */
[----:B---3--:R-:W-:-:S02]  /*20b60*/  IMAD.MOV.U32 R4, RZ, RZ, R123 ;  /* 0x000000ffff047224 */ /* 0x008fc400078e007b */
[----:B-1----:R-:W-:-:S05]  /*20b70*/  VIADD R131, R131, 0x3f ;  /* 0x0000003f83837836 */ /* 0x002fca0000000000 */
[----:B------:R-:W-:-:S04]  /*20b80*/  SHF.R.S32.HI R166, RZ, 0x1f, R131 ;  /* 0x0000001fffa67819 */ /* 0x000fc80000011483 */
[----:B------:R-:W-:Y:S01]  /*20b90*/  LEA.HI R166, R166, R131, RZ, 0x6 ;  /* 0x00000083a6a67211 */ /* 0x000fe200078f30ff */
[----:B------:R-:W-:Y:S01]  /*20ba0*/  UMOV UR17, 0x1 ;  /* 0x0000000100117882 */ /* 0x000fe20000000000 */
[----:B------:R-:W-:Y:S01]  /*20bb0*/  UMOV UR18, 0x6 ;  /* 0x0000000600127882 */ /* 0x000fe20000000000 */
[----:B------:R-:W-:Y:S01]  /*20bc0*/  UMOV UR7, URZ ;  /* 0x000000ff00077c82 */ /* 0x000fe20008000000 */
[----:B------:R-:W-:Y:S01]  /*20bd0*/  UMOV UR8, URZ ;  /* 0x000000ff00087c82 */ /* 0x000fe20008000000 */
[----:B------:R-:W-:Y:S01]  /*20be0*/  UMOV UR5, URZ ;  /* 0x000000ff00057c82 */ /* 0x000fe20008000000 */
[----:B--2---:R-:W-:Y:S04]  /*20bf0*/  STL [R1+0x430], R126 ;  /* 0x0004307e01007387 */ /* 0x004fe80000100800 */
[----:B------:R1:W-:Y:S01]  /*20c00*/  STL [R1+0x424], R4 ;  /* 0x0004240401007387 */ /* 0x0003e20000100800 */
[----:B------:R-:W-:Y:S01]  /*20c10*/  IMAD.MOV.U32 R5, RZ, RZ, R159 ;  /* 0x000000ffff057224 */ /* 0x000fe200078e009f */
[----:B-1----:R-:W-:-:S05]  /*20c20*/  MOV R4, R127 ;  /* 0x0000007f00047202 */ /* 0x002fca0000000f00 */
[----:B------:R1:W-:Y:S04]  /*20c30*/  STL [R1+0x42c], R4 ;  /* 0x00042c0401007387 */ /* 0x0003e80000100800 */
[----:B------:R-:W-:Y:S01]  /*20c40*/  STL [R1+0x438], R158 ;  /* 0x0004389e01007387 */ /* 0x000fe20000100800 */
[----:B-1----:R-:W-:-:S03]  /*20c50*/  SHF.R.S32.HI R4, RZ, 0x6, R166 ;  /* 0x00000006ff047819 */ /* 0x002fc600000114a6 */
[----:B------:R1:W-:Y:S02]  /*20c60*/  STL [R1+0x434], R5 ;  /* 0x0004340501007387 */ /* 0x0003e40000100800 */
[----:B-1----:R-:W-:-:S05]  /*20c70*/  VIMNMX R5, PT, PT, R4, 0x2, !PT ;  /* 0x0000000204057848 */ /* 0x002fca0007fe0100 */
[----:B------:R-:W-:-:S05]  /*20c80*/  VIADD R5, R5, 0xfffffffe ;  /* 0xfffffffe05057836 */ /* 0x000fca0000000000 */
[----:B------:R1:W-:Y:S01]  /*20c90*/  STL [R1+0x43c], R5 ;  /* 0x00043c0501007387 */ /* 0x0003e20000100800 */
[----:B------:R-:W-:Y:S02]  /*20ca0*/  VIADD R6, R4, 0xfffffff9 ;  /* 0xfffffff904067836 */ /* 0x000fe40000000000 */
[----:B------:R-:W-:Y:S02]  /*20cb0*/  HFMA2 R4, -RZ, RZ, 0, 0 ;  /* 0x00000000ff047431 */ /* 0x000fe400000001ff */
[----:B------:R-:W-:-:S07]  /*20cc0*/  IMAD.MOV.U32 R166, RZ, RZ, RZ ;  /* 0x000000ffffa67224 */ /* 0x000fce00078e00ff */
.L_x_11:
[----:B------:R-:W-:Y:S01]  /*20cd0*/  IMAD.U32 R4, R4, -0x80000000, RZ ;  /* 0x8000000004047824 */ /* 0x000fe200078e00ff */
[----:B------:R-:W-:-:S03]  /*20ce0*/  UIADD3 UR8, UPT, UPT, UR8, 0x1, URZ ;  /* 0x0000000108087890 */ /* 0x000fc6000fffe0ff */
[----:B------:R-:W2:Y:S01]  /*20cf0*/  SYNCS.PHASECHK.TRANS64.TRYWAIT P3, [UR4], R4 ;  /* 0x00000004ff0075a7 */ /* 0x000ea20008061104 */
[----:B------:R-:W-:-:S04]  /*20d00*/  UISETP.GT.AND UP1, UPT, UR8, 0x5, UPT ;  /* 0x000000050800788c */ /* 0x000fc8000bf24270 */
[----:B------:R-:W-:-:S04]  /*20d10*/  USEL UR8, UR8, URZ, !UP1 ;  /* 0x000000ff08087287 */ /* 0x000fc8000c800000 */
[----:B------:R-:W-:Y:S01]  /*20d20*/  ULEA UR19, UR8, UR9, 0x10 ;  /* 0x0000000908137291 */ /* 0x000fe2000f8e80ff */
[----:B--2---:R-:W-:Y:S11]  /*20d30*/  @!P3 BRA `(.L_x_9) ;  /* 0x000000e80020b947 */ /* 0x004ff60003800000 */
.L_x_17:
[----:B------:R-:W-:-:S04]  /*20d40*/  DEPBAR.LE SB0, 0xa ;  /* 0x000082800000791a */ /* 0x000fc80000000000 */
[----:B------:R-:W-:Y:S01]  /*20d50*/  BAR.SYNC.DEFER_BLOCKING 0x0 ;  /* 0x0000000000007b1d */ /* 0x000fe20000010000 */
[----:B------:R-:W-:Y:S02]  /*20d60*/  UIADD3 UR7, UPT, UPT, UR7, 0x1, URZ ;  /* 0x0000000107077890 */ /* 0x000fe4000fffe0ff */
[----:B------:R-:W-:Y:S02]  /*20d70*/  ULEA UR4, UR17, UR9, 0x3 ;  /* 0x0000000911047291 */ /* 0x000fe4000f8e18ff */
[----:B------:R-:W-:Y:S02]  /*20d80*/  UISETP.GT.AND UP1, UPT, UR7, 0x6, UPT ;  /* 0x000000060700788c */ /* 0x000fe4000bf24270 */
[----:B------:R-:W-:Y:S02]  /*20d90*/  UIADD3 UR4, UPT, UPT, UR4, 0x98000, URZ ;  /* 0x0009800004047890 */ /* 0x000fe4000fffe0ff */
[----:B------:R-:W-:Y:S01]  /*20da0*/  USEL UR7, UR7, URZ, !UP1 ;  /* 0x000000ff07077287 */ /* 0x000fe2000c800000 */
[----:B------:R-:W-:Y:S01]  /*20db0*/  UMOV UR6, UR5 ;  /* 0x0000000500067c82 */ /* 0x000fe20008000000 */
[----:B------:R-:W2:Y:S04]  /*20dc0*/  LDSM.16.M88.4 R8, [R0+UR19+0x800] ;  /* 0x000800130008783b */ /* 0x000ea80008000200 */
[----:B------:R-:W3:Y:S04]  /*20dd0*/  LDSM.16.M88.4 R12, [R0+UR19+0x1800] ;  /* 0x00180013000c783b */ /* 0x000ee80008000200 */
[----:B------:R-:W4:Y:S04]  /*20de0*/  LDSM.16.M88.4 R76, [R0+UR19+0x2000] ;  /* 0x00200013004c783b */ /* 0x000f280008000200 */
[----:B------:R-:W1:Y:S04]  /*20df0*/  LDSM.16.M88.4 R72, [R0+UR19+0x1000] ;  /* 0x001000130048783b */ /* 0x000e680008000200 */
[----:B------:R-:W1:Y:S04]  /*20e00*/  LDSM.16.M88.4 R68, [R0+UR19] ;  /* 0x000000130044783b */ /* 0x000e680008000200 */
[----:B------:R-:W1:Y:S04]  /*20e10*/  LDSM.16.M88.4 R16, [R0+UR19+0x2800] ;  /* 0x002800130010783b */ /* 0x000e680008000200 */
[----:B------:R-:W1:Y:S04]  /*20e20*/  LDSM.16.M88.4 R20, [R0+UR19+0x3800] ;  /* 0x003800130014783b */ /* 0x000e680008000200 */
[----:B------:R-:W1:Y:S04]  /*20e30*/  LDSM.16.M88.4 R24, [R0+UR19+0x4800] ;  /* 0x004800130018783b */ /* 0x000e680008000200 */
[----:B------:R-:W1:Y:S04]  /*20e40*/  LDSM.16.M88.4 R88, [R0+UR19+0x5000] ;  /* 0x005000130058783b */ /* 0x000e680008000200 */
[----:B------:R-:W1:Y:S04]  /*20e50*/  LDSM.16.M88.4 R84, [R0+UR19+0x4000] ;  /* 0x004000130054783b */ /* 0x000e680008000200 */
[----:B------:R-:W1:Y:S01]  /*20e60*/  LDSM.16.M88.4 R80, [R0+UR19+0x3000] ;  /* 0x003000130050783b */ /* 0x000e620008000200 */
[----:B--2---:R-:W-:Y:S01]  /*20e70*/  MOV R7, R10 ;  /* 0x0000000a00077202 */ /* 0x004fe20000000f00 */
[----:B------:R-:W-:-:S02]  /*20e80*/  IMAD.MOV.U32 R6, RZ, RZ, R8 ;  /* 0x000000ffff067224 */ /* 0x000fc400078e0008 */
[----:B------:R-:W2:Y:S01]  /*20e90*/  LDSM.16.M88.4 R28, [R0+UR19+0x5800] ;  /* 0x00580013001c783b */ /* 0x000ea20008000200 */
[----:B---3--:R-:W-:-:S03]  /*20ea0*/  IMAD.MOV.U32 R10, RZ, RZ, R12 ;  /* 0x000000ffff0a7224 */ /* 0x008fc600078e000c */
[----:B------:R-:W3:Y:S01]  /*20eb0*/  LDSM.16.M88.4 R32, [R0+UR19+0x6800] ;  /* 0x006800130020783b */ /* 0x000ee20008000200 */
[----:B----4-:R-:W-:Y:S02]  /*20ec0*/  IMAD.MOV.U32 R12, RZ, RZ, R76 ;  /* 0x000000ffff0c7224 */ /* 0x010fe400078e004c */
[----:B------:R-:W-:Y:S01]  /*20ed0*/  IMAD.MOV.U32 R76, RZ, RZ, R77 ;  /* 0x000000ffff4c7224 */ /* 0x000fe200078e004d */
[----:B------:R-:W4:Y:S01]  /*20ee0*/  LDSM.16.M88.4 R36, [R0+UR19+0x7800] ;  /* 0x007800130024783b */ /* 0x000f220008000200 */
[----:B-1----:R-:W-:Y:S02]  /*20ef0*/  IMAD.MOV.U32 R8, RZ, RZ, R72 ;  /* 0x000000ffff087224 */ /* 0x002fe400078e0048 */
[----:B------:R-:W-:Y:S01]  /*20f00*/  IMAD.MOV.U32 R72, RZ, RZ, R73 ;  /* 0x000000ffff487224 */ /* 0x000fe200078e0049 */
[----:B------:R-:W1:Y:S01]  /*20f10*/  LDSM.16.M88.4 R100, [R0+UR19+0x8000] ;  /* 0x008000130064783b */ /* 0x000e620008000200 */
[----:B------:R-:W-:Y:S01]  /*20f20*/  IMAD.MOV.U32 R4, RZ, RZ, R68 ;  /* 0x000000ffff047224 */ /* 0x000fe200078e0044 */
[----:B------:R-:W-:Y:S01]  /*20f30*/  MOV R5, R70 ;  /* 0x0000004600057202 */ /* 0x000fe20000000f00 */
[----:B------:R-:W-:Y:S01]  /*20f40*/  IMAD.MOV.U32 R77, RZ, RZ, R79 ;  /* 0x000000ffff4d7224 */ /* 0x000fe200078e004f */
[----:B------:R-:W-:Y:S01]  /*20f50*/  LDSM.16.M88.4 R96, [R0+UR19+0x7000] ;  /* 0x007000130060783b */ /* 0x000fe20008000200 */
[----:B------:R-:W-:-:S02]  /*20f60*/  IMAD.MOV.U32 R68, RZ, RZ, R69 ;  /* 0x000000ffff447224 */ /* 0x000fc400078e0045 */
[----:B------:R-:W-:Y:S01]  /*20f70*/  IMAD.MOV.U32 R70, RZ, RZ, R9 ;  /* 0x000000ffff467224 */ /* 0x000fe200078e0009 */
[----:B------:R-:W1:Y:S01]  /*20f80*/  LDSM.16.M88.4 R92, [R0+UR19+0x6000] ;  /* 0x00600013005c783b */ /* 0x000e620008000200 */
[----:B------:R-:W-:Y:S01]  /*20f90*/  IMAD.MOV.U32 R73, RZ, RZ, R75 ;  /* 0x000000ffff497224 */ /* 0x000fe200078e004b */
[----:B------:R-:W-:Y:S01]  /*20fa0*/  MOV R9, R74 ;  /* 0x0000004a00097202 */ /* 0x000fe20000000f00 */
        /* <DEDUP_REMOVED lines=14> */
[----:B------:R-:W-:Y:S01]  /*21090*/  MOV R13, R78 ;  /* 0x0000004e000d7202 */ /* 0x000fe20000000f00 */
[----:B------:R-:W-:-:S02]  /*210a0*/  IMAD.MOV.U32 R24, RZ, RZ, R88 ;  /* 0x000000ffff187224 */ /* 0x000fc400078e0058 */
[----:B------:R-:W1:Y:S01]  /*210b0*/  LDSM.16.M88.4 R60, [R0+UR19+0xa000] ;  /* 0x00a00013003c783b */ /* 0x000e620008000200 */
[----:B------:R-:W-:Y:S02]  /*210c0*/  IMAD.MOV.U32 R14, RZ, RZ, R16 ;  /* 0x000000ffff0e7224 */ /* 0x000fe400078e0010 */
[----:B------:R-:W-:Y:S01]  /*210d0*/  IMAD.MOV.U32 R78, RZ, RZ, R17 ;  /* 0x000000ffff4e7224 */ /* 0x000fe200078e0011 */
[----:B------:R-:W1:Y:S01]  /*210e0*/  LDSM.16.M88.4 R64, [R0+UR19+0x9000] ;  /* 0x009000130040783b */ /* 0x000e620008000200 */
[----:B------:R-:W-:Y:S01]  /*210f0*/  IMAD.MOV.U32 R20, RZ, RZ, R84 ;  /* 0x000000ffff147224 */ /* 0x000fe200078e0054 */
[----:B------:R-:W-:Y:S01]  /*21100*/  MOV R17, R82 ;  /* 0x0000005200117202 */ /* 0x000fe20000000f00 */
[----:B------:R-:W-:Y:S01]  /*21110*/  IMAD.MOV.U32 R88, RZ, RZ, R89 ;  /* 0x000000ffff587224 */ /* 0x000fe200078e0059 */
[----:B------:R-:W1:Y:S01]  /*21120*/  LDSM.16.M88.4 R52, [R0+UR19+0xb800] ;  /* 0x00b800130034783b */ /* 0x000e620008000200 */
[----:B------:R-:W-:Y:S02]  /*21130*/  IMAD.MOV.U32 R16, RZ, RZ, R80 ;  /* 0x000000ffff107224 */ /* 0x000fe400078e0050 */
[----:B------:R-:W-:Y:S01]  /*21140*/  IMAD.MOV.U32 R84, RZ, RZ, R85 ;  /* 0x000000ffff547224 */ /* 0x000fe200078e0055 */
[----:B------:R-:W1:Y:S01]  /*21150*/  LDSM.16.M88.4 R116, [R0+UR19+0xc000] ;  /* 0x00c000130074783b */ /* 0x000e620008000200 */
[----:B------:R-:W-:-:S02]  /*21160*/  IMAD.MOV.U32 R89, RZ, RZ, R91 ;  /* 0x000000ffff597224 */ /* 0x000fc400078e005b */
[----:B------:R-:W-:Y:S01]  /*21170*/  IMAD.MOV.U32 R80, RZ, RZ, R81 ;  /* 0x000000ffff507224 */ /* 0x000fe200078e0051 */
[----:B------:R-:W-:Y:S01]  /*21180*/  LDSM.16.M88.4 R120, [R0+UR19+0xd000] ;  /* 0x00d000130078783b */ /* 0x000fe20008000200 */
[----:B------:R-:W-:Y:S01]  /*21190*/  IMAD.MOV.U32 R82, RZ, RZ, R21 ;  /* 0x000000ffff527224 */ /* 0x000fe200078e0015 */
[----:B------:R-:W-:Y:S01]  /*211a0*/  MOV R21, R86 ;  /* 0x0000005600157202 */ /* 0x000fe20000000f00 */
[----:B------:R-:W-:Y:S01]  /*211b0*/  IMAD.MOV.U32 R85, RZ, RZ, R87 ;  /* 0x000000ffff557224 */ /* 0x000fe200078e0057 */
[----:B------:R-:W-:Y:S01]  /*211c0*/  LDSM.16.M88.4 R124, [R0+UR19+0xe000] ;  /* 0x00e00013007c783b */ /* 0x000fe20008000200 */
[----:B--2---:R-:W-:Y:S01]  /*211d0*/  IMAD.MOV.U32 R91, RZ, RZ, R31 ;  /* 0x000000ffff5b7224 */ /* 0x004fe200078e001f */
[----:B---3--:R-:W-:Y:S01]  /*211e0*/  MOV R31, R34 ;  /* 0x00000022001f7202 */ /* 0x008fe20000000f00 */
[----:B------:R-:W-:Y:S01]  /*211f0*/  IMAD.MOV.U32 R81, RZ, RZ, R83 ;  /* 0x000000ffff517224 */ /* 0x000fe200078e0053 */
[----:B------:R-:W-:Y:S01]  /*21200*/  LDSM.16.M88.4 R128, [R0+UR19+0xf000] ;  /* 0x00f000130080783b */ /* 0x000fe20008000200 */
[----:B------:R-:W-:Y:S01]  /*21210*/  IMAD.MOV.U32 R87, RZ, RZ, R27 ;  /* 0x000000ffff577224 */ /* 0x000fe200078e001b */
[----:B------:R-:W-:Y:S01]  /*21220*/  MOV R27, R30 ;  /* 0x0000001e001b7202 */ /* 0x000fe20000000f00 */
[----:B------:R-:W-:Y:S01]  /*21230*/  IMAD.MOV.U32 R83, RZ, RZ, R23 ;  /* 0x000000ffff537224 */ /* 0x000fe200078e0017 */
[----:B------:R-:W-:Y:S01]  /*21240*/  MOV R23, R26 ;  /* 0x0000001a00177202 */ /* 0x000fe20000000f00 */
[----:B------:R-:W-:Y:S01]  /*21250*/  IMAD.MOV.U32 R86, RZ, RZ, R25 ;  /* 0x000000ffff567224 */ /* 0x000fe200078e0019 */
[----:B------:R-:W-:Y:S01]  /*21260*/  MOV R25, R90 ;  /* 0x0000005a00197202 */ /* 0x000fe20000000f00 */
[----:B----4-:R-:W-:Y:S01]  /*21270*/  IMAD.MOV.U32 R34, RZ, RZ, R36 ;  /* 0x000000ffff227224 */ /* 0x010fe200078e0024 */
[----:B------:R-:W-:Y:S01]  /*21280*/  LDSM.16.M88.4 R156, [R0+UR19+0xf800] ;  /* 0x00f80013009c783b */ /* 0x000fe20008000200 */
[----:B------:R-:W-:-:S02]  /*21290*/  IMAD.MOV.U32 R30, RZ, RZ, R32 ;  /* 0x000000ffff1e7224 */ /* 0x000fc400078e0020 */
[----:B-1----:R-:W-:Y:S02]  /*212a0*/  IMAD.MOV.U32 R36, RZ, RZ, R100 ;  /* 0x000000ffff247224 */ /* 0x002fe400078e0064 */
[----:B------:R-:W-:Y:S02]  /*212b0*/  IMAD.MOV.U32 R26, RZ, RZ, R28 ;  /* 0x000000ffff1a7224 */ /* 0x000fe400078e001c */
[----:B------:R-:W-:Y:S01]  /*212c0*/  IMAD.MOV.U32 R90, RZ, RZ, R29 ;  /* 0x000000ffff5a7224 */ /* 0x000fe200078e001d */
[----:B------:R-:W-:Y:S01]  /*212d0*/  MOV R29, R94 ;  /* 0x0000005e001d7202 */ /* 0x000fe20000000f00 */
[----:B------:R-:W-:Y:S02]  /*212e0*/  IMAD.MOV.U32 R32, RZ, RZ, R96 ;  /* 0x000000ffff207224 */ /* 0x000fe400078e0060 */
[----:B------:R-:W-:Y:S02]  /*212f0*/  IMAD.MOV.U32 R100, RZ, RZ, R101 ;  /* 0x000000ffff647224 */ /* 0x000fe400078e0065 */
[----:B------:R-:W-:-:S02]  /*21300*/  IMAD.MOV.U32 R28, RZ, RZ, R92 ;  /* 0x000000ffff1c7224 */ /* 0x000fc400078e005c */
[----:B------:R-:W-:Y:S02]  /*21310*/  IMAD.MOV.U32 R96, RZ, RZ, R97 ;  /* 0x000000ffff607224 */ /* 0x000fe400078e0061 */
[----:B------:R-:W-:Y:S02]  /*21320*/  IMAD.MOV.U32 R101, RZ, RZ, R103 ;  /* 0x000000ffff657224 */ /* 0x000fe400078e0067 */
[----:B------:R-:W-:Y:S02]  /*21330*/  IMAD.MOV.U32 R92, RZ, RZ, R93 ;  /* 0x000000ffff5c7224 */ /* 0x000fe400078e005d */
[----:B------:R-:W-:Y:S01]  /*21340*/  IMAD.MOV.U32 R94, RZ, RZ, R33 ;  /* 0x000000ffff5e7224 */ /* 0x000fe200078e0021 */
[----:B------:R-:W-:Y:S01]  /*21350*/  MOV R33, R98 ;  /* 0x0000006200217202 */ /* 0x000fe20000000f00 */
[----:B------:R-:W-:Y:S02]  /*21360*/  IMAD.MOV.U32 R97, RZ, RZ, R99 ;  /* 0x000000ffff617224 */ /* 0x000fe400078e0063 */
[----:B------:R-:W-:Y:S01]  /*21370*/  IMAD.MOV.U32 R103, RZ, RZ, R43 ;  /* 0x000000ffff677224 */ /* 0x000fe200078e002b */
[----:B------:R-:W-:Y:S01]  /*21380*/  MOV R43, R46 ;  /* 0x0000002e002b7202 */ /* 0x000fe20000000f00 */
[----:B------:R-:W-:-:S02]  /*21390*/  IMAD.MOV.U32 R93, RZ, RZ, R95 ;  /* 0x000000ffff5d7224 */ /* 0x000fc400078e005f */
[----:B------:R-:W-:Y:S01]  /*213a0*/  IMAD.MOV.U32 R99, RZ, RZ, R39 ;  /* 0x000000ffff637224 */ /* 0x000fe200078e0027 */
[----:B------:R-:W-:Y:S01]  /*213b0*/  MOV R39, R42 ;  /* 0x0000002a00277202 */ /* 0x000fe20000000f00 */
[----:B------:R-:W-:Y:S01]  /*213c0*/  IMAD.MOV.U32 R95, RZ, RZ, R35 ;  /* 0x000000ffff5f7224 */ /* 0x000fe200078e0023 */
[----:B------:R-:W-:Y:S01]  /*213d0*/  MOV R35, R38 ;  /* 0x0000002600237202 */ /* 0x000fe20000000f00 */
        /* <DEDUP_REMOVED lines=8> */
[----:B------:R-:W-:Y:S02]  /*21460*/  IMAD.MOV.U32 R48, RZ, RZ, R56 ;  /* 0x000000ffff307224 */ /* 0x000fe400078e0038 */
[----:B------:R-:W-:Y:S02]  /*21470*/  IMAD.MOV.U32 R112, RZ, RZ, R57 ;  /* 0x000000ffff707224 */ /* 0x000fe400078e0039 */
[----:B------:R-:W-:Y:S02]  /*21480*/  IMAD.MOV.U32 R113, RZ, RZ, R59 ;  /* 0x000000ffff717224 */ /* 0x000fe400078e003b */
[----:B------:R-:W-:Y:S01]  /*21490*/  IMAD.MOV.U32 R38, RZ, RZ, R40 ;  /* 0x000000ffff267224 */ /* 0x000fe200078e0028 */
[----:B------:R-:W1:Y:S01]  /*214a0*/  LDSM.16.M88.4 R56, [R0+UR19+0xc800] ;  /* 0x00c800130038783b */ /* 0x000e620008000200 */
[----:B------:R-:W-:Y:S01]  /*214b0*/  IMAD.MOV.U32 R102, RZ, RZ, R41 ;  /* 0x000000ffff667224 */ /* 0x000fe200078e0029 */
[----:B------:R-:W-:Y:S01]  /*214c0*/  MOV R41, R66 ;  /* 0x0000004200297202 */ /* 0x000fe20000000f00 */
[----:B------:R-:W-:-:S02]  /*214d0*/  IMAD.MOV.U32 R44, RZ, RZ, R60 ;  /* 0x000000ffff2c7224 */ /* 0x000fc400078e003c */
[----:B------:R-:W-:Y:S02]  /*214e0*/  IMAD.MOV.U32 R108, RZ, RZ, R61 ;  /* 0x000000ffff6c7224 */ /* 0x000fe400078e003d */
[----:B------:R-:W-:Y:S02]  /*214f0*/  IMAD.MOV.U32 R109, RZ, RZ, R63 ;  /* 0x000000ffff6d7224 */ /* 0x000fe400078e003f */
[----:B------:R-:W-:Y:S01]  /*21500*/  IMAD.MOV.U32 R40, RZ, RZ, R64 ;  /* 0x000000ffff287224 */ /* 0x000fe200078e0040 */
[----:B------:R-:W2:Y:S01]  /*21510*/  LDSM.16.M88.4 R60, [R0+UR19+0xd800] ;  /* 0x00d80013003c783b */ /* 0x000ea20008000200 */
[----:B------:R-:W-:Y:S02]  /*21520*/  IMAD.MOV.U32 R104, RZ, RZ, R65 ;  /* 0x000000ffff687224 */ /* 0x000fe400078e0041 */
[----:B------:R-:W-:Y:S02]  /*21530*/  IMAD.MOV.U32 R105, RZ, RZ, R67 ;  /* 0x000000ffff697224 */ /* 0x000fe400078e0043 */
[----:B------:R-:W3:Y:S01]  /*21540*/  LDSM.16.M88.4 R64, [R0+UR19+0xe800] ;  /* 0x00e800130040783b */ /* 0x000ee20008000200 */
[----:B------:R-:W-:Y:S01]  /*21550*/  IMAD.MOV.U32 R107, RZ, RZ, R47 ;  /* 0x000000ffff6b7224 */ /* 0x000fe200078e002f */
[----:B------:R-:W-:Y:S01]  /*21560*/  MOV R47, R50 ;  /* 0x00000032002f7202 */ /* 0x000fe20000000f00 */
[----:B------:R-:W-:-:S02]  /*21570*/  IMAD.MOV.U32 R50, RZ, RZ, R52 ;  /* 0x000000ffff327224 */ /* 0x000fc400078e0034 */
[----:B------:R-:W-:Y:S02]  /*21580*/  IMAD.MOV.U32 R52, RZ, RZ, R116 ;  /* 0x000000ffff347224 */ /* 0x000fe400078e0074 */
[----:B------:R-:W-:Y:S01]  /*21590*/  IMAD.MOV.U32 R111, RZ, RZ, R51 ;  /* 0x000000ffff6f7224 */ /* 0x000fe200078e0033 */
[----:B------:R-:W-:Y:S01]  /*215a0*/  MOV R51, R54 ;  /* 0x0000003600337202 */ /* 0x000fe20000000f00 */
[----:B------:R-:W-:Y:S01]  /*215b0*/  IMAD.MOV.U32 R114, RZ, RZ, R53 ;  /* 0x000000ffff727224 */ /* 0x000fe200078e0035 */
[----:B------:R-:W-:Y:S01]  /*215c0*/  MOV R53, R118 ;  /* 0x0000007600357202 */ /* 0x000fe20000000f00 */
[----:B------:R-:W-:Y:S02]  /*215d0*/  IMAD.MOV.U32 R116, RZ, RZ, R117 ;  /* 0x000000ffff747224 */ /* 0x000fe400078e0075 */
[----:B------:R-:W-:Y:S02]  /*215e0*/  IMAD.MOV.U32 R115, RZ, RZ, R55 ;  /* 0x000000ffff737224 */ /* 0x000fe400078e0037 */
[----:B------:R-:W-:-:S02]  /*215f0*/  IMAD.MOV.U32 R117, RZ, RZ, R119 ;  /* 0x000000ffff757224 */ /* 0x000fc400078e0077 */
[----:B-1----:R-:W-:Y:S01]  /*21600*/  IMAD.MOV.U32 R54, RZ, RZ, R56 ;  /* 0x000000ffff367224 */ /* 0x002fe200078e0038 */
[----:B------:R-:W-:Y:S01]  /*21610*/  MOV R55, R58 ;  /* 0x0000003a00377202 */ /* 0x000fe20000000f00 */
[----:B------:R-:W-:Y:S01]  /*21620*/  IMAD.MOV.U32 R118, RZ, RZ, R57 ;  /* 0x000000ffff767224 */ /* 0x000fe200078e0039 */
[----:B------:R-:W-:Y:S01]  /*21630*/  MOV R57, R122 ;  /* 0x0000007a00397202 */ /* 0x000fe20000000f00 */
[----:B------:R-:W-:Y:S02]  /*21640*/  IMAD.MOV.U32 R119, RZ, RZ, R59 ;  /* 0x000000ffff777224 */ /* 0x000fe400078e003b */
[----:B------:R-:W-:Y:S02]  /*21650*/  IMAD.MOV.U32 R56, RZ, RZ, R120 ;  /* 0x000000ffff387224 */ /* 0x000fe400078e0078 */
[----:B------:R-:W-:Y:S02]  /*21660*/  IMAD.MOV.U32 R120, RZ, RZ, R121 ;  /* 0x000000ffff787224 */ /* 0x000fe400078e0079 */
[----:B--2---:R-:W-:Y:S01]  /*21670*/  IMAD.MOV.U32 R58, RZ, RZ, R60 ;  /* 0x000000ffff3a7224 */ /* 0x004fe200078e003c */
[----:B------:R-:W-:Y:S01]  /*21680*/  MOV R59, R62 ;  /* 0x0000003e003b7202 */ /* 0x000fe20000000f00 */
[----:B------:R-:W-:Y:S01]  /*21690*/  IMAD.MOV.U32 R122, RZ, RZ, R61 ;  /* 0x000000ffff7a7224 */ /* 0x000fe200078e003d */
[----:B------:R-:W-:Y:S01]  /*216a0*/  MOV R61, R126 ;  /* 0x0000007e003d7202 */ /* 0x000fe20000000f00 */
[----:B------:R-:W-:-:S02]  /*216b0*/  IMAD.MOV.U32 R60, RZ, RZ, R124 ;  /* 0x000000ffff3c7224 */ /* 0x000fc400078e007c */
[----:B---3--:R-:W-:Y:S02]  /*216c0*/  IMAD.MOV.U32 R62, RZ, RZ, R64 ;  /* 0x000000ffff3e7224 */ /* 0x008fe400078e0040 */
[----:B------:R-:W-:Y:S02]  /*216d0*/  IMAD.MOV.U32 R121, RZ, RZ, R123 ;  /* 0x000000ffff797224 */ /* 0x000fe400078e007b */
[----:B------:R-:W-:Y:S02]  /*216e0*/  IMAD.MOV.U32 R124, RZ, RZ, R125 ;  /* 0x000000ffff7c7224 */ /* 0x000fe400078e007d */
[----:B------:R-:W-:Y:S02]  /*216f0*/  IMAD.MOV.U32 R64, RZ, RZ, R128 ;  /* 0x000000ffff407224 */ /* 0x000fe400078e0080 */
[----:B------:R-:W-:Y:S01]  /*21700*/  IMAD.MOV.U32 R123, RZ, RZ, R63 ;  /* 0x000000ffff7b7224 */ /* 0x000fe200078e003f */
[----:B------:R-:W-:Y:S01]  /*21710*/  MOV R63, R66 ;  /* 0x00000042003f7202 */ /* 0x000fe20000000f00 */
[----:B------:R-:W-:-:S02]  /*21720*/  IMAD.MOV.U32 R125, RZ, RZ, R127 ;  /* 0x000000ffff7d7224 */ /* 0x000fc400078e007f */
[----:B------:R-:W-:Y:S01]  /*21730*/  IMAD.MOV.U32 R126, RZ, RZ, R65 ;  /* 0x000000ffff7e7224 */ /* 0x000fe200078e0041 */
[----:B------:R-:W-:Y:S01]  /*21740*/  MOV R65, R130 ;  /* 0x0000008200417202 */ /* 0x000fe20000000f00 */
[----:B------:R-:W-:Y:S02]  /*21750*/  IMAD.MOV.U32 R128, RZ, RZ, R129 ;  /* 0x000000ffff807224 */ /* 0x000fe400078e0081 */
[----:B------:R-:W-:Y:S01]  /*21760*/  IMAD.MOV.U32 R127, RZ, RZ, R67 ;  /* 0x000000ffff7f7224 */ /* 0x000fe200078e0043 */
[----:B------:R-:W-:Y:S01]  /*21770*/  MOV R67, R158 ;  /* 0x0000009e00437202 */ /* 0x000fe20000000f00 */
[----:B------:R-:W-:Y:S02]  /*21780*/  IMAD.MOV.U32 R129, RZ, RZ, R131 ;  /* 0x000000ffff817224 */ /* 0x000fe400078e0083 */
[----:B------:R-:W-:Y:S02]  /*21790*/  IMAD.MOV.U32 R66, RZ, RZ, R156 ;  /* 0x000000ffff427224 */ /* 0x000fe400078e009c */
[----:B------:R-:W-:-:S02]  /*217a0*/  IMAD.MOV.U32 R130, RZ, RZ, R157 ;  /* 0x000000ffff827224 */ /* 0x000fc400078e009d */
[----:B------:R-:W-:-:S04]  /*217b0*/  IMAD.MOV.U32 R131, RZ, RZ, R159 ;  /* 0x000000ffff837224 */ /* 0x000fc800078e009f */
[----:B------:R1:W-:Y:S01]  /*217c0*/  STTM.x128 tmem[UR11+0x100], R4 ;  /* 0x00010004000079ed */ /* 0x0003e200083c000b */
[----:B------:R-:W2:Y:S02]  /*217d0*/  FENCE.VIEW.ASYNC.T ;  /* 0x00000000000073c6 */ /* 0x000ea40000000200 */
[----:B--2---:R-:W-:Y:S06]  /*217e0*/  BAR.SYNC.DEFER_BLOCKING 0x0 ;  /* 0x0000000000007b1d */ /* 0x004fec0000010000 */
[----:B------:R-:W-:Y:S05]  /*217f0*/  @P0 BRA `(.L_x_10) ;  /* 0x0000000400680947 */ /* 0x000fea0003800000 */
[----:B------:R-:W-:Y:S01]  /*21800*/  ULEA UR25, UR7, UR9, 0xf ;  /* 0x0000000907197291 */ /* 0x000fe2000f8e78ff */
[----:B-1----:R-:W-:Y:S01]  /*21810*/  MOV.SPILL R4, UR13 ;  /* 0x0000000d00047c02 */ /* 0x002fe20009000f00 */
[----:B------:R-:W-:Y:S01]  /*21820*/  UMOV UR31, URZ ;  /* 0x000000ff001f7c82 */ /* 0x000fe20008000000 */
[----:B------:R-:W-:Y:S01]  /*21830*/  UIADD3 UR45, UPT, UPT, UR10, 0x108, URZ ;  /* 0x000001080a2d7890 */ /* 0x000fe2000fffe0ff */
[----:B------:R-:W-:Y:S01]  /*21840*/  MOV.SPILL R5, UR12 ;  /* 0x0000000c00057c02 */ /* 0x000fe20009000f00 */
[----:B------:R-:W-:Y:S02]  /*21850*/  UIADD3 UR27, UPT, UPT, UR25, 0x60000, URZ ;  /* 0x00060000191b7890 */ /* 0x000fe4000fffe0ff */
[----:B------:R-:W-:Y:S02]  /*21860*/  UIADD3 UR47, UPT, UPT, UR10, 0x110, URZ ;  /* 0x000001100a2f7890 */ /* 0x000fe4000fffe0ff */
[----:B------:R-:W-:Y:S01]  /*21870*/  USHF.R.U32.HI UR30, URZ, 0x4, UR27 ;  /* 0x00000004ff1e7899 */ /* 0x000fe2000801161b */
[----:B------:R-:W-:Y:S01]  /*21880*/  UMOV UR52, 0x0 ;  /* 0x0000000000347882 */ /* 0x000fe20000000000 */
[----:B------:R-:W-:-:S02]  /*21890*/  UMOV UR53, 0x8200910 ;  /* 0x0820091000357882 */ /* 0x000fc40000000000 */
[----:B------:R-:W-:Y:S01]  /*218a0*/  USGXT.U32 UR30, UR30, 0xe ;  /* 0x0000000e1e1e789a */ /* 0x000fe20008000000 */
[----:B------:R-:W-:Y:S01]  /*218b0*/  UMOV UR54, 0x0 ;  /* 0x0000000000367882 */ /* 0x000fe20000000000 */
[----:B------:R-:W-:Y:S02]  /*218c0*/  UMOV UR55, 0x8200910 ;  /* 0x0820091000377882 */ /* 0x000fe40000000000 */
[----:B------:R-:W-:Y:S01]  /*218d0*/  UIADD3 UR34, UP1, UPT, UR30, 0x2, URZ ;  /* 0x000000021e227890 */ /* 0x000fe2000ff3e0ff */
[----:B------:R-:W-:Y:S01]  /*218e0*/  UMOV UR62, 0x0 ;  /* 0x00000000003e7882 */ /* 0x000fe20000000000 */
[----:B------:R-:W-:Y:S02]  /*218f0*/  UMOV UR63, 0x8200910 ;  /* 0x08200910003f7882 */ /* 0x000fe40000000000 */
[----:B------:R-:W-:Y:S02]  /*21900*/  UIADD3.X UR35, UPT, UPT, UR31, 0x40004040, URZ, UP1, !UPT ;  /* 0x400040401f237890 */ /* 0x000fe40008ffe4ff */
[----:B------:R-:W-:Y:S01]  /*21910*/  UIADD3 UR42, UP1, UPT, UR34, 0x2, URZ ;  /* 0x00000002222a7890 */ /* 0x000fe2000ff3e0ff */
[----:B------:R-:W-:Y:S01]  /*21920*/  UMOV UR31, 0x40004040 ;  /* 0x40004040001f7882 */ /* 0x000fe20000000000 */
[----:B------:R-:W-:Y:S01]  /*21930*/  UIADD3 UR46, UP2, UPT, UR34, 0x3fe, URZ ;  /* 0x000003fe222e7890 */ /* 0x000fe2000ff5e0ff */
[----:B------:R1:W-:Y:S01]  /*21940*/  UTCHMMA tmem[UR16], gdesc[UR30], tmem[UR10], tmem[UR52], idesc[UR53], UPT ;  /* 0x00ff341e100079ea */ /* 0x0003e2000b80000a */
[----:B------:R-:W-:-:S02]  /*21950*/  UIADD3.X UR43, UPT, UPT, UR35, URZ, URZ, UP1, !UPT ;  /* 0x000000ff232b7290 */ /* 0x000fc40008ffe4ff */
[----:B------:R-:W-:Y:S02]  /*21960*/  UIADD3 UR44, UP1, UPT, UR34, 0x4, URZ ;  /* 0x00000004222c7890 */ /* 0x000fe4000ff3e0ff */
[----:B------:R2:W-:Y:S01]  /*21970*/  UTCHMMA tmem[UR45], gdesc[UR34], tmem[UR10], tmem[UR54], idesc[UR55], UPT ;  /* 0x00ff36222d0079ea */ /* 0x0005e2000b80000a */
[----:B------:R-:W-:Y:S02]  /*21980*/  UIADD3 UR75, UPT, UPT, UR10, 0x118, URZ ;  /* 0x000001180a4b7890 */ /* 0x000fe4000fffe0ff */
[----:B------:R-:W-:Y:S02]  /*21990*/  UIADD3 UR73, UPT, UPT, UR10, 0x120, URZ ;  /* 0x000001200a497890 */ /* 0x000fe4000fffe0ff */
[----:B------:R-:W-:Y:S02]  /*219a0*/  UIADD3 UR5, UPT, UPT, UR10, 0x128, URZ ;  /* 0x000001280a057890 */ /* 0x000fe4000fffe0ff */
[----:B------:R3:W-:Y:S01]  /*219b0*/  UTCHMMA tmem[UR47], gdesc[UR42], tmem[UR10], tmem[UR62], idesc[UR63], UPT ;  /* 0x00ff3e2a2f0079ea */ /* 0x0007e2000b80000a */
[----:B-1----:R-:W-:-:S02]  /*219c0*/  UIADD3 UR52, UP3, UPT, UR34, 0x404, URZ ;  /* 0x0000040422347890 */ /* 0x002fc4000ff7e0ff */
[----:B------:R-:W-:Y:S02]  /*219d0*/  UIADD3 UR20, UPT, UPT, UR10, 0x130, URZ ;  /* 0x000001300a147890 */ /* 0x000fe4000fffe0ff */
[----:B--2---:R-:W-:Y:S02]  /*219e0*/  UIADD3.X UR45, UPT, UPT, UR35, URZ, URZ, UP1, !UPT ;  /* 0x000000ff232d7290 */ /* 0x004fe40008ffe4ff */
[----:B------:R-:W-:Y:S02]  /*219f0*/  UIADD3 UR48, UP1, UPT, UR34, 0x400, URZ ;  /* 0x0000040022307890 */ /* 0x000fe4000ff3e0ff */
[----:B------:R-:W-:Y:S02]  /*21a00*/  UIADD3 UR21, UPT, UPT, UR10, 0x138, URZ ;  /* 0x000001380a157890 */ /* 0x000fe4000fffe0ff */
[----:B---3--:R-:W-:Y:S02]  /*21a10*/  UIADD3.X UR47, UPT, UPT, UR35, URZ, URZ, UP2, !UPT ;  /* 0x000000ff232f7290 */ /* 0x008fe400097fe4ff */
[----:B------:R-:W-:-:S02]  /*21a20*/  UIADD3 UR50, UP2, UPT, UR34, 0x402, URZ ;  /* 0x0000040222327890 */ /* 0x000fc4000ff5e0ff */
[----:B------:R-:W-:Y:S02]  /*21a30*/  UIADD3.X UR49, UPT, UPT, UR35, URZ, URZ, UP1, !UPT ;  /* 0x000000ff23317290 */ /* 0x000fe40008ffe4ff */
[----:B------:R-:W-:Y:S02]  /*21a40*/  UIADD3.X UR51, UPT, UPT, UR35, URZ, URZ, UP2, !UPT ;  /* 0x000000ff23337290 */ /* 0x000fe400097fe4ff */
[----:B------:R-:W-:Y:S02]  /*21a50*/  UIADD3.X UR53, UPT, UPT, UR35, URZ, URZ, UP3, !UPT ;  /* 0x000000ff23357290 */ /* 0x000fe40009ffe4ff */
[----:B------:R-:W-:Y:S02]  /*21a60*/  UIADD3 UR22, UPT, UPT, UR10, 0x80, URZ ;  /* 0x000000800a167890 */ /* 0x000fe4000fffe0ff */
[----:B------:R-:W-:Y:S02]  /*21a70*/  UIADD3 UR23, UPT, UPT, UR10, 0x140, URZ ;  /* 0x000001400a177890 */ /* 0x000fe4000fffe0ff */
[----:B------:R-:W-:-:S02]  /*21a80*/  UIADD3 UR24, UPT, UPT, UR10, 0x80, URZ ;  /* 0x000000800a187890 */ /* 0x000fc4000fffe0ff */
[----:B------:R-:W-:Y:S01]  /*21a90*/  UIADD3 UR25, UPT, UPT, UR10, 0x148, URZ ;  /* 0x000001480a197890 */ /* 0x000fe2000fffe0ff */
[----:B------:R-:W-:Y:S01]  /*21aa0*/  UMOV UR60, 0x0 ;  /* 0x00000000003c7882 */ /* 0x000fe20000000000 */
[----:B------:R-:W-:Y:S01]  /*21ab0*/  UMOV UR61, 0x8200910 ;  /* 0x08200910003d7882 */ /* 0x000fe20000000000 */
[----:B------:R-:W-:Y:S02]  /*21ac0*/  UIADD3 UR26, UPT, UPT, UR10, 0x80, URZ ;  /* 0x000000800a1a7890 */ /* 0x000fe4000fffe0ff */
[----:B------:R-:W-:Y:S01]  /*21ad0*/  UTCHMMA tmem[UR75], gdesc[UR44], tmem[UR10], tmem[UR60], idesc[UR61], UPT ;  /* 0x00ff3c2c4b0079ea */ /* 0x000fe2000b80000a */
        /* <DEDUP_REMOVED lines=17> */
[----:B------:R-:W-:Y:S01]  /*21bf0*/  UIADD3 UR70, UPT, UPT, UR10, 0x80, URZ ;  /* 0x000000800a467890 */ /* 0x000fe2000fffe0ff */
[----:B------:R2:W-:Y:S01]  /*21c00*/  UTCHMMA tmem[UR23], gdesc[UR30], tmem[UR22], tmem[UR58], idesc[UR59], UPT ;  /* 0x00ff3a1e170079ea */ /* 0x0005e2000b800016 */
[----:B------:R-:W-:Y:S01]  /*21c10*/  UIADD3 UR71, UPT, UPT, UR10, 0x170, URZ ;  /* 0x000001700a477890 */ /* 0x000fe2000fffe0ff */
[----:B------:R2:W-:Y:S01]  /*21c20*/  UTCHMMA tmem[UR25], gdesc[UR34], tmem[UR24], tmem[UR60], idesc[UR61], UPT ;  /* 0x00ff3c22190079ea */ /* 0x0005e2000b800018 */
[----:B------:R-:W-:-:S02]  /*21c30*/  UIADD3 UR72, UPT, UPT, UR10, 0x80, URZ ;  /* 0x000000800a487890 */ /* 0x000fc4000fffe0ff */
[----:B------:R-:W-:Y:S01]  /*21c40*/  UIADD3 UR74, UPT, UPT, UR10, 0x178, URZ ;  /* 0x000001780a4a7890 */ /* 0x000fe2000fffe0ff */
[----:B-1----:R-:W-:Y:S01]  /*21c50*/  R2UR.FILL UR13, R4 ;  /* 0x00000000040d72ca */ /* 0x002fe200004e0000 */
        /* <DEDUP_REMOVED lines=12> */
[----:B------:R-:W-:Y:S01]  /*21d20*/  UMOV UR5, URZ ;  /* 0x000000ff00057c82 */ /* 0x000fe20008000000 */
[----:B------:R2:W-:Y:S01]  /*21d30*/  UTCHMMA tmem[UR67], gdesc[UR46], tmem[UR66], tmem[UR36], idesc[UR37], UPT ;  /* 0x00ff242e430079ea */ /* 0x0005e2000b800042 */
[----:B------:R2:W-:Y:S01]  /*21d40*/  UTCHMMA tmem[UR69], gdesc[UR48], tmem[UR68], tmem[UR38], idesc[UR39], UPT ;  /* 0x00ff2630450079ea */ /* 0x0005e2000b800044 */
[----:B------:R-:W-:Y:S01]  /*21d50*/  UMOV UR62, UR4 ;  /* 0x00000004003e7c82 */ /* 0x000fe20008000000 */
[----:B------:R2:W-:Y:S01]  /*21d60*/  UTCHMMA tmem[UR71], gdesc[UR50], tmem[UR70], tmem[UR40], idesc[UR41], UPT ;  /* 0x00ff2832470079ea */ /* 0x0005e2000b800046 */
[----:B------:R2:W-:Y:S01]  /*21d70*/  UTCHMMA tmem[UR74], gdesc[UR52], tmem[UR72], tmem[UR54], idesc[UR55], UPT ;  /* 0x00ff36344a0079ea */ /* 0x0005e2000b800048 */
[----:B------:R2:W-:Y:S01]  /*21d80*/  UTCBAR [UR62], URZ ;  /* 0x000000ff3e0073e9 */ /* 0x0005e200080000ff */
[----:B------:R-:W-:-:S15]  /*21d90*/  R2UR.FILL UR12, R5 ;  /* 0x00000000050c72ca */ /* 0x000fde00004e0000 */
.L_x_10:
[----:B-1----:R-:W1:Y:S01]  /*21da0*/  LDC R4, c[0x0][0x3a0] ;  /* 0x0000e800ff047b82 */ /* 0x002e620000000800 */
[----:B------:R-:W3:Y:S07]  /*21db0*/  LDL.LU R12, [R1] ;  /* 0x00000000010c7983 */ /* 0x000eee0000300800 */
[----:B------:R-:W4:Y:S08]  /*21dc0*/  LDC R10, c[0x0][0x3a0] ;  /* 0x0000e800ff0a7b82 */ /* 0x000f300000000800 */
[----:B------:R-:W-:Y:S01]  /*21dd0*/  BAR.SYNC.DEFER_BLOCKING 0x0 ;  /* 0x0000000000007b1d */ /* 0x000fe20000010000 */
[----:B------:R-:W-:-:S02]  /*21de0*/  IADD3 R132, P5, PT, R132, UR14, RZ ;  /* 0x0000000e84847c10 */ /* 0x000fc4000ffbe0ff */
[----:B------:R-:W-:-:S03]  /*21df0*/  IADD3 R134, P6, PT, R134, UR14, RZ ;  /* 0x0000000e86867c10 */ /* 0x000fc6000ffde0ff */
[----:B--2---:R-:W2:Y:S01]  /*21e00*/  LDL.LU R11, [R1+0x4] ;  /* 0x00000400010b7983 */ /* 0x004ea20000300800 */
[----:B-1----:R-:W-:Y:S02]  /*21e10*/  VIADD R4, R4, 0x3f ;  /* 0x0000003f04047836 */ /* 0x002fe40000000000 */
[----:B----4-:R-:W-:-:S03]  /*21e20*/  VIADD R10, R10, 0xfffffe40 ;  /* 0xfffffe400a0a7836 */ /* 0x010fc60000000000 */
[----:B------:R-:W-:Y:S01]  /*21e30*/  SHF.R.S32.HI R5, RZ, 0x1f, R4 ;  /* 0x0000001fff057819 */ /* 0x000fe20000011404 */
[----:B------:R-:W-:Y:S01]  /*21e40*/  IMAD.MOV.U32 R6, RZ, RZ, R132 ;  /* 0x000000ffff067224 */ /* 0x000fe200078e0084 */
[----:B------:R-:W-:Y:S01]  /*21e50*/  IADD3.X R133, PT, PT, R133, UR15, RZ, P5, !PT ;  /* 0x0000000f85857c10 */ /* 0x000fe2000affe4ff */
[----:B------:R-:W4:Y:S01]  /*21e60*/  LDL.LU R9, [R1+0x8] ;  /* 0x0000080001097983 */ /* 0x000f220000300800 */
[----:B------:R-:W-:Y:S01]  /*21e70*/  LEA.HI R5, R5, R4, RZ, 0x6 ;  /* 0x0000000405057211 */ /* 0x000fe200078f30ff */
[----:B------:R-:W-:Y:S01]  /*21e80*/  IMAD R4, R166, -0x40, R10 ;  /* 0xffffffc0a6047824 */ /* 0x000fe200078e020a */
[----:B------:R-:W-:Y:S01]  /*21e90*/  IADD3.X R135, PT, PT, R135, UR15, RZ, P6, !PT ;  /* 0x0000000f87877c10 */ /* 0x000fe2000b7fe4ff */
[----:B------:R-:W-:Y:S01]  /*21ea0*/  IMAD.MOV.U32 R7, RZ, RZ, R133 ;  /* 0x000000ffff077224 */ /* 0x000fe200078e0085 */
[----:B------:R-:W-:Y:S01]  /*21eb0*/  SHF.R.S32.HI R5, RZ, 0x6, R5 ;  /* 0x00000006ff057819 */ /* 0x000fe20000011405 */
[----:B------:R-:W2:Y:S01]  /*21ec0*/  LDL.LU R16, [R1+0xc] ;  /* 0x00000c0001107983 */ /* 0x000ea20000300800 */
[----:B------:R-:W-:-:S02]  /*21ed0*/  ISETP.GT.AND P4, PT, R4, RZ, PT ;  /* 0x000000ff0400720c */ /* 0x000fc40003f84270 */
[----:B------:R-:W-:Y:S01]  /*21ee0*/  IADD3 R5, PT, PT, R5, -0x7, RZ ;  /* 0xfffffff905057810 */ /* 0x000fe20007ffe0ff */
[----:B------:R-:W2:Y:S03]  /*21ef0*/  LDL.LU R15, [R1+0x10] ;  /* 0x00001000010f7983 */ /* 0x000ea60000300800 */
[----:B------:R-:W-:Y:S01]  /*21f00*/  ISETP.GE.AND P3, PT, R166, R5, PT ;  /* 0x00000005a600720c */ /* 0x000fe20003f66270 */
[----:B------:R-:W2:Y:S01]  /*21f10*/  LDL.LU R18, [R1+0x14] ;  /* 0x0000140001127983 */ /* 0x000ea20000300800 */
[----:B------:R-:W-:Y:S02]  /*21f20*/  SEL R5, RZ, 0x4, !P4 ;  /* 0x00000004ff057807 */ /* 0x000fe40006000000 */
[----:B------:R-:W-:Y:S01]  /*21f30*/  IADD3 R136, P5, PT, R136, UR14, RZ ;  /* 0x0000000e88887c10 */ /* 0x000fe2000ffbe0ff */
[----:B------:R-:W2:Y:S01]  /*21f40*/  LDL.LU R17, [R1+0x18] ;  /* 0x0000180001117983 */ /* 0x000ea20000300800 */
[----:B------:R-:W-:-:S02]  /*21f50*/  SEL R5, R5, RZ, !P3 ;  /* 0x000000ff05057207 */ /* 0x000fc40005800000 */
[----:B------:R-:W-:Y:S01]  /*21f60*/  IADD3.X R137, PT, PT, R137, UR15, RZ, P5, !PT ;  /* 0x0000000f89897c10 */ /* 0x000fe2000affe4ff */
[----:B------:R-:W2:Y:S01]  /*21f70*/  LDL.LU R14, [R1+0x1c] ;  /* 0x00001c00010e7983 */ /* 0x000ea20000300800 */
[----:B------:R-:W-:Y:S02]  /*21f80*/  ISETP.NE.U32.AND P4, PT, R5, RZ, PT ;  /* 0x000000ff0500720c */ /* 0x000fe40003f85070 */
[----:B-----5:R-:W-:Y:S01]  /*21f90*/  LEA R5, R2, UR19, 0x2 ;  /* 0x0000001302057c11 */ /* 0x020fe2000f8e10ff */
[----:B------:R-:W2:Y:S10]  /*21fa0*/  LDL.LU R8, [R1+0x20] ;  /* 0x0000200001087983 */ /* 0x000eb40000300800 */
[----:B------:R-:W-:Y:S01]  /*21fb0*/  @!PT LDS RZ, [RZ] ;  /* 0x00000000fffff984 */ /* 0x000fe20000000800 */
[----:B------:R-:W-:Y:S01]  /*21fc0*/  @!PT LDS RZ, [RZ] ;  /* 0x00000000fffff984 */ /* 0x000fe20000000800 */
[----:B------:R-:W-:Y:S01]  /*21fd0*/  @!PT LDS RZ, [RZ] ;  /* 0x00000000fffff984 */ /* 0x000fe20000000800 */
[----:B------:R1:W-:Y:S02]  /*21fe0*/  LDGSTS.E [R5], desc[UR28][R6.64], P4 ;  /* 0x0000000006057fae */ /* 0x0003e4000a1a101c */
[----:B-1----:R-:W-:Y:S01]  /*21ff0*/  MOV R6, R134 ;  /* 0x0000008600067202 */ /* 0x002fe20000000f00 */
[----:B------:R-:W-:-:S05]  /*22000*/  IMAD.MOV.U32 R7, RZ, RZ, R135 ;  /* 0x000000ffff077224 */ /* 0x000fca00078e0087 */
[----:B------:R1:W-:Y:S01]  /*22010*/  LDGSTS.E [R5+0x200], desc[UR28][R6.64], P4 ;  /* 0x0020000006057fae */ /* 0x0003e2000a1a101c */
[----:B------:R-:W-:-:S04]  /*22020*/  ISETP.GT.AND P4, PT, R4, 0x1, PT ;  /* 0x000000010400780c */ /* 0x000fc80003f84270 */
[----:B-1----:R-:W-:-:S04]  /*22030*/  SEL R6, RZ, 0x4, !P4 ;  /* 0x00000004ff067807 */ /* 0x002fc80006000000 */
[----:B------:R-:W-:-:S04]  /*22040*/  SEL R6, R6, RZ, !P3 ;  /* 0x000000ff06067207 */ /* 0x000fc80005800000 */
[----:B------:R-:W-:Y:S02]  /*22050*/  ISETP.NE.U32.AND P4, PT, R6, RZ, PT ;  /* 0x000000ff0600720c */ /* 0x000fe40003f85070 */
[----:B------:R-:W-:Y:S01]  /*22060*/  IADD3 R138, P5, PT, R138, UR14, RZ ;  /* 0x0000000e8a8a7c10 */ /* 0x000fe2000ffbe0ff */
[----:B------:R-:W-:Y:S02]  /*22070*/  IMAD.MOV.U32 R6, RZ, RZ, R136 ;  /* 0x000000ffff067224 */ /* 0x000fe400078e0088 */
[----:B------:R-:W-:Y:S01]  /*22080*/  IMAD.MOV.U32 R7, RZ, RZ, R137 ;  /* 0x000000ffff077224 */ /* 0x000fe200078e0089 */
[----:B------:R-:W-:-:S07]  /*22090*/  IADD3.X R139, PT, PT, R139, UR15, RZ, P5, !PT ;  /* 0x0000000f8b8b7c10 */ /* 0x000fce000affe4ff */
[----:B------:R1:W-:Y:S02]  /*220a0*/  LDGSTS.E [R5+0x400], desc[UR28][R6.64], P4 ;  /* 0x0040000006057fae */ /* 0x0003e4000a1a101c */
[----:B-1----:R-:W-:Y:S01]  /*220b0*/  MOV R6, R138 ;  /* 0x0000008a00067202 */ /* 0x002fe20000000f00 */
[----:B------:R-:W-:-:S05]  /*220c0*/  IMAD.MOV.U32 R7, RZ, RZ, R139 ;  /* 0x000000ffff077224 */ /* 0x000fca00078e008b */
[----:B------:R1:W-:Y:S01]  /*220d0*/  LDGSTS.E [R5+0x600], desc[UR28][R6.64], P4 ;  /* 0x0060000006057fae */ /* 0x0003e2000a1a101c */
[----:B------:R-:W-:Y:S02]  /*220e0*/  ISETP.GT.AND P4, PT, R4, 0x2, PT ;  /* 0x000000020400780c */ /* 0x000fe40003f84270 */
[----:B------:R-:W-:Y:S02]  /*220f0*/  IADD3 R140, P5, PT, R140, UR14, RZ ;  /* 0x0000000e8c8c7c10 */ /* 0x000fe4000ffbe0ff */
[----:B-1----:R-:W-:-:S04]  /*22100*/  SEL R6, RZ, 0x4, !P4 ;  /* 0x00000004ff067807 */ /* 0x002fc80006000000 */
[----:B------:R-:W-:-:S04]  /*22110*/  SEL R6, R6, RZ, !P3 ;  /* 0x000000ff06067207 */ /* 0x000fc80005800000 */
[----:B------:R-:W-:Y:S02]  /*22120*/  ISETP.NE.U32.AND P4, PT, R6, RZ, PT ;  /* 0x000000ff0600720c */ /* 0x000fe40003f85070 */
[----:B------:R-:W-:Y:S02]  /*22130*/  IADD3.X R141, PT, PT, R141, UR15, RZ, P5, !PT ;  /* 0x0000000f8d8d7c10 */ /* 0x000fe4000affe4ff */
[----:B------:R-:W-:Y:S01]  /*22140*/  IADD3 R142, P5, PT, R142, UR14, RZ ;  /* 0x0000000e8e8e7c10 */ /* 0x000fe2000ffbe0ff */
[----:B------:R-:W-:Y:S02]  /*22150*/  IMAD.MOV.U32 R6, RZ, RZ, R140 ;  /* 0x000000ffff067224 */ /* 0x000fe400078e008c */
[----:B------:R-:W-:Y:S01]  /*22160*/  IMAD.MOV.U32 R7, RZ, RZ, R141 ;  /* 0x000000ffff077224 */ /* 0x000fe200078e008d */
[----:B------:R-:W-:-:S05]  /*22170*/  IADD3.X R143, PT, PT, R143, UR15, RZ, P5, !PT ;  /* 0x0000000f8f8f7c10 */ /* 0x000fca000affe4ff */
        /* <DEDUP_REMOVED lines=355> */
[----:B---3--:R-:W-:Y:S02]  /*237b0*/  IADD3 R12, P5, PT, R12, UR14, RZ ;  /* 0x0000000e0c0c7c10 */ /* 0x008fe4000ffbe0ff */
[----:B-1----:R-:W-:-:S04]  /*237c0*/  SEL R6, RZ, 0x4, !P4 ;  /* 0x00000004ff067807 */ /* 0x002fc80006000000 */
[----:B------:R-:W-:Y:S01]  /*237d0*/  SEL R6, R6, RZ, !P3 ;  /* 0x000000ff06067207 */ /* 0x000fe20005800000 */
[----:B------:R1:W-:Y:S03]  /*237e0*/  STL [R1], R12 ;  /* 0x0000000c01007387 */ /* 0x0003e60000100800 */
[----:B------:R-:W-:Y:S01]  /*237f0*/  ISETP.NE.U32.AND P4, PT, R6, RZ, PT ;  /* 0x000000ff0600720c */ /* 0x000fe20003f85070 */
[----:B------:R-:W-:Y:S01]  /*23800*/  IMAD.MOV.U32 R6, RZ, RZ, R12 ;  /* 0x000000ffff067224 */ /* 0x000fe200078e000c */
[----:B------:R-:W3:Y:S04]  /*23810*/  LDL.LU R13, [R1+0x24] ;  /* 0x00002400010d7983 */ /* 0x000ee80000300800 */
[----:B-1----:R-:W3:Y:S01]  /*23820*/  LDL.LU R12, [R1+0x28] ;  /* 0x00002800010c7983 */ /* 0x002ee20000300800 */
[----:B------:R-:W-:-:S02]  /*23830*/  IADD3.X R252, PT, PT, R252, UR15, RZ, P5, !PT ;  /* 0x0000000ffcfc7c10 */ /* 0x000fc4000affe4ff */
[----:B----4-:R-:W-:-:S03]  /*23840*/  IADD3 R9, P5, PT, R9, UR14, RZ ;  /* 0x0000000e09097c10 */ /* 0x010fc6000ffbe0ff */
[----:B------:R-:W-:Y:S01]  /*23850*/  IMAD.MOV.U32 R7, RZ, RZ, R252 ;  /* 0x000000ffff077224 */ /* 0x000fe200078e00fc */
[----:B--2---:R-:W-:Y:S01]  /*23860*/  IADD3.X R11, PT, PT, R11, UR15, RZ, P5, !PT ;  /* 0x0000000f0b0b7c10 */ /* 0x004fe2000affe4ff */
[----:B------:R-:W-:Y:S04]  /*23870*/  STL [R1+0x8], R9 ;  /* 0x0000080901007387 */ /* 0x000fe80000100800 */
[----:B------:R1:W-:Y:S04]  /*23880*/  LDGSTS.E [R5+0x7000], desc[UR28][R6.64], P4 ;  /* 0x0700000006057fae */ /* 0x0003e8000a1a101c */
[----:B------:R2:W-:Y:S01]  /*23890*/  STL [R1+0x4], R11 ;  /* 0x0000040b01007387 */ /* 0x0005e20000100800 */
[----:B-1----:R-:W-:Y:S01]  /*238a0*/  IMAD.MOV.U32 R7, RZ, RZ, R11 ;  /* 0x000000ffff077224 */ /* 0x002fe200078e000b */
[----:B------:R-:W-:-:S02]  /*238b0*/  MOV R6, R9 ;  /* 0x0000000900067202 */ /* 0x000fc40000000f00 */
[----:B--2---:R-:W2:Y:S04]  /*238c0*/  LDL.LU R11, [R1+0x2c] ;  /* 0x00002c00010b7983 */ /* 0x004ea80000300800 */
[----:B------:R-:W4:Y:S04]  /*238d0*/  LDL.LU R9, [R1+0x30] ;  /* 0x0000300001097983 */ /* 0x000f280000300800 */
[----:B------:R1:W-:Y:S01]  /*238e0*/  LDGSTS.E [R5+0x7200], desc[UR28][R6.64], P4 ;  /* 0x0720000006057fae */ /* 0x0003e2000a1a101c */
[----:B------:R-:W-:Y:S02]  /*238f0*/  ISETP.GT.AND P4, PT, R4, 0x1d, PT ;  /* 0x0000001d0400780c */ /* 0x000fe40003f84270 */
[----:B------:R-:W-:-:S04]  /*23900*/  IADD3 R15, P5, PT, R15, UR14, RZ ;  /* 0x0000000e0f0f7c10 */ /* 0x000fc8000ffbe0ff */
[----:B------:R-:W-:Y:S02]  /*23910*/  IADD3.X R16, PT, PT, R16, UR15, RZ, P5, !PT ;  /* 0x0000000f10107c10 */ /* 0x000fe4000affe4ff */
[----:B-1----:R-:W-:Y:S01]  /*23920*/  SEL R6, RZ, 0x4, !P4 ;  /* 0x00000004ff067807 */ /* 0x002fe20006000000 */
[----:B------:R-:W-:Y:S03]  /*23930*/  STL [R1+0x10], R15 ;  /* 0x0000100f01007387 */ /* 0x000fe60000100800 */
[----:B------:R-:W-:Y:S01]  /*23940*/  SEL R6, R6, RZ, !P3 ;  /* 0x000000ff06067207 */ /* 0x000fe20005800000 */
[----:B------:R1:W-:Y:S01]  /*23950*/  STL [R1+0xc], R16 ;  /* 0x00000c1001007387 */ /* 0x0003e20000100800 */
[----:B------:R-:W-:Y:S02]  /*23960*/  IMAD.MOV.U32 R7, RZ, RZ, R16 ;  /* 0x000000ffff077224 */ /* 0x000fe400078e0010 */
[----:B------:R-:W-:Y:S01]  /*23970*/  ISETP.NE.U32.AND P4, PT, R6, RZ, PT ;  /* 0x000000ff0600720c */ /* 0x000fe20003f85070 */
[----:B------:R-:W-:Y:S01]  /*23980*/  IMAD.MOV.U32 R6, RZ, RZ, R15 ;  /* 0x000000ffff067224 */ /* 0x000fe200078e000f */
[----:B------:R-:W-:Y:S01]  /*23990*/  IADD3 R17, P5, PT, R17, UR14, RZ ;  /* 0x0000000e11117c10 */ /* 0x000fe2000ffbe0ff */
[----:B-1----:R-:W2:Y:S04]  /*239a0*/  LDL.LU R16, [R1+0x34] ;  /* 0x0000340001107983 */ /* 0x002ea80000300800 */
[----:B------:R-:W2:Y:S01]  /*239b0*/  LDL.LU R15, [R1+0x38] ;  /* 0x00003800010f7983 */ /* 0x000ea20000300800 */
[----:B------:R-:W-:-:S05]  /*239c0*/  IADD3.X R18, PT, PT, R18, UR15, RZ, P5, !PT ;  /* 0x0000000f12127c10 */ /* 0x000fca000affe4ff */
[----:B------:R1:W-:Y:S01]  /*239d0*/  LDGSTS.E [R5+0x7400], desc[UR28][R6.64], P4 ;  /* 0x0740000006057fae */ /* 0x0003e2000a1a101c */
[----:B------:R-:W-:Y:S02]  /*239e0*/  IADD3 R8, P5, PT, R8, UR14, RZ ;  /* 0x0000000e08087c10 */ /* 0x000fe4000ffbe0ff */
[----:B-1----:R-:W-:Y:S01]  /*239f0*/  MOV R6, R17 ;  /* 0x0000001100067202 */ /* 0x002fe20000000f00 */
[----:B------:R-:W-:-:S05]  /*23a00*/  IMAD.MOV.U32 R7, RZ, RZ, R18 ;  /* 0x000000ffff077224 */ /* 0x000fca00078e0012 */
[----:B------:R1:W-:Y:S01]  /*23a10*/  LDGSTS.E [R5+0x7600], desc[UR28][R6.64], P4 ;  /* 0x0760000006057fae */ /* 0x0003e2000a1a101c */
[----:B------:R-:W-:Y:S02]  /*23a20*/  ISETP.GT.AND P4, PT, R4, 0x1e, PT ;  /* 0x0000001e0400780c */ /* 0x000fe40003f84270 */
[----:B------:R-:W-:Y:S01]  /*23a30*/  IADD3.X R14, PT, PT, R14, UR15, RZ, P5, !PT ;  /* 0x0000000f0e0e7c10 */ /* 0x000fe2000affe4ff */
[----:B------:R-:W-:Y:S01]  /*23a40*/  STL [R1+0x18], R17 ;  /* 0x0000181101007387 */ /* 0x000fe20000100800 */
[----:B-1----:R-:W-:-:S03]  /*23a50*/  SEL R6, RZ, 0x4, !P4 ;  /* 0x00000004ff067807 */ /* 0x002fc60006000000 */
[----:B------:R-:W-:Y:S01]  /*23a60*/  STL [R1+0x14], R18 ;  /* 0x0000141201007387 */ /* 0x000fe20000100800 */
[----:B------:R-:W-:-:S03]  /*23a70*/  SEL R6, R6, RZ, !P3 ;  /* 0x000000ff06067207 */ /* 0x000fc60005800000 */
[----:B------:R-:W-:Y:S01]  /*23a80*/  STL [R1+0x20], R8 ;  /* 0x0000200801007387 */ /* 0x000fe20000100800 */
[----:B------:R-:W-:Y:S01]  /*23a90*/  IMAD.MOV.U32 R7, RZ, RZ, R14 ;  /* 0x000000ffff077224 */ /* 0x000fe200078e000e */
[----:B------:R-:W-:Y:S02]  /*23aa0*/  ISETP.NE.U32.AND P4, PT, R6, RZ, PT ;  /* 0x000000ff0600720c */ /* 0x000fe40003f85070 */
[----:B------:R1:W-:Y:S01]  /*23ab0*/  STL [R1+0x1c], R14 ;  /* 0x00001c0e01007387 */ /* 0x0003e20000100800 */
[----:B------:R-:W-:-:S03]  /*23ac0*/  IMAD.MOV.U32 R6, RZ, RZ, R8 ;  /* 0x000000ffff067224 */ /* 0x000fc600078e0008 */
[----:B-1----:R-:W2:Y:S04]  /*23ad0*/  LDL.LU R14, [R1+0x3c] ;  /* 0x00003c00010e7983 */ /* 0x002ea80000300800 */
[----:B------:R-:W2:Y:S04]  /*23ae0*/  LDL.LU R8, [R1+0x40] ;  /* 0x0000400001087983 */ /* 0x000ea80000300800 */
[----:B------:R1:W-:Y:S01]  /*23af0*/  LDGSTS.E [R5+0x7800], desc[UR28][R6.64], P4 ;  /* 0x0780000006057fae */ /* 0x0003e2000a1a101c */
[----:B---3--:R-:W-:-:S04]  /*23b00*/  IADD3 R12, P5, PT, R12, UR14, RZ ;  /* 0x0000000e0c0c7c10 */ /* 0x008fc8000ffbe0ff */
[----:B------:R-:W-:Y:S01]  /*23b10*/  IADD3.X R13, PT, PT, R13, UR15, RZ, P5, !PT ;  /* 0x0000000f0d0d7c10 */ /* 0x000fe2000affe4ff */
[----:B------:R-:W-:Y:S01]  /*23b20*/  STL [R1+0x28], R12 ;  /* 0x0000280c01007387 */ /* 0x000fe20000100800 */
[----:B-1----:R-:W-:-:S03]  /*23b30*/  MOV R6, R12 ;  /* 0x0000000c00067202 */ /* 0x002fc60000000f00 */
[----:B------:R1:W-:Y:S01]  /*23b40*/  STL [R1+0x24], R13 ;  /* 0x0000240d01007387 */ /* 0x0003e20000100800 */
[----:B------:R-:W-:-:S05]  /*23b50*/  IMAD.MOV.U32 R7, RZ, RZ, R13 ;  /* 0x000000ffff077224 */ /* 0x000fca00078e000d */
[----:B------:R3:W-:Y:S04]  /*23b60*/  LDGSTS.E [R5+0x7a00], desc[UR28][R6.64], P4 ;  /* 0x07a0000006057fae */ /* 0x0007e8000a1a101c */
[----:B-1----:R-:W2:Y:S04]  /*23b70*/  LDL.LU R13, [R1+0x44] ;  /* 0x00004400010d7983 */ /* 0x002ea80000300800 */
[----:B------:R-:W2:Y:S01]  /*23b80*/  LDL.LU R12, [R1+0x48] ;  /* 0x00004800010c7983 */ /* 0x000ea20000300800 */
[----:B------:R-:W-:-:S04]  /*23b90*/  ISETP.GT.AND P4, PT, R4, 0x1f, PT ;  /* 0x0000001f0400780c */ /* 0x000fc80003f84270 */
[----:B---3--:R-:W-:Y:S02]  /*23ba0*/  SEL R6, RZ, 0x4, !P4 ;  /* 0x00000004ff067807 */ /* 0x008fe40006000000 */
[----:B----4-:R-:W-:Y:S02]  /*23bb0*/  IADD3 R9, P5, PT, R9, UR14, RZ ;  /* 0x0000000e09097c10 */ /* 0x010fe4000ffbe0ff */
[----:B------:R-:W-:Y:S02]  /*23bc0*/  SEL R6, R6, RZ, !P3 ;  /* 0x000000ff06067207 */ /* 0x000fe40005800000 */
[----:B--2---:R-:W-:Y:S01]  /*23bd0*/  IADD3.X R11, PT, PT, R11, UR15, RZ, P5, !PT ;  /* 0x0000000f0b0b7c10 */ /* 0x004fe2000affe4ff */
[----:B------:R-:W-:Y:S01]  /*23be0*/  STL [R1+0x30], R9 ;  /* 0x0000300901007387 */ /* 0x000fe20000100800 */
[----:B------:R-:W-:Y:S01]  /*23bf0*/  ISETP.NE.U32.AND P4, PT, R6, RZ, PT ;  /* 0x000000ff0600720c */ /* 0x000fe20003f85070 */
[----:B------:R-:W-:Y:S02]  /*23c00*/  IMAD.MOV.U32 R6, RZ, RZ, R9 ;  /* 0x000000ffff067224 */ /* 0x000fe400078e0009 */
[----:B------:R1:W-:Y:S01]  /*23c10*/  STL [R1+0x2c], R11 ;  /* 0x00002c0b01007387 */ /* 0x0003e20000100800 */
[----:B------:R-:W-:-:S03]  /*23c20*/  IMAD.MOV.U32 R7, RZ, RZ, R11 ;  /* 0x000000ffff077224 */ /* 0x000fc600078e000b */
[----:B-1----:R-:W2:Y:S04]  /*23c30*/  LDL.LU R11, [R1+0x4c] ;  /* 0x00004c00010b7983 */ /* 0x002ea80000300800 */
[----:B------:R-:W3:Y:S04]  /*23c40*/  LDL.LU R9, [R1+0x50] ;  /* 0x0000500001097983 */ /* 0x000ee80000300800 */
[----:B------:R1:W-:Y:S01]  /*23c50*/  LDGSTS.E [R5+0x7c00], desc[UR28][R6.64], P4 ;  /* 0x07c0000006057fae */ /* 0x0003e2000a1a101c */
[----:B------:R-:W-:-:S04]  /*23c60*/  IADD3 R15, P5, PT, R15, UR14, RZ ;  /* 0x0000000e0f0f7c10 */ /* 0x000fc8000ffbe0ff */
[----:B------:R-:W-:Y:S01]  /*23c70*/  IADD3.X R16, PT, PT, R16, UR15, RZ, P5, !PT ;  /* 0x0000000f10107c10 */ /* 0x000fe2000affe4ff */
[----:B------:R-:W-:Y:S04]  /*23c80*/  STL [R1+0x38], R15 ;  /* 0x0000380f01007387 */ /* 0x000fe80000100800 */
[----:B------:R4:W-:Y:S04]  /*23c90*/  STL [R1+0x34], R16 ;  /* 0x0000341001007387 */ /* 0x0009e80000100800 */
[----:B------:R-:W2:Y:S04]  /*23ca0*/  LDL.LU R18, [R1+0x54] ;  /* 0x0000540001127983 */ /* 0x000ea80000300800 */
[----:B------:R-:W2:Y:S01]  /*23cb0*/  LDL.LU R17, [R1+0x58] ;  /* 0x0000580001117983 */ /* 0x000ea20000300800 */
[----:B-1----:R-:W-:Y:S01]  /*23cc0*/  MOV R6, R15 ;  /* 0x0000000f00067202 */ /* 0x002fe20000000f00 */
[----:B------:R-:W-:-:S02]  /*23cd0*/  IMAD.MOV.U32 R7, RZ, RZ, R16 ;  /* 0x000000ffff077224 */ /* 0x000fc400078e0010 */
[----:B----4-:R-:W4:Y:S04]  /*23ce0*/  LDL.LU R16, [R1+0x5c] ;  /* 0x00005c0001107983 */ /* 0x010f280000300800 */
[----:B------:R1:W-:Y:S01]  /*23cf0*/  LDGSTS.E [R5+0x7e00], desc[UR28][R6.64], P4 ;  /* 0x07e0000006057fae */ /* 0x0003e2000a1a101c */
[----:B------:R-:W-:-:S03]  /*23d00*/  ISETP.GT.AND P4, PT, R4, 0x20, PT ;  /* 0x000000200400780c */ /* 0x000fc60003f84270 */
[----:B------:R-:W4:Y:S01]  /*23d10*/  LDL.LU R15, [R1+0x60] ;  /* 0x00006000010f7983 */ /* 0x000f220000300800 */
[----:B-1----:R-:W-:-:S04]  /*23d20*/  SEL R6, RZ, 0x4, !P4 ;  /* 0x00000004ff067807 */ /* 0x002fc80006000000 */
[----:B------:R-:W-:-:S04]  /*23d30*/  SEL R6, R6, RZ, !P3 ;  /* 0x000000ff06067207 */ /* 0x000fc80005800000 */
[----:B------:R-:W-:Y:S02]  /*23d40*/  ISETP.NE.U32.AND P4, PT, R6, RZ, PT ;  /* 0x000000ff0600720c */ /* 0x000fe40003f85070 */
[----:B------:R-:W-:-:S04]  /*23d50*/  IADD3 R8, P5, PT, R8, UR14, RZ ;  /* 0x0000000e08087c10 */ /* 0x000fc8000ffbe0ff */
[----:B------:R-:W-:Y:S01]  /*23d60*/  IADD3.X R14, PT, PT, R14, UR15, RZ, P5, !PT ;  /* 0x0000000f0e0e7c10 */ /* 0x000fe2000affe4ff */
[----:B------:R-:W-:Y:S01]  /*23d70*/  STL [R1+0x40], R8 ;  /* 0x0000400801007387 */ /* 0x000fe20000100800 */
[----:B------:R-:W-:-:S03]  /*23d80*/  IMAD.MOV.U32 R6, RZ, RZ, R8 ;  /* 0x000000ffff067224 */ /* 0x000fc600078e0008 */
[----:B------:R1:W-:Y:S01]  /*23d90*/  STL [R1+0x3c], R14 ;  /* 0x00003c0e01007387 */ /* 0x0003e20000100800 */
[----:B------:R-:W-:-:S05]  /*23da0*/  IMAD.MOV.U32 R7, RZ, RZ, R14 ;  /* 0x000000ffff077224 */ /* 0x000fca00078e000e */
[----:B------:R1:W-:Y:S04]  /*23db0*/  LDGSTS.E [R5+0x8000], desc[UR28][R6.64], P4 ;  /* 0x0800000006057fae */ /* 0x0003e8000a1a101c */
[----:B-1----:R-:W4:Y:S04]  /*23dc0*/  LDL.LU R14, [R1+0x64] ;  /* 0x00006400010e7983 */ /* 0x002f280000300800 */
[----:B------:R-:W4:Y:S01]  /*23dd0*/  LDL.LU R8, [R1+0x68] ;  /* 0x0000680001087983 */ /* 0x000f220000300800 */
[----:B------:R-:W-:-:S04]  /*23de0*/  IADD3 R12, P5, PT, R12, UR14, RZ ;  /* 0x0000000e0c0c7c10 */ /* 0x000fc8000ffbe0ff */
[----:B------:R-:W-:Y:S01]  /*23df0*/  IADD3.X R13, PT, PT, R13, UR15, RZ, P5, !PT ;  /* 0x0000000f0d0d7c10 */ /* 0x000fe2000affe4ff */
[----:B------:R-:W-:Y:S01]  /*23e00*/  STL [R1+0x48], R12 ;  /* 0x0000480c01007387 */ /* 0x000fe20000100800 */
[----:B------:R-:W-:-:S03]  /*23e10*/  MOV R6, R12 ;  /* 0x0000000c00067202 */ /* 0x000fc60000000f00 */
[----:B------:R1:W-:Y:S01]  /*23e20*/  STL [R1+0x44], R13 ;  /* 0x0000440d01007387 */ /* 0x0003e20000100800 */
[----:B------:R-:W-:-:S05]  /*23e30*/  IMAD.MOV.U32 R7, RZ, RZ, R13 ;  /* 0x000000ffff077224 */ /* 0x000fca00078e000d */
[----:B------:R3:W-:Y:S04]  /*23e40*/  LDGSTS.E [R5+0x8200], desc[UR28][R6.64], P4 ;  /* 0x0820000006057fae */ /* 0x0007e8000a1a101c */
[----:B-1----:R-:W4:Y:S04]  /*23e50*/  LDL.LU R13, [R1+0x6c] ;  /* 0x00006c00010d7983 */ /* 0x002f280000300800 */
[----:B------:R-:W4:Y:S01]  /*23e60*/  LDL.LU R12, [R1+0x70] ;  /* 0x00007000010c7983 */ /* 0x000f220000300800 */
[----:B------:R-:W-:-:S04]  /*23e70*/  ISETP.GT.AND P4, PT, R4, 0x21, PT ;  /* 0x000000210400780c */ /* 0x000fc80003f84270 */
[----:B---3--:R-:W-:Y:S02]  /*23e80*/  SEL R6, RZ, 0x4, !P4 ;  /* 0x00000004ff067807 */ /* 0x008fe40006000000 */
[----:B------:R-:W-:Y:S02]  /*23e90*/  IADD3 R9, P5, PT, R9, UR14, RZ ;  /* 0x0000000e09097c10 */ /* 0x000fe4000ffbe0ff */
        /* <DEDUP_REMOVED lines=11> */
[----:B------:R-:W-:Y:S02]  /*23f50*/  IADD3.X R18, PT, PT, R18, UR15, RZ, P5, !PT ;  /* 0x0000000f12127c10 */ /* 0x000fe4000affe4ff */
[----:B-1----:R-:W-:-:S03]  /*23f60*/  MOV R6, R17 ;  /* 0x0000001100067202 */ /* 0x002fc60000000f00 */
[----:B------:R-:W-:Y:S01]  /*23f70*/  IMAD.MOV.U32 R7, RZ, RZ, R18 ;  /* 0x000000ffff077224 */ /* 0x000fe200078e0012 */
[----:B----4-:R-:W-:-:S04]  /*23f80*/  IADD3 R15, P5, PT, R15, UR14, RZ ;  /* 0x0000000e0f0f7c10 */ /* 0x010fc8000ffbe0ff */
        /* <DEDUP_REMOVED lines=12> */
[----:B-1----:R-:W4:Y:S04]  /*24050*/  LDL.LU R16, [R1+0x7c] ;  /* 0x00007c0001107983 */ /* 0x002f280000300800 */
[----:B------:R-:W4:Y:S04]  /*24060*/  LDL.LU R15, [R1+0x80] ;  /* 0x00008000010f7983 */ /* 0x000f280000300800 */
[----:B------:R1:W-:Y:S01]  /*24070*/  LDGSTS.E [R5+0x8800], desc[UR28][R6.64], P4 ;  /* 0x0880000006057fae */ /* 0x0003e2000a1a101c */
[----:B------:R-:W-:-:S04]  /*24080*/  IADD3 R8, P5, PT, R8, UR14, RZ ;  /* 0x0000000e08087c10 */ /* 0x000fc8000ffbe0ff */
[----:B------:R-:W-:Y:S01]  /*24090*/  IADD3.X R14, PT, PT, R14, UR15, RZ, P5, !PT ;  /* 0x0000000f0e0e7c10 */ /* 0x000fe2000affe4ff */
[----:B------:R-:W-:Y:S01]  /*240a0*/  STL [R1+0x68], R8 ;  /* 0x0000680801007387 */ /* 0x000fe20000100800 */
[----:B-1----:R-:W-:-:S03]  /*240b0*/  MOV R6, R8 ;  /* 0x0000000800067202 */ /* 0x002fc60000000f00 */
[----:B------:R1:W-:Y:S01]  /*240c0*/  STL [R1+0x64], R14 ;  /* 0x0000640e01007387 */ /* 0x0003e20000100800 */
[----:B------:R-:W-:-:S05]  /*240d0*/  IMAD.MOV.U32 R7, RZ, RZ, R14 ;  /* 0x000000ffff077224 */ /* 0x000fca00078e000e */
[----:B------:R1:W-:Y:S04]  /*240e0*/  LDGSTS.E [R5+0x8a00], desc[UR28][R6.64], P4 ;  /* 0x08a0000006057fae */ /* 0x0003e8000a1a101c */
[----:B-1----:R-:W4:Y:S04]  /*240f0*/  LDL.LU R14, [R1+0x84] ;  /* 0x00008400010e7983 */ /* 0x002f280000300800 */
[----:B------:R-:W4:Y:S01]  /*24100*/  LDL.LU R8, [R1+0x88] ;  /* 0x0000880001087983 */ /* 0x000f220000300800 */
[----:B------:R-:W-:-:S04]  /*24110*/  ISETP.GT.AND P4, PT, R4, 0x23, PT ;  /* 0x000000230400780c */ /* 0x000fc80003f84270 */
[----:B------:R-:W-:-:S04]  /*24120*/  SEL R6, RZ, 0x4, !P4 ;  /* 0x00000004ff067807 */ /* 0x000fc80006000000 */
        /* <DEDUP_REMOVED lines=11> */
[----:B---3--:R-:W-:-:S04]  /*241e0*/  IADD3 R9, P5, PT, R9, UR14, RZ ;  /* 0x0000000e09097c10 */ /* 0x008fc8000ffbe0ff */
[----:B--2---:R-:W-:Y:S01]  /*241f0*/  IADD3.X R11, PT, PT, R11, UR15, RZ, P5, !PT ;  /* 0x0000000f0b0b7c10 */ /* 0x004fe2000affe4ff */
[----:B------:R-:W-:Y:S04]  /*24200*/  STL [R1+0x78], R9 ;  /* 0x0000780901007387 */ /* 0x000fe80000100800 */
[----:B------:R1:W-:Y:S04]  /*24210*/  STL [R1+0x74], R11 ;  /* 0x0000740b01007387 */ /* 0x0003e80000100800 */
[----:B------:R-:W2:Y:S04]  /*24220*/  LDL.LU R18, [R1+0x94] ;  /* 0x0000940001127983 */ /* 0x000ea80000300800 */
[----:B------:R-:W3:Y:S01]  /*24230*/  LDL.LU R17, [R1+0x98] ;  /* 0x0000980001117983 */ /* 0x000ee20000300800 */
[----:B------:R-:W-:Y:S01]  /*24240*/  IMAD.MOV.U32 R7, RZ, RZ, R11 ;  /* 0x000000ffff077224 */ /* 0x000fe200078e000b */
[----:B------:R-:W-:-:S02]  /*24250*/  MOV R6, R9 ;  /* 0x0000000900067202 */ /* 0x000fc40000000f00 */
[----:B-1----:R-:W2:Y:S04]  /*24260*/  LDL.LU R11, [R1+0x9c] ;  /* 0x00009c00010b7983 */ /* 0x002ea80000300800 */
[----:B------:R-:W2:Y:S04]  /*24270*/  LDL.LU R9, [R1+0xa0] ;  /* 0x0000a00001097983 */ /* 0x000ea80000300800 */
[----:B------:R1:W-:Y:S01]  /*24280*/  LDGSTS.E [R5+0x8e00], desc[UR28][R6.64], P4 ;  /* 0x08e0000006057fae */ /* 0x0003e2000a1a101c */
[----:B------:R-:W-:-:S04]  /*24290*/  ISETP.GT.AND P4, PT, R4, 0x24, PT ;  /* 0x000000240400780c */ /* 0x000fc80003f84270 */
[----:B-1----:R-:W-:-:S04]  /*242a0*/  SEL R6, RZ, 0x4, !P4 ;  /* 0x00000004ff067807 */ /* 0x002fc80006000000 */
[----:B------:R-:W-:Y:S02]  /*242b0*/  SEL R6, R6, RZ, !P3 ;  /* 0x000000ff06067207 */ /* 0x000fe40005800000 */
[----:B----4-:R-:W-:-:S04]  /*242c0*/  IADD3 R15, P5, PT, R15, UR14, RZ ;  /* 0x0000000e0f0f7c10 */ /* 0x010fc8000ffbe0ff */
[----:B------:R-:W-:Y:S01]  /*242d0*/  IADD3.X R16, PT, PT, R16, UR15, RZ, P5, !PT ;  /* 0x0000000f10107c10 */ /* 0x000fe2000affe4ff */
[----:B------:R-:W-:Y:S01]  /*242e0*/  STL [R1+0x80], R15 ;  /* 0x0000800f01007387 */ /* 0x000fe20000100800 */
[----:B------:R-:W-:Y:S01]  /*242f0*/  ISETP.NE.U32.AND P4, PT, R6, RZ, PT ;  /* 0x000000ff0600720c */ /* 0x000fe20003f85070 */
[----:B------:R-:W-:Y:S02]  /*24300*/  IMAD.MOV.U32 R6, RZ, RZ, R15 ;  /* 0x000000ffff067224 */ /* 0x000fe400078e000f */
[----:B------:R1:W-:Y:S01]  /*24310*/  STL [R1+0x7c], R16 ;  /* 0x00007c1001007387 */ /* 0x0003e20000100800 */
[----:B------:R-:W-:-:S03]  /*24320*/  IMAD.MOV.U32 R7, RZ, RZ, R16 ;  /* 0x000000ffff077224 */ /* 0x000fc600078e0010 */
[----:B-1----:R-:W4:Y:S04]  /*24330*/  LDL.LU R16, [R1+0xa4] ;  /* 0x0000a40001107983 */ /* 0x002f280000300800 */
[----:B------:R-:W4:Y:S04]  /*24340*/  LDL.LU R15, [R1+0xa8] ;  /* 0x0000a800010f7983 */ /* 0x000f280000300800 */
[----:B------:R1:W-:Y:S01]  /*24350*/  LDGSTS.E [R5+0x9000], desc[UR28][R6.64], P4 ;  /* 0x0900000006057fae */ /* 0x0003e2000a1a101c */
[----:B------:R-:W-:-:S04]  /*24360*/  IADD3 R8, P5, PT, R8, UR14, RZ ;  /* 0x0000000e08087c10 */ /* 0x000fc8000ffbe0ff */
[----:B------:R-:W-:Y:S02]  /*24370*/  IADD3.X R14, PT, PT, R14, UR15, RZ, P5, !PT ;  /* 0x0000000f0e0e7c10 */ /* 0x000fe4000affe4ff */
[----:B-1----:R-:W-:-:S03]  /*24380*/  MOV R6, R8 ;  /* 0x0000000800067202 */ /* 0x002fc60000000f00 */
[----:B------:R-:W-:Y:S01]  /*24390*/  IMAD.MOV.U32 R7, RZ, RZ, R14 ;  /* 0x000000ffff077224 */ /* 0x000fe200078e000e */
[----:B------:R-:W-:Y:S04]  /*243a0*/  STL [R1+0x88], R8 ;  /* 0x0000880801007387 */ /* 0x000fe80000100800 */
[----:B------:R1:W-:Y:S04]  /*243b0*/  STL [R1+0x84], R14 ;  /* 0x0000840e01007387 */ /* 0x0003e80000100800 */
[----:B------:R1:W-:Y:S01]  /*243c0*/  LDGSTS.E [R5+0x9200], desc[UR28][R6.64], P4 ;  /* 0x0920000006057fae */ /* 0x0003e2000a1a101c */
[----:B------:R-:W-:-:S03]  /*243d0*/  ISETP.GT.AND P4, PT, R4, 0x25, PT ;  /* 0x000000250400780c */ /* 0x000fc60003f84270 */
[----:B-1----:R-:W4:Y:S04]  /*243e0*/  LDL.LU R14, [R1+0xac] ;  /* 0x0000ac00010e7983 */ /* 0x002f280000300800 */
[----:B------:R-:W4:Y:S01]  /*243f0*/  LDL.LU R8, [R1+0xb0] ;  /* 0x0000b00001087983 */ /* 0x000f220000300800 */
        /* <DEDUP_REMOVED lines=13> */
[----:B--2---:R-:W-:Y:S02]  /*244d0*/  IADD3.X R18, PT, PT, R18, UR15, RZ, P5, !PT ;  /* 0x0000000f12127c10 */ /* 0x004fe4000affe4ff */
[----:B------:R-:W-:-:S03]  /*244e0*/  MOV R6, R17 ;  /* 0x0000001100067202 */ /* 0x000fc60000000f00 */
[----:B------:R-:W-:Y:S01]  /*244f0*/  IMAD.MOV.U32 R7, RZ, RZ, R18 ;  /* 0x000000ffff077224 */ /* 0x000fe200078e0012 */
[----:B------:R-:W-:-:S04]  /*24500*/  IADD3 R9, P5, PT, R9, UR14, RZ ;  /* 0x0000000e09097c10 */ /* 0x000fc8000ffbe0ff */
        /* <DEDUP_REMOVED lines=13> */
[----:B------:R-:W3:Y:S04]  /*245e0*/  LDL.LU R9, [R1+0xc0] ;  /* 0x0000c00001097983 */ /* 0x000ee80000300800 */
[----:B------:R1:W-:Y:S01]  /*245f0*/  LDGSTS.E [R5+0x9800], desc[UR28][R6.64], P4 ;  /* 0x0980000006057fae */ /* 0x0003e2000a1a101c */
[----:B----4-:R-:W-:-:S04]  /*24600*/  IADD3 R15, P5, PT, R15, UR14, RZ ;  /* 0x0000000e0f0f7c10 */ /* 0x010fc8000ffbe0ff */
        /* <DEDUP_REMOVED lines=9> */
[----:B----4-:R-:W-:-:S04]  /*246a0*/  SEL R6, RZ, 0x4, !P4 ;  /* 0x00000004ff067807 */ /* 0x010fc80006000000 */
[----:B------:R-:W-:Y:S02]  /*246b0*/  SEL R6, R6, RZ, !P3 ;  /* 0x000000ff06067207 */ /* 0x000fe40005800000 */
[----:B------:R-:W-:-:S04]  /*246c0*/  IADD3 R8, P5, PT, R8, UR14, RZ ;  /* 0x0000000e08087c10 */ /* 0x000fc8000ffbe0ff */
        /* <DEDUP_REMOVED lines=10> */
[----:B------:R-:W-:Y:S01]  /*24770*/  IADD3.X R13, PT, PT, R13, UR15, RZ, P5, !PT ;  /* 0x0000000f0d0d7c10 */ /* 0x000fe2000affe4ff */
[----:B------:R-:W-:Y:S04]  /*24780*/  STL [R1+0xb8], R12 ;  /* 0x0000b80c01007387 */ /* 0x000fe80000100800 */
[----:B------:R1:W-:Y:S04]  /*24790*/  STL [R1+0xb4], R13 ;  /* 0x0000b40d01007387 */ /* 0x0003e80000100800 */
[----:B------:R-:W4:Y:S04]  /*247a0*/  LDL.LU R18, [R1+0xd4] ;  /* 0x0000d40001127983 */ /* 0x000f280000300800 */
[----:B------:R-:W4:Y:S01]  /*247b0*/  LDL.LU R17, [R1+0xd8] ;  /* 0x0000d80001117983 */ /* 0x000f220000300800 */
[----:B-1----:R-:W-:Y:S01]  /*247c0*/  MOV R6, R12 ;  /* 0x0000000c00067202 */ /* 0x002fe20000000f00 */
[----:B------:R-:W-:-:S02]  /*247d0*/  IMAD.MOV.U32 R7, RZ, RZ, R13 ;  /* 0x000000ffff077224 */ /* 0x000fc400078e000d */
[----:B------:R-:W4:Y:S04]  /*247e0*/  LDL.LU R13, [R1+0xdc] ;  /* 0x0000dc00010d7983 */ /* 0x000f280000300800 */
[----:B------:R-:W4:Y:S04]  /*247f0*/  LDL.LU R12, [R1+0xe0] ;  /* 0x0000e000010c7983 */ /* 0x000f280000300800 */
[----:B------:R1:W-:Y:S01]  /*24800*/  LDGSTS.E [R5+0x9e00], desc[UR28][R6.64], P4 ;  /* 0x09e0000006057fae */ /* 0x0003e2000a1a101c */
[----:B------:R-:W-:-:S04]  /*24810*/  ISETP.GT.AND P4, PT, R4, 0x28, PT ;  /* 0x000000280400780c */ /* 0x000fc80003f84270 */
[----:B-1----:R-:W-:-:S04]  /*24820*/  SEL R6, RZ, 0x4, !P4 ;  /* 0x00000004ff067807 */ /* 0x002fc80006000000 */
[----:B------:R-:W-:Y:S02]  /*24830*/  SEL R6, R6, RZ, !P3 ;  /* 0x000000ff06067207 */ /* 0x000fe40005800000 */
[----:B---3--:R-:W-:-:S04]  /*24840*/  IADD3 R9, P5, PT, R9, UR14, RZ ;  /* 0x0000000e09097c10 */ /* 0x008fc8000ffbe0ff */
        /* <DEDUP_REMOVED lines=11> */
[----:B------:R-:W-:Y:S01]  /*24900*/  STL [R1+0xc8], R15 ;  /* 0x0000c80f01007387 */ /* 0x000fe20000100800 */
[----:B-1----:R-:W-:-:S03]  /*24910*/  MOV R6, R15 ;  /* 0x0000000f00067202 */ /* 0x002fc60000000f00 */
[----:B------:R-:W-:Y:S01]  /*24920*/  IMAD.MOV.U32 R7, RZ, RZ, R16 ;  /* 0x000000ffff077224 */ /* 0x000fe200078e0010 */
[----:B------:R1:W-:Y:S04]  /*24930*/  STL [R1+0xc4], R16 ;  /* 0x0000c41001007387 */ /* 0x0003e80000100800 */
[----:B------:R1:W-:Y:S01]  /*24940*/  LDGSTS.E [R5+0xa200], desc[UR28][R6.64], P4 ;  /* 0x0a20000006057fae */ /* 0x0003e2000a1a101c */
[----:B------:R-:W-:-:S03]  /*24950*/  ISETP.GT.AND P4, PT, R4, 0x29, PT ;  /* 0x000000290400780c */ /* 0x000fc60003f84270 */
[----:B-1----:R-:W2:Y:S04]  /*24960*/  LDL.LU R16, [R1+0xec] ;  /* 0x0000ec0001107983 */ /* 0x002ea80000300800 */
[----:B------:R-:W2:Y:S01]  /*24970*/  LDL.LU R15, [R1+0xf0] ;  /* 0x0000f000010f7983 */ /* 0x000ea20000300800 */
[----:B------:R-:W-:-:S04]  /*24980*/  SEL R6, RZ, 0x4, !P4 ;  /* 0x00000004ff067807 */ /* 0x000fc80006000000 */
        /* <DEDUP_REMOVED lines=31> */
[----:B---3--:R-:W-:-:S04]  /*24b80*/  IADD3 R9, P5, PT, R9, UR14, RZ ;  /* 0x0000000e09097c10 */ /* 0x008fc8000ffbe0ff */
[----:B--2---:R-:W-:Y:S01]  /*24b90*/  IADD3.X R11, PT, PT, R11, UR15, RZ, P5, !PT ;  /* 0x0000000f0b0b7c10 */ /* 0x004fe2000affe4ff */
[----:B------:R-:W-:Y:S04]  /*24ba0*/  STL [R1+0xe8], R9 ;  /* 0x0000e80901007387 */ /* 0x000fe80000100800 */
[----:B------:R2:W-:Y:S01]  /*24bb0*/  STL [R1+0xe4], R11 ;  /* 0x0000e40b01007387 */ /* 0x0005e20000100800 */
[----:B-1----:R-:W-:Y:S01]  /*24bc0*/  IMAD.MOV.U32 R7, RZ, RZ, R11 ;  /* 0x000000ffff077224 */ /* 0x002fe200078e000b */
[----:B------:R-:W-:-:S05]  /*24bd0*/  MOV R6, R9 ;  /* 0x0000000900067202 */ /* 0x000fca0000000f00 */
[----:B------:R1:W-:Y:S04]  /*24be0*/  LDGSTS.E [R5+0xaa00], desc[UR28][R6.64], P4 ;  /* 0x0aa0000006057fae */ /* 0x0003e8000a1a101c */
[----:B--2---:R-:W2:Y:S04]  /*24bf0*/  LDL.LU R11, [R1+0x104] ;  /* 0x00010400010b7983 */ /* 0x004ea80000300800 */
[----:B------:R-:W3:Y:S01]  /*24c00*/  LDL.LU R9, [R1+0x108] ;  /* 0x0001080001097983 */ /* 0x000ee20000300800 */
[----:B------:R-:W-:-:S04]  /*24c10*/  ISETP.GT.AND P4, PT, R4, 0x2b, PT ;  /* 0x0000002b0400780c */ /* 0x000fc80003f84270 */
[----:B-1----:R-:W-:-:S04]  /*24c20*/  SEL R6, RZ, 0x4, !P4 ;  /* 0x00000004ff067807 */ /* 0x002fc80006000000 */
        /* <DEDUP_REMOVED lines=8> */
[----:B-1----:R-:W2:Y:S04]  /*24cb0*/  LDL.LU R16, [R1+0x10c] ;  /* 0x00010c0001107983 */ /* 0x002ea80000300800 */
[----:B------:R-:W2:Y:S04]  /*24cc0*/  LDL.LU R15, [R1+0x110] ;  /* 0x00011000010f7983 */ /* 0x000ea80000300800 */
[----:B------:R1:W-:Y:S01]  /*24cd0*/  LDGSTS.E [R5+0xac00], desc[UR28][R6.64], P4 ;  /* 0x0ac0000006057fae */ /* 0x0003e2000a1a101c */
[----:B----4-:R-:W-:-:S04]  /*24ce0*/  IADD3 R8, P5, PT, R8, UR14, RZ ;  /* 0x0000000e08087c10 */ /* 0x010fc8000ffbe0ff */
        /* <DEDUP_REMOVED lines=25> */
[----:B------:R-:W-:Y:S01]  /*24e80*/  STL [R1+0x108], R9 ;  /* 0x0001080901007387 */ /* 0x000fe20000100800 */
[----:B------:R-:W-:-:S03]  /*24e90*/  MOV R6, R9 ;  /* 0x0000000900067202 */ /* 0x000fc60000000f00 */
[----:B------:R1:W-:Y:S01]  /*24ea0*/  STL [R1+0x104], R11 ;  /* 0x0001040b01007387 */ /* 0x0003e20000100800 */
[----:B------:R-:W-:-:S05]  /*24eb0*/  IMAD.MOV.U32 R7, RZ, RZ, R11 ;  /* 0x000000ffff077224 */ /* 0x000fca00078e000b */
[----:B------:R2:W-:Y:S04]  /*24ec0*/  LDGSTS.E [R5+0xb200], desc[UR28][R6.64], P4 ;  /* 0x0b20000006057fae */ /* 0x0005e8000a1a101c */
[----:B-1----:R-:W3:Y:S04]  /*24ed0*/  LDL.LU R11, [R1+0x12c] ;  /* 0x00012c00010b7983 */ /* 0x002ee80000300800 */
[----:B------:R-:W3:Y:S01]  /*24ee0*/  LDL.LU R9, [R1+0x130] ;  /* 0x0001300001097983 */ /* 0x000ee20000300800 */
[----:B------:R-:W-:-:S04]  /*24ef0*/  ISETP.GT.AND P4, PT, R4, 0x2d, PT ;  /* 0x0000002d0400780c */ /* 0x000fc80003f84270 */
[----:B--2---:R-:W-:-:S04]  /*24f00*/  SEL R6, RZ, 0x4, !P4 ;  /* 0x00000004ff067807 */ /* 0x004fc80006000000 */
        /* <DEDUP_REMOVED lines=11> */
[----:B------:R-:W-:-:S04]  /*24fc0*/  IADD3 R17, P5, PT, R17, UR14, RZ ;  /* 0x0000000e11117c10 */ /* 0x000fc8000ffbe0ff */
[----:B------:R-:W-:Y:S02]  /*24fd0*/  IADD3.X R18, PT, PT, R18, UR15, RZ, P5, !PT ;  /* 0x0000000f12127c10 */ /* 0x000fe4000affe4ff */
[----:B-1----:R-:W-:-:S03]  /*24fe0*/  MOV R6, R17 ;  /* 0x0000001100067202 */ /* 0x002fc60000000f00 */
[----:B------:R-:W-:-:S05]  /*24ff0*/  IMAD.MOV.U32 R7, RZ, RZ, R18 ;  /* 0x000000ffff077224 */ /* 0x000fca00078e0012 */
[----:B------:R1:W-:Y:S01]  /*25000*/  LDGSTS.E [R5+0xb600], desc[UR28][R6.64], P4 ;  /* 0x0b60000006057fae */ /* 0x0003e2000a1a101c */
[----:B------:R-:W-:Y:S02]  /*25010*/  ISETP.GT.AND P4, PT, R4, 0x2e, PT ;  /* 0x0000002e0400780c */ /* 0x000fe40003f84270 */
[----:B----4-:R-:W-:Y:S01]  /*25020*/  IADD3 R8, P5, PT, R8, UR14, RZ ;  /* 0x0000000e08087c10 */ /* 0x010fe2000ffbe0ff */
[----:B------:R-:W-:Y:S03]  /*25030*/  STL [R1+0x118], R17 ;  /* 0x0001181101007387 */ /* 0x000fe60000100800 */
[----:B------:R-:W-:Y:S02]  /*25040*/  IADD3.X R14, PT, PT, R14, UR15, RZ, P5, !PT ;  /* 0x0000000f0e0e7c10 */ /* 0x000fe4000affe4ff */
[----:B-1----:R-:W-:Y:S01]  /*25050*/  SEL R6, RZ, 0x4, !P4 ;  /* 0x00000004ff067807 */ /* 0x002fe20006000000 */
[----:B------:R-:W-:Y:S03]  /*25060*/  STL [R1+0x114], R18 ;  /* 0x0001141201007387 */ /* 0x000fe60000100800 */
[----:B------:R-:W-:Y:S01]  /*25070*/  SEL R6, R6, RZ, !P3 ;  /* 0x000000ff06067207 */ /* 0x000fe20005800000 */
[----:B------:R-:W-:Y:S01]  /*25080*/  STL [R1+0x120], R8 ;  /* 0x0001200801007387 */ /* 0x000fe20000100800 */
[----:B------:R-:W-:-:S02]  /*25090*/  IMAD.MOV.U32 R7, RZ, RZ, R14 ;  /* 0x000000ffff077224 */ /* 0x000fc400078e000e */
[----:B------:R-:W-:Y:S01]  /*250a0*/  ISETP.NE.U32.AND P4, PT, R6, RZ, PT ;  /* 0x000000ff0600720c */ /* 0x000fe20003f85070 */
        /* <DEDUP_REMOVED lines=18> */
[----:B------:R-:W-:Y:S01]  /*251d0*/  IADD3.X R11, PT, PT, R11, UR15, RZ, P5, !PT ;  /* 0x0000000f0b0b7c10 */ /* 0x000fe2000affe4ff */
[----:B------:R-:W-:Y:S01]  /*251e0*/  STL [R1+0x130], R9 ;  /* 0x0001300901007387 */ /* 0x000fe20000100800 */
[----:B------:R-:W-:Y:S01]  /*251f0*/  ISETP.NE.U32.AND P4, PT, R6, RZ, PT ;  /* 0x000000ff0600720c */ /* 0x000fe20003f85070 */
[----:B------:R-:W-:Y:S02]  /*25200*/  IMAD.MOV.U32 R6, RZ, RZ, R9 ;  /* 0x000000ffff067224 */ /* 0x000fe400078e0009 */
[----:B------:R1:W-:Y:S01]  /*25210*/  STL [R1+0x12c], R11 ;  /* 0x00012c0b01007387 */ /* 0x0003e20000100800 */
[----:B------:R-:W-:-:S03]  /*25220*/  IMAD.MOV.U32 R7, RZ, RZ, R11 ;  /* 0x000000ffff077224 */ /* 0x000fc600078e000b */
[----:B-1----:R-:W3:Y:S04]  /*25230*/  LDL.LU R11, [R1+0x14c] ;  /* 0x00014c00010b7983 */ /* 0x002ee80000300800 */
[----:B------:R-:W3:Y:S04]  /*25240*/  LDL.LU R9, [R1+0x150] ;  /* 0x0001500001097983 */ /* 0x000ee80000300800 */
[----:B------:R1:W-:Y:S01]  /*25250*/  LDGSTS.E [R5+0xbc00], desc[UR28][R6.64], P4 ;  /* 0x0bc0000006057fae */ /* 0x0003e2000a1a101c */
[----:B--2---:R-:W-:-:S04]  /*25260*/  IADD3 R15, P5, PT, R15, UR14, RZ ;  /* 0x0000000e0f0f7c10 */ /* 0x004fc8000ffbe0ff */
[----:B------:R-:W-:Y:S01]  /*25270*/  IADD3.X R16, PT, PT, R16, UR15, RZ, P5, !PT ;  /* 0x0000000f10107c10 */ /* 0x000fe2000affe4ff */
[----:B------:R-:W-:Y:S04]  /*25280*/  STL [R1+0x138], R15 ;  /* 0x0001380f01007387 */ /* 0x000fe80000100800 */
[----:B------:R2:W-:Y:S04]  /*25290*/  STL [R1+0x134], R16 ;  /* 0x0001341001007387 */ /* 0x0005e80000100800 */
[----:B------:R-:W3:Y:S04]  /*252a0*/  LDL.LU R18, [R1+0x154] ;  /* 0x0001540001127983 */ /* 0x000ee80000300800 */
[----:B------:R-:W3:Y:S01]  /*252b0*/  LDL.LU R17, [R1+0x158] ;  /* 0x0001580001117983 */ /* 0x000ee20000300800 */
[----:B-1----:R-:W-:Y:S01]  /*252c0*/  MOV R6, R15 ;  /* 0x0000000f00067202 */ /* 0x002fe20000000f00 */
[----:B------:R-:W-:-:S02]  /*252d0*/  IMAD.MOV.U32 R7, RZ, RZ, R16 ;  /* 0x000000ffff077224 */ /* 0x000fc400078e0010 */
[----:B--2---:R-:W2:Y:S04]  /*252e0*/  LDL.LU R16, [R1+0x15c] ;  /* 0x00015c0001107983 */ /* 0x004ea80000300800 */
[----:B------:R-:W2:Y:S04]  /*252f0*/  LDL.LU R15, [R1+0x160] ;  /* 0x00016000010f7983 */ /* 0x000ea80000300800 */
[----:B------:R1:W-:Y:S01]  /*25300*/  LDGSTS.E [R5+0xbe00], desc[UR28][R6.64], P4 ;  /* 0x0be0000006057fae */ /* 0x0003e2000a1a101c */
[----:B------:R-:W-:-:S04]  /*25310*/  ISETP.GT.AND P4, PT, R4, 0x30, PT ;  /* 0x000000300400780c */ /* 0x000fc80003f84270 */
[----:B-1----:R-:W-:-:S04]  /*25320*/  SEL R6, RZ, 0x4, !P4 ;  /* 0x00000004ff067807 */ /* 0x002fc80006000000 */
[----:B------:R-:W-:-:S04]  /*25330*/  SEL R6, R6, RZ, !P3 ;  /* 0x000000ff06067207 */ /* 0x000fc80005800000 */
[----:B------:R-:W-:Y:S02]  /*25340*/  ISETP.NE.U32.AND P4, PT, R6, RZ, PT ;  /* 0x000000ff0600720c */ /* 0x000fe40003f85070 */
[----:B----4-:R-:W-:-:S04]  /*25350*/  IADD3 R8, P5, PT, R8, UR14, RZ ;  /* 0x0000000e08087c10 */ /* 0x010fc8000ffbe0ff */
[----:B------:R-:W-:Y:S01]  /*25360*/  IADD3.X R14, PT, PT, R14, UR15, RZ, P5, !PT ;  /* 0x0000000f0e0e7c10 */ /* 0x000fe2000affe4ff */
[----:B------:R-:W-:Y:S01]  /*25370*/  STL [R1+0x140], R8 ;  /* 0x0001400801007387 */ /* 0x000fe20000100800 */
[----:B------:R-:W-:-:S03]  /*25380*/  IMAD.MOV.U32 R6, RZ, RZ, R8 ;  /* 0x000000ffff067224 */ /* 0x000fc600078e0008 */
[----:B------:R1:W-:Y:S01]  /*25390*/  STL [R1+0x13c], R14 ;  /* 0x00013c0e01007387 */ /* 0x0003e20000100800 */
[----:B------:R-:W-:-:S05]  /*253a0*/  IMAD.MOV.U32 R7, RZ, RZ, R14 ;  /* 0x000000ffff077224 */ /* 0x000fca00078e000e */
[----:B------:R4:W-:Y:S04]  /*253b0*/  LDGSTS.E [R5+0xc000], desc[UR28][R6.64], P4 ;  /* 0x0c00000006057fae */ /* 0x0009e8000a1a101c */
[----:B-1----:R-:W2:Y:S04]  /*253c0*/  LDL.LU R14, [R1+0x164] ;  /* 0x00016400010e7983 */ /* 0x002ea80000300800 */
[----:B------:R-:W2:Y:S01]  /*253d0*/  LDL.LU R8, [R1+0x168] ;  /* 0x0001680001087983 */ /* 0x000ea20000300800 */
[----:B------:R-:W-:-:S04]  /*253e0*/  IADD3 R12, P5, PT, R12, UR14, RZ ;  /* 0x0000000e0c0c7c10 */ /* 0x000fc8000ffbe0ff */
[----:B------:R-:W-:Y:S02]  /*253f0*/  IADD3.X R13, PT, PT, R13, UR15, RZ, P5, !PT ;  /* 0x0000000f0d0d7c10 */ /* 0x000fe4000affe4ff */
[----:B----4-:R-:W-:-:S03]  /*25400*/  MOV R6, R12 ;  /* 0x0000000c00067202 */ /* 0x010fc60000000f00 */
[----:B------:R-:W-:Y:S01]  /*25410*/  IMAD.MOV.U32 R7, RZ, RZ, R13 ;  /* 0x000000ffff077224 */ /* 0x000fe200078e000d */
[----:B------:R-:W-:Y:S04]  /*25420*/  STL [R1+0x148], R12 ;  /* 0x0001480c01007387 */ /* 0x000fe80000100800 */
[----:B------:R1:W-:Y:S04]  /*25430*/  STL [R1+0x144], R13 ;  /* 0x0001440d01007387 */ /* 0x0003e80000100800 */
[----:B------:R4:W-:Y:S01]  /*25440*/  LDGSTS.E [R5+0xc200], desc[UR28][R6.64], P4 ;  /* 0x0c20000006057fae */ /* 0x0009e2000a1a101c */
[----:B------:R-:W-:-:S03]  /*25450*/  ISETP.GT.AND P4, PT, R4, 0x31, PT ;  /* 0x000000310400780c */ /* 0x000fc60003f84270 */
[----:B-1----:R-:W2:Y:S04]  /*25460*/  LDL.LU R13, [R1+0x16c] ;  /* 0x00016c00010d7983 */ /* 0x002ea80000300800 */
[----:B------:R-:W2:Y:S01]  /*25470*/  LDL.LU R12, [R1+0x170] ;  /* 0x00017000010c7983 */ /* 0x000ea20000300800 */
[----:B----4-:R-:W-:Y:S02]  /*25480*/  SEL R6, RZ, 0x4, !P4 ;  /* 0x00000004ff067807 */ /* 0x010fe40006000000 */
[----:B---3--:R-:W-:Y:S02]  /*25490*/  IADD3 R9, P5, PT, R9, UR14, RZ ;  /* 0x0000000e09097c10 */ /* 0x008fe4000ffbe0ff */
[----:B------:R-:W-:Y:S02]  /*254a0*/  SEL R6, R6, RZ, !P3 ;  /* 0x000000ff06067207 */ /* 0x000fe40005800000 */
[----:B------:R-:W-:Y:S01]  /*254b0*/  IADD3.X R11, PT, PT, R11, UR15, RZ, P5, !PT ;  /* 0x0000000f0b0b7c10 */ /* 0x000fe2000affe4ff */
[----:B------:R-:W-:Y:S01]  /*254c0*/  STL [R1+0x150], R9 ;  /* 0x0001500901007387 */ /* 0x000fe20000100800 */
[----:B------:R-:W-:Y:S01]  /*254d0*/  ISETP.NE.U32.AND P4, PT, R6, RZ, PT ;  /* 0x000000ff0600720c */ /* 0x000fe20003f85070 */
[----:B------:R-:W-:-:S02]  /*254e0*/  IMAD.MOV.U32 R6, RZ, RZ, R9 ;  /* 0x000000ffff067224 */ /* 0x000fc400078e0009 */
[----:B------:R1:W-:Y:S01]  /*254f0*/  STL [R1+0x14c], R11 ;  /* 0x00014c0b01007387 */ /* 0x0003e20000100800 */
[----:B------:R-:W-:-:S03]  /*25500*/  IMAD.MOV.U32 R7, RZ, RZ, R11 ;  /* 0x000000ffff077224 */ /* 0x000fc600078e000b */
[----:B-1----:R-:W3:Y:S04]  /*25510*/  LDL.LU R11, [R1+0x174] ;  /* 0x00017400010b7983 */ /* 0x002ee80000300800 */
[----:B------:R-:W4:Y:S04]  /*25520*/  LDL.LU R9, [R1+0x178] ;  /* 0x0001780001097983 */ /* 0x000f280000300800 */
[----:B------:R1:W-:Y:S01]  /*25530*/  LDGSTS.E [R5+0xc400], desc[UR28][R6.64], P4 ;  /* 0x0c40000006057fae */ /* 0x0003e2000a1a101c */
[----:B------:R-:W-:-:S04]  /*25540*/  IADD3 R17, P5, PT, R17, UR14, RZ ;  /* 0x0000000e11117c10 */ /* 0x000fc8000ffbe0ff */
[----:B------:R-:W-:Y:S02]  /*25550*/  IADD3.X R18, PT, PT, R18, UR15, RZ, P5, !PT ;  /* 0x0000000f12127c10 */ /* 0x000fe4000affe4ff */
[----:B-1----:R-:W-:-:S03]  /*25560*/  MOV R6, R17 ;  /* 0x0000001100067202 */ /* 0x002fc60000000f00 */
[----:B------:R-:W-:Y:S01]  /*25570*/  IMAD.MOV.U32 R7, RZ, RZ, R18 ;  /* 0x000000ffff077224 */ /* 0x000fe200078e0012 */
[----:B--2---:R-:W-:-:S04]  /*25580*/  IADD3 R15, P5, PT, R15, UR14, RZ ;  /* 0x0000000e0f0f7c10 */ /* 0x004fc8000ffbe0ff */
        /* <DEDUP_REMOVED lines=37> */
[----:B----4-:R-:W-:-:S04]  /*257e0*/  IADD3 R9, P5, PT, R9, UR14, RZ ;  /* 0x0000000e09097c10 */ /* 0x010fc8000ffbe0ff */
[----:B---3--:R-:W-:Y:S01]  /*257f0*/  IADD3.X R11, PT, PT, R11, UR15, RZ, P5, !PT ;  /* 0x0000000f0b0b7c10 */ /* 0x008fe2000affe4ff */
[----:B------:R-:W-:Y:S04]  /*25800*/  STL [R1+0x178], R9 ;  /* 0x0001780901007387 */ /* 0x000fe80000100800 */
[----:B------:R1:W-:Y:S04]  /*25810*/  STL [R1+0x174], R11 ;  /* 0x0001740b01007387 */ /* 0x0003e80000100800 */
[----:B------:R-:W3:Y:S04]  /*25820*/  LDL.LU R18, [R1+0x194] ;  /* 0x0001940001127983 */ /* 0x000ee80000300800 */
[----:B------:R-:W4:Y:S01]  /*25830*/  LDL.LU R17, [R1+0x198] ;  /* 0x0001980001117983 */ /* 0x000f220000300800 */
[----:B------:R-:W-:Y:S01]  /*25840*/  IMAD.MOV.U32 R7, RZ, RZ, R11 ;  /* 0x000000ffff077224 */ /* 0x000fe200078e000b */
[----:B------:R-:W-:-:S02]  /*25850*/  MOV R6, R9 ;  /* 0x0000000900067202 */ /* 0x000fc40000000f00 */
[----:B-1----:R-:W3:Y:S04]  /*25860*/  LDL.LU R11, [R1+0x19c] ;  /* 0x00019c00010b7983 */ /* 0x002ee80000300800 */
[----:B------:R-:W3:Y:S04]  /*25870*/  LDL.LU R9, [R1+0x1a0] ;  /* 0x0001a00001097983 */ /* 0x000ee80000300800 */
[----:B------:R1:W-:Y:S01]  /*25880*/  LDGSTS.E [R5+0xce00], desc[UR28][R6.64], P4 ;  /* 0x0ce0000006057fae */ /* 0x0003e2000a1a101c */
[----:B------:R-:W-:-:S04]  /*25890*/  ISETP.GT.AND P4, PT, R4, 0x34, PT ;  /* 0x000000340400780c */ /* 0x000fc80003f84270 */
[----:B-1----:R-:W-:-:S04]  /*258a0*/  SEL R6, RZ, 0x4, !P4 ;  /* 0x00000004ff067807 */ /* 0x002fc80006000000 */
[----:B------:R-:W-:Y:S02]  /*258b0*/  SEL R6, R6, RZ, !P3 ;  /* 0x000000ff06067207 */ /* 0x000fe40005800000 */
[----:B--2---:R-:W-:-:S04]  /*258c0*/  IADD3 R15, P5, PT, R15, UR14, RZ ;  /* 0x0000000e0f0f7c10 */ /* 0x004fc8000ffbe0ff */
        /* <DEDUP_REMOVED lines=32> */
[----:B---3--:R-:W-:Y:S02]  /*25ad0*/  IADD3.X R18, PT, PT, R18, UR15, RZ, P5, !PT ;  /* 0x0000000f12127c10 */ /* 0x008fe4000affe4ff */
        /* <DEDUP_REMOVED lines=15> */
[----:B-1----:R-:W3:Y:S04]  /*25bd0*/  LDL.LU R11, [R1+0x1bc] ;  /* 0x0001bc00010b7983 */ /* 0x002ee80000300800 */
[----:B------:R-:W4:Y:S04]  /*25be0*/  LDL.LU R9, [R1+0x1c0] ;  /* 0x0001c00001097983 */ /* 0x000f280000300800 */
[----:B------:R1:W-:Y:S01]  /*25bf0*/  LDGSTS.E [R5+0xd800], desc[UR28][R6.64], P4 ;  /* 0x0d80000006057fae */ /* 0x0003e2000a1a101c */
[----:B--2---:R-:W-:-:S04]  /*25c00*/  IADD3 R15, P5, PT, R15, UR14, RZ ;  /* 0x0000000e0f0f7c10 */ /* 0x004fc8000ffbe0ff */
[----:B------:R-:W-:Y:S01]  /*25c10*/  IADD3.X R16, PT, PT, R16, UR15, RZ, P5, !PT ;  /* 0x0000000f10107c10 */ /* 0x000fe2000affe4ff */
[----:B------:R-:W-:Y:S01]  /*25c20*/  STL [R1+0x1a8], R15 ;  /* 0x0001a80f01007387 */ /* 0x000fe20000100800 */
[----:B-1----:R-:W-:-:S03]  /*25c30*/  MOV R6, R15 ;  /* 0x0000000f00067202 */ /* 0x002fc60000000f00 */
        /* <DEDUP_REMOVED lines=26> */
[----:B------:R-:W2:Y:S04]  /*25de0*/  LDL.LU R13, [R1+0x1dc] ;  /* 0x0001dc00010d7983 */ /* 0x000ea80000300800 */
[----:B------:R1:W-:Y:S01]  /*25df0*/  LDGSTS.E [R5+0xde00], desc[UR28][R6.64], P4 ;  /* 0x0de0000006057fae */ /* 0x0003e2000a1a101c */
[----:B------:R-:W-:-:S03]  /*25e00*/  ISETP.GT.AND P4, PT, R4, 0x38, PT ;  /* 0x000000380400780c */ /* 0x000fc60003f84270 */
[----:B------:R-:W2:Y:S01]  /*25e10*/  LDL.LU R12, [R1+0x1e0] ;  /* 0x0001e000010c7983 */ /* 0x000ea20000300800 */
[----:B-1----:R-:W-:-:S04]  /*25e20*/  SEL R6, RZ, 0x4, !P4 ;  /* 0x00000004ff067807 */ /* 0x002fc80006000000 */
[----:B------:R-:W-:Y:S02]  /*25e30*/  SEL R6, R6, RZ, !P3 ;  /* 0x000000ff06067207 */ /* 0x000fe40005800000 */
[----:B----4-:R-:W-:-:S04]  /*25e40*/  IADD3 R9, P5, PT, R9, UR14, RZ ;  /* 0x0000000e09097c10 */ /* 0x010fc8000ffbe0ff */
[----:B---3--:R-:W-:Y:S01]  /*25e50*/  IADD3.X R11, PT, PT, R11, UR15, RZ, P5, !PT ;  /* 0x0000000f0b0b7c10 */ /* 0x008fe2000affe4ff */
[----:B------:R-:W-:Y:S01]  /*25e60*/  STL [R1+0x1c0], R9 ;  /* 0x0001c00901007387 */ /* 0x000fe20000100800 */
[----:B------:R-:W-:Y:S01]  /*25e70*/  ISETP.NE.U32.AND P4, PT, R6, RZ, PT ;  /* 0x000000ff0600720c */ /* 0x000fe20003f85070 */
[----:B------:R-:W-:Y:S02]  /*25e80*/  IMAD.MOV.U32 R6, RZ, RZ, R9 ;  /* 0x000000ffff067224 */ /* 0x000fe400078e0009 */
        /* <DEDUP_REMOVED lines=8> */
[----:B------:R-:W-:-:S05]  /*25f10*/  IMAD.MOV.U32 R7, RZ, RZ, R16 ;  /* 0x000000ffff077224 */ /* 0x000fca00078e0010 */
[----:B------:R1:W-:Y:S01]  /*25f20*/  LDGSTS.E [R5+0xe200], desc[UR28][R6.64], P4 ;  /* 0x0e20000006057fae */ /* 0x0003e2000a1a101c */
[----:B------:R-:W-:-:S03]  /*25f30*/  ISETP.GT.AND P4, PT, R4, 0x39, PT ;  /* 0x000000390400780c */ /* 0x000fc60003f84270 */
[----:B------:R-:W-:Y:S04]  /*25f40*/  STL [R1+0x1c8], R15 ;  /* 0x0001c80f01007387 */ /* 0x000fe80000100800 */
[----:B------:R2:W-:Y:S01]  /*25f50*/  STL [R1+0x1c4], R16 ;  /* 0x0001c41001007387 */ /* 0x0005e20000100800 */
[----:B-1----:R-:W-:-:S04]  /*25f60*/  SEL R6, RZ, 0x4, !P4 ;  /* 0x00000004ff067807 */ /* 0x002fc80006000000 */
[----:B------:R-:W-:Y:S01]  /*25f70*/  SEL R6, R6, RZ, !P3 ;  /* 0x000000ff06067207 */ /* 0x000fe20005800000 */
[----:B--2---:R-:W2:Y:S04]  /*25f80*/  LDL.LU R16, [R1+0x1ec] ;  /* 0x0001ec0001107983 */ /* 0x004ea80000300800 */
[----:B------:R-:W2:Y:S01]  /*25f90*/  LDL.LU R15, [R1+0x1f0] ;  /* 0x0001f000010f7983 */ /* 0x000ea20000300800 */
        /* <DEDUP_REMOVED lines=16> */
[----:B------:R-:W-:Y:S01]  /*260a0*/  IADD3 R12, P5, PT, R12, UR14, RZ ;  /* 0x0000000e0c0c7c10 */ /* 0x000fe2000ffbe0ff */
[----:B------:R-:W-:Y:S03]  /*260b0*/  STL [R1+0x1d8], R17 ;  /* 0x0001d81101007387 */ /* 0x000fe60000100800 */
[----:B------:R-:W-:Y:S02]  /*260c0*/  IADD3.X R13, PT, PT, R13, UR15, RZ, P5, !PT ;  /* 0x0000000f0d0d7c10 */ /* 0x000fe4000affe4ff */
[----:B-1----:R-:W-:-:S04]  /*260d0*/  SEL R6, RZ, 0x4, !P4 ;  /* 0x00000004ff067807 */ /* 0x002fc80006000000 */
[----:B------:R-:W-:Y:S01]  /*260e0*/  SEL R6, R6, RZ, !P3 ;  /* 0x000000ff06067207 */ /* 0x000fe20005800000 */
[----:B------:R-:W-:Y:S01]  /*260f0*/  STL [R1+0x1d4], R18 ;  /* 0x0001d41201007387 */ /* 0x000fe20000100800 */
[----:B------:R-:W-:Y:S02]  /*26100*/  IMAD.MOV.U32 R7, RZ, RZ, R13 ;  /* 0x000000ffff077224 */ /* 0x000fe400078e000d */
[----:B------:R-:W-:Y:S01]  /*26110*/  ISETP.NE.U32.AND P4, PT, R6, RZ, PT ;  /* 0x000000ff0600720c */ /* 0x000fe20003f85070 */
[----:B------:R-:W-:Y:S01]  /*26120*/  STL [R1+0x1e0], R12 ;  /* 0x0001e00c01007387 */ /* 0x000fe20000100800 */
[----:B------:R-:W-:-:S03]  /*26130*/  IMAD.MOV.U32 R6, RZ, RZ, R12 ;  /* 0x000000ffff067224 */ /* 0x000fc600078e000c */
[----:B------:R1:W-:Y:S08]  /*26140*/  STL [R1+0x1dc], R13 ;  /* 0x0001dc0d01007387 */ /* 0x0003f00000100800 */
[----:B------:R3:W-:Y:S04]  /*26150*/  LDGSTS.E [R5+0xe800], desc[UR28][R6.64], P4 ;  /* 0x0e80000006057fae */ /* 0x0007e8000a1a101c */
[----:B-1----:R-:W2:Y:S04]  /*26160*/  LDL.LU R13, [R1+0x1fc] ;  /* 0x0001fc00010d7983 */ /* 0x002ea80000300800 */
[----:B------:R-:W2:Y:S01]  /*26170*/  LDL.LU R12, [R1+0x200] ;  /* 0x00020000010c7983 */ /* 0x000ea20000300800 */
[----:B----4-:R-:W-:-:S04]  /*26180*/  IADD3 R9, P5, PT, R9, UR14, RZ ;  /* 0x0000000e09097c10 */ /* 0x010fc8000ffbe0ff */
[----:B---3--:R-:W-:Y:S01]  /*26190*/  IADD3.X R11, PT, PT, R11, UR15, RZ, P5, !PT ;  /* 0x0000000f0b0b7c10 */ /* 0x008fe2000affe4ff */
        /* <DEDUP_REMOVED lines=9> */
[----:B--2---:R-:W-:-:S04]  /*26230*/  IADD3 R15, P5, PT, R15, UR14, RZ ;  /* 0x0000000e0f0f7c10 */ /* 0x004fc8000ffbe0ff */
[----:B------:R-:W-:Y:S01]  /*26240*/  IADD3.X R16, PT, PT, R16, UR15, RZ, P5, !PT ;  /* 0x0000000f10107c10 */ /* 0x000fe2000affe4ff */
[----:B------:R-:W-:Y:S04]  /*26250*/  STL [R1+0x1f0], R15 ;  /* 0x0001f00f01007387 */ /* 0x000fe80000100800 */
[----:B------:R1:W-:Y:S04]  /*26260*/  STL [R1+0x1ec], R16 ;  /* 0x0001ec1001007387 */ /* 0x0003e80000100800 */
[----:B------:R-:W2:Y:S04]  /*26270*/  LDL.LU R20, [R1+0x20c] ;  /* 0x00020c0001147983 */ /* 0x000ea80000300800 */
[----:B------:R-:W3:Y:S01]  /*26280*/  LDL.LU R19, [R1+0x210] ;  /* 0x0002100001137983 */ /* 0x000ee20000300800 */
[----:B------:R-:W-:-:S04]  /*26290*/  IADD3 R8, P5, PT, R8, UR14, RZ ;  /* 0x0000000e08087c10 */ /* 0x000fc8000ffbe0ff */
[----:B------:R-:W-:Y:S01]  /*262a0*/  IADD3.X R14, PT, PT, R14, UR15, RZ, P5, !PT ;  /* 0x0000000f0e0e7c10 */ /* 0x000fe2000affe4ff */
[----:B------:R-:W-:Y:S04]  /*262b0*/  STL [R1+0x1f8], R8 ;  /* 0x0001f80801007387 */ /* 0x000fe80000100800 */
[----:B------:R1:W-:Y:S04]  /*262c0*/  STL [R1+0x1f4], R14 ;  /* 0x0001f40e01007387 */ /* 0x0003e80000100800 */
[----:B------:R-:W2:Y:S01]  /*262d0*/  LDL.LU R18, [R1+0x214] ;  /* 0x0002140001127983 */ /* 0x000ea20000300800 */
[----:B------:R-:W-:-:S03]  /*262e0*/  SEL R6, R6, RZ, !P3 ;  /* 0x000000ff06067207 */ /* 0x000fc60005800000 */
[----:B------:R-:W2:Y:S01]  /*262f0*/  LDL.LU R17, [R1+0x218] ;  /* 0x0002180001117983 */ /* 0x000ea20000300800 */
[----:B------:R-:W-:Y:S01]  /*26300*/  ISETP.NE.U32.AND P4, PT, R6, RZ, PT ;  /* 0x000000ff0600720c */ /* 0x000fe20003f85070 */
[----:B------:R-:W-:Y:S02]  /*26310*/  IMAD.MOV.U32 R6, RZ, RZ, R15 ;  /* 0x000000ffff067224 */ /* 0x000fe400078e000f */
[----:B------:R-:W-:Y:S02]  /*26320*/  IMAD.MOV.U32 R7, RZ, RZ, R16 ;  /* 0x000000ffff077224 */ /* 0x000fe400078e0010 */
[----:B-1----:R-:W2:Y:S08]  /*26330*/  LDL.LU R16, [R1+0x21c] ;  /* 0x00021c0001107983 */ /* 0x002eb00000300800 */
[----:B------:R1:W-:Y:S02]  /*26340*/  LDGSTS.E [R5+0xec00], desc[UR28][R6.64], P4 ;  /* 0x0ec0000006057fae */ /* 0x0003e4000a1a101c */
[----:B-1----:R-:W-:Y:S01]  /*26350*/  MOV R6, R8 ;  /* 0x0000000800067202 */ /* 0x002fe20000000f00 */
[----:B------:R-:W-:-:S02]  /*26360*/  IMAD.MOV.U32 R7, RZ, RZ, R14 ;  /* 0x000000ffff077224 */ /* 0x000fc400078e000e */
[----:B------:R-:W2:Y:S04]  /*26370*/  LDL.LU R14, [R1+0x220] ;  /* 0x00022000010e7983 */ /* 0x000ea80000300800 */
[----:B------:R1:W-:Y:S01]  /*26380*/  LDGSTS.E [R5+0xee00], desc[UR28][R6.64], P4 ;  /* 0x0ee0000006057fae */ /* 0x0003e2000a1a101c */
[----:B------:R-:W-:-:S03]  /*26390*/  ISETP.GT.AND P4, PT, R4, 0x3c, PT ;  /* 0x0000003c0400780c */ /* 0x000fc60003f84270 */
[----:B------:R-:W2:Y:S01]  /*263a0*/  LDL.LU R8, [R1+0x228] ;  /* 0x0002280001087983 */ /* 0x000ea20000300800 */
[----:B-1----:R-:W-:-:S04]  /*263b0*/  SEL R6, RZ, 0x4, !P4 ;  /* 0x00000004ff067807 */ /* 0x002fc80006000000 */
[----:B------:R-:W-:-:S04]  /*263c0*/  SEL R6, R6, RZ, !P3 ;  /* 0x000000ff06067207 */ /* 0x000fc80005800000 */
[----:B------:R-:W-:Y:S02]  /*263d0*/  ISETP.NE.U32.AND P4, PT, R6, RZ, PT ;  /* 0x000000ff0600720c */ /* 0x000fe40003f85070 */
[----:B------:R-:W-:-:S04]  /*263e0*/  IADD3 R12, P5, PT, R12, UR14, RZ ;  /* 0x0000000e0c0c7c10 */ /* 0x000fc8000ffbe0ff */
[----:B------:R-:W-:Y:S01]  /*263f0*/  IADD3.X R13, PT, PT, R13, UR15, RZ, P5, !PT ;  /* 0x0000000f0d0d7c10 */ /* 0x000fe2000affe4ff */
[----:B------:R-:W-:Y:S04]  /*26400*/  STL [R1+0x200], R12 ;  /* 0x0002000c01007387 */ /* 0x000fe80000100800 */
[----:B------:R1:W-:Y:S01]  /*26410*/  STL [R1+0x1fc], R13 ;  /* 0x0001fc0d01007387 */ /* 0x0003e20000100800 */
[----:B------:R-:W-:-:S03]  /*26420*/  IMAD.MOV.U32 R7, RZ, RZ, R13 ;  /* 0x000000ffff077224 */ /* 0x000fc600078e000d */
[----:B-1----:R-:W2:Y:S01]  /*26430*/  LDL.LU R13, [R1+0x224] ;  /* 0x00022400010d7983 */ /* 0x002ea20000300800 */
[----:B----4-:R-:W-:-:S04]  /*26440*/  IADD3 R9, P5, PT, R9, UR14, RZ ;  /* 0x0000000e09097c10 */ /* 0x010fc8000ffbe0ff */
[----:B------:R-:W-:Y:S01]  /*26450*/  IADD3.X R11, PT, PT, R11, UR15, RZ, P5, !PT ;  /* 0x0000000f0b0b7c10 */ /* 0x000fe2000affe4ff */
[----:B------:R-:W-:Y:S01]  /*26460*/  STL [R1+0x208], R9 ;  /* 0x0002080901007387 */ /* 0x000fe20000100800 */
[----:B------:R-:W-:-:S03]  /*26470*/  IMAD.MOV.U32 R6, RZ, RZ, R12 ;  /* 0x000000ffff067224 */ /* 0x000fc600078e000c */
[----:B------:R1:W-:Y:S04]  /*26480*/  STL [R1+0x204], R11 ;  /* 0x0002040b01007387 */ /* 0x0003e80000100800 */
[----:B------:R-:W4:Y:S04]  /*26490*/  LDL.LU R15, [R1+0x22c] ;  /* 0x00022c00010f7983 */ /* 0x000f280000300800 */
[----:B------:R-:W4:Y:S04]  /*264a0*/  LDL.LU R12, [R1+0x230] ;  /* 0x00023000010c7983 */ /* 0x000f280000300800 */
[----:B------:R1:W-:Y:S02]  /*264b0*/  LDGSTS.E [R5+0xf000], desc[UR28][R6.64], P4 ;  /* 0x0f00000006057fae */ /* 0x0003e4000a1a101c */
[----:B-1----:R-:W-:Y:S01]  /*264c0*/  IMAD.MOV.U32 R7, RZ, RZ, R11 ;  /* 0x000000ffff077224 */ /* 0x002fe200078e000b */
[----:B------:R-:W-:Y:S01]  /*264d0*/  MOV R6, R9 ;  /* 0x0000000900067202 */ /* 0x000fe20000000f00 */
[----:B------:R-:W4:Y:S04]  /*264e0*/  LDL.LU R11, [R1+0x234] ;  /* 0x00023400010b7983 */ /* 0x000f280000300800 */
[----:B------:R-:W4:Y:S04]  /*264f0*/  LDL.LU R9, [R1+0x238] ;  /* 0x0002380001097983 */ /* 0x000f280000300800 */
[----:B------:R1:W-:Y:S01]  /*26500*/  LDGSTS.E [R5+0xf200], desc[UR28][R6.64], P4 ;  /* 0x0f20000006057fae */ /* 0x0003e2000a1a101c */
[----:B------:R-:W-:-:S02]  /*26510*/  ISETP.GT.AND P4, PT, R4, 0x3d, PT ;  /* 0x0000003d0400780c */ /* 0x000fc40003f84270 */
[----:B---3--:R-:W-:Y:S02]  /*26520*/  IADD3 R19, P5, PT, R19, UR14, RZ ;  /* 0x0000000e13137c10 */ /* 0x008fe4000ffbe0ff */
[----:B-1----:R-:W-:-:S04]  /*26530*/  SEL R6, RZ, 0x4, !P4 ;  /* 0x00000004ff067807 */ /* 0x002fc80006000000 */
[----:B------:R-:W-:-:S04]  /*26540*/  SEL R6, R6, RZ, !P3 ;  /* 0x000000ff06067207 */ /* 0x000fc80005800000 */
[----:B------:R-:W-:Y:S02]  /*26550*/  ISETP.NE.U32.AND P4, PT, R6, RZ, PT ;  /* 0x000000ff0600720c */ /* 0x000fe40003f85070 */
[----:B--2---:R-:W-:Y:S02]  /*26560*/  IADD3.X R20, PT, PT, R20, UR15, RZ, P5, !PT ;  /* 0x0000000f14147c10 */ /* 0x004fe4000affe4ff */
        /* <DEDUP_REMOVED lines=15> */
[----:B------:R-:W-:Y:S01]  /*26660*/  STL [R1+0x210], R19 ;  /* 0x0002101301007387 */ /* 0x000fe20000100800 */
[----:B------:R-:W-:Y:S02]  /*26670*/  IMAD.MOV.U32 R6, RZ, RZ, R14 ;  /* 0x000000ffff067224 */ /* 0x000fe400078e000e */
[----:B------:R-:W-:Y:S01]  /*26680*/  IMAD.MOV.U32 R7, RZ, RZ, R16 ;  /* 0x000000ffff077224 */ /* 0x000fe200078e0010 */
[----:B------:R-:W-:Y:S01]  /*26690*/  STL [R1+0x20c], R20 ;  /* 0x00020c1401007387 */ /* 0x000fe20000100800 */
[----:B------:R-:W-:-:S03]  /*266a0*/  ISETP.GT.AND P6, PT, R4, 0x3f, PT ;  /* 0x0000003f0400780c */ /* 0x000fc60003fc4270 */
[----:B------:R-:W-:Y:S04]  /*266b0*/  STL [R1+0x218], R17 ;  /* 0x0002181101007387 */ /* 0x000fe80000100800 */
[----:B------:R-:W-:Y:S04]  /*266c0*/  STL [R1+0x214], R18 ;  /* 0x0002141201007387 */ /* 0x000fe80000100800 */
[----:B------:R-:W-:Y:S01]  /*266d0*/  STL [R1+0x220], R14 ;  /* 0x0002200e01007387 */ /* 0x000fe20000100800 */
[----:B------:R-:W-:-:S03]  /*266e0*/  SEL R4, RZ, 0x4, !P6 ;  /* 0x00000004ff047807 */ /* 0x000fc60007000000 */
[----:B------:R-:W-:Y:S04]  /*266f0*/  STL [R1+0x21c], R16 ;  /* 0x00021c1001007387 */ /* 0x000fe80000100800 */
[----:B------:R-:W-:Y:S04]  /*26700*/  STL [R1+0x228], R8 ;  /* 0x0002280801007387 */ /* 0x000fe80000100800 */
[----:B------:R1:W-:Y:S01]  /*26710*/  LDGSTS.E [R5+0xf800], desc[UR28][R6.64], P4 ;  /* 0x0f80000006057fae */ /* 0x0003e2000a1a101c */
[----:B------:R-:W-:Y:S02]  /*26720*/  SEL R4, R4, RZ, !P3 ;  /* 0x000000ff04047207 */ /* 0x000fe40005800000 */
[----:B-1----:R-:W-:-:S02]  /*26730*/  MOV R6, R8 ;  /* 0x0000000800067202 */ /* 0x002fc40000000f00 */
[----:B------:R-:W-:-:S05]  /*26740*/  IADD3.X R13, PT, PT, R13, UR15, RZ, P5, !PT ;  /* 0x0000000f0d0d7c10 */ /* 0x000fca000affe4ff */
[----:B------:R1:W-:Y:S01]  /*26750*/  STL [R1+0x224], R13 ;  /* 0x0002240d01007387 */ /* 0x0003e20000100800 */
[----:B------:R-:W-:-:S05]  /*26760*/  IMAD.MOV.U32 R7, RZ, RZ, R13 ;  /* 0x000000ffff077224 */ /* 0x000fca00078e000d */
[----:B------:R2:W-:Y:S04]  /*26770*/  LDGSTS.E [R5+0xfa00], desc[UR28][R6.64], P4 ;  /* 0x0fa0000006057fae */ /* 0x0005e8000a1a101c */
[----:B-1----:R-:W3:Y:S04]  /*26780*/  LDL.LU R13, [R1+0x23c] ;  /* 0x00023c00010d7983 */ /* 0x002ee80000300800 */
[----:B------:R-:W3:Y:S04]  /*26790*/  LDL.LU R8, [R1+0x240] ;  /* 0x0002400001087983 */ /* 0x000ee80000300800 */
[----:B------:R-:W3:Y:S04]  /*267a0*/  LDL.LU R16, [R1+0x25c] ;  /* 0x00025c0001107983 */ /* 0x000ee80000300800 */
[----:B------:R-:W3:Y:S01]  /*267b0*/  LDL.LU R14, [R1+0x260] ;  /* 0x00026000010e7983 */ /* 0x000ee20000300800 */
[----:B----4-:R-:W-:-:S02]  /*267c0*/  IADD3 R12, P5, PT, R12, UR14, RZ ;  /* 0x0000000e0c0c7c10 */ /* 0x010fc4000ffbe0ff */
[----:B------:R-:W-:Y:S02]  /*267d0*/  ISETP.NE.U32.AND P4, PT, R4, RZ, PT ;  /* 0x000000ff0400720c */ /* 0x000fe40003f85070 */
[----:B------:R-:W-:Y:S01]  /*267e0*/  IADD3.X R15, PT, PT, R15, UR15, RZ, P5, !PT ;  /* 0x0000000f0f0f7c10 */ /* 0x000fe2000affe4ff */
[----:B--2---:R-:W-:-:S04]  /*267f0*/  IMAD.MOV.U32 R6, RZ, RZ, R12 ;  /* 0x000000ffff067224 */ /* 0x004fc800078e000c */
[----:B------:R-:W-:Y:S01]  /*26800*/  IMAD.MOV.U32 R7, RZ, RZ, R15 ;  /* 0x000000ffff077224 */ /* 0x000fe200078e000f */
[----:B------:R-:W-:Y:S01]  /*26810*/  IADD3 R9, P6, PT, R9, UR14, RZ ;  /* 0x0000000e09097c10 */ /* 0x000fe2000ffde0ff */
[----:B------:R-:W-:Y:S03]  /*26820*/  STL [R1+0x230], R12 ;  /* 0x0002300c01007387 */ /* 0x000fe60000100800 */
[----:B------:R-:W-:Y:S01]  /*26830*/  IADD3.X R11, PT, PT, R11, UR15, RZ, P6, !PT ;  /* 0x0000000f0b0b7c10 */ /* 0x000fe2000b7fe4ff */
[----:B------:R-:W-:Y:S04]  /*26840*/  STL [R1+0x22c], R15 ;  /* 0x00022c0f01007387 */ /* 0x000fe80000100800 */
[----:B------:R1:W-:Y:S04]  /*26850*/  LDGSTS.E [R5+0xfc00], desc[UR28][R6.64], P4 ;  /* 0x0fc0000006057fae */ /* 0x0003e8000a1a101c */
[----:B------:R-:W-:Y:S04]  /*26860*/  STL [R1+0x238], R9 ;  /* 0x0002380901007387 */ /* 0x000fe80000100800 */
[----:B------:R2:W-:Y:S01]  /*26870*/  STL [R1+0x234], R11 ;  /* 0x0002340b01007387 */ /* 0x0005e20000100800 */
[----:B-1----:R-:W-:Y:S01]  /*26880*/  MOV R6, R9 ;  /* 0x0000000900067202 */ /* 0x002fe20000000f00 */
[----:B------:R-:W-:-:S02]  /*26890*/  IMAD.MOV.U32 R7, RZ, RZ, R11 ;  /* 0x000000ffff077224 */ /* 0x000fc400078e000b */
[----:B------:R-:W4:Y:S04]  /*268a0*/  LDL.LU R17, [R1+0x280] ;  /* 0x0002800001117983 */ /* 0x000f280000300800 */
[----:B--2---:R-:W2:Y:S04]  /*268b0*/  LDL.LU R11, [R1+0x2a0] ;  /* 0x0002a000010b7983 */ /* 0x004ea80000300800 */
[----:B------:R1:W-:Y:S01]  /*268c0*/  LDGSTS.E [R5+0xfe00], desc[UR28][R6.64], P4 ;  /* 0x0fe0000006057fae */ /* 0x0003e2000a1a101c */
[----:B------:R-:W1:Y:S01]  /*268d0*/  S2R R9, SR_TID.X ;  /* 0x0000000000097919 */ /* 0x000e620000002100 */
[----:B------:R-:W-:Y:S01]  /*268e0*/  IMAD R4, R166, -0x40, R10 ;  /* 0xffffffc0a6047824 */ /* 0x000fe200078e020a */
[----:B------:R-:W-:Y:S01]  /*268f0*/  UIADD3 UR18, UPT, UPT, UR18, 0x1, URZ ;  /* 0x0000000112127890 */ /* 0x000fe2000fffe0ff */
[----:B------:R-:W0:Y:S04]  /*26900*/  LDGDEPBAR ;  /* 0x00000000000079af */ /* 0x000e280000000000 */
[----:B------:R-:W2:Y:S04]  /*26910*/  LDL.LU R7, [R1+0x27c] ;  /* 0x00027c0001077983 */ /* 0x000ea80000300800 */
[----:B------:R-:W2:Y:S01]  /*26920*/  LDL.LU R18, [R1+0x29c] ;  /* 0x00029c0001127983 */ /* 0x000ea20000300800 */
[----:B------:R-:W-:-:S03]  /*26930*/  UISETP.GT.AND UP1, UPT, UR18, 0x6, UPT ;  /* 0x000000061200788c */ /* 0x000fc6000bf24270 */
[----:B------:R-:W2:Y:S04]  /*26940*/  LDL.LU R15, [R1+0x2bc] ;  /* 0x0002bc00010f7983 */ /* 0x000ea80000300800 */
[----:B------:R-:W2:Y:S01]  /*26950*/  LDL.LU R10, [R1+0x2c0] ;  /* 0x0002c000010a7983 */ /* 0x000ea20000300800 */
[----:B-1----:R-:W-:-:S03]  /*26960*/  LOP3.LUT R5, R9, 0x3f, RZ, 0xc0, !PT ;  /* 0x0000003f09057812 */ /* 0x002fc600078ec0ff */
[----:B------:R-:W2:Y:S01]  /*26970*/  LDL.LU R12, [R1+0x2dc] ;  /* 0x0002dc00010c7983 */ /* 0x000ea20000300800 */
[----:B------:R-:W-:-:S03]  /*26980*/  ISETP.GE.AND P4, PT, R5, R4, PT ;  /* 0x000000040500720c */ /* 0x000fc60003f86270 */
[----:B------:R-:W2:Y:S01]  /*26990*/  LDL.LU R9, [R1+0x2e0] ;  /* 0x0002e00001097983 */ /* 0x000ea20000300800 */
[----:B------:R-:W-:Y:S01]  /*269a0*/  SEL R4, RZ, 0x4, P4 ;  /* 0x00000004ff047807 */ /* 0x000fe20002000000 */
[----:B------:R-:W-:-:S03]  /*269b0*/  USEL UR18, UR18, URZ, !UP1 ;  /* 0x000000ff12127287 */ /* 0x000fc6000c800000 */
[----:B------:R-:W-:Y:S01]  /*269c0*/  SEL R4, R4, RZ, !P3 ;  /* 0x000000ff04047207 */ /* 0x000fe20005800000 */
[----:B------:R-:W-:-:S03]  /*269d0*/  ULEA UR5, UR18, UR9, 0xf ;  /* 0x0000000912057291 */ /* 0x000fc6000f8e78ff */
[----:B------:R-:W-:-:S03]  /*269e0*/  ISETP.NE.U32.AND P3, PT, R4, RZ, PT ;  /* 0x000000ff0400720c */ /* 0x000fc60003f65070 */
[----:B------:R-:W-:Y:S01]  /*269f0*/  VIADD R6, R3, UR5 ;  /* 0x0000000503067c36 */ /* 0x000fe20008000000 */
[----:B---3--:R-:W-:-:S04]  /*26a00*/  IADD3 R8, P4, PT, R8, UR12, RZ ;  /* 0x0000000c08087c10 */ /* 0x008fc8000ff9e0ff */
[----:B------:R-:W-:Y:S02]  /*26a10*/  IADD3.X R13, PT, PT, R13, UR13, RZ, P4, !PT ;  /* 0x0000000d0d0d7c10 */ /* 0x000fe4000a7fe4ff */
[----:B------:R-:W-:Y:S01]  /*26a20*/  IADD3 R14, P5, PT, R14, UR12, RZ ;  /* 0x0000000c0e0e7c10 */ /* 0x000fe2000ffbe0ff */
[----:B------:R-:W-:Y:S03]  /*26a30*/  STL [R1+0x240], R8 ;  /* 0x0002400801007387 */ /* 0x000fe60000100800 */
[----:B------:R-:W-:Y:S01]  /*26a40*/  IADD3.X R16, PT, PT, R16, UR13, RZ, P5, !PT ;  /* 0x0000000d10107c10 */ /* 0x000fe2000affe4ff */
[----:B------:R1:W-:Y:S01]  /*26a50*/  STL [R1+0x23c], R13 ;  /* 0x00023c0d01007387 */ /* 0x0003e20000100800 */
[----:B------:R-:W-:Y:S01]  /*26a60*/  IMAD.MOV.U32 R4, RZ, RZ, R8 ;  /* 0x000000ffff047224 */ /* 0x000fe200078e0008 */
[----:B------:R-:W-:Y:S02]  /*26a70*/  MOV R5, R13 ;  /* 0x0000000d00057202 */ /* 0x000fe40000000f00 */
[----:B------:R-:W-:Y:S04]  /*26a80*/  STL [R1+0x260], R14 ;  /* 0x0002600e01007387 */ /* 0x000fe80000100800 */
[----:B------:R3:W-:Y:S04]  /*26a90*/  STL [R1+0x25c], R16 ;  /* 0x00025c1001007387 */ /* 0x0007e80000100800 */
[----:B-1----:R-:W2:Y:S04]  /*26aa0*/  LDL.LU R13, [R1+0x300] ;  /* 0x00030000010d7983 */ /* 0x002ea80000300800 */
[----:B------:R1:W-:Y:S04]  /*26ab0*/  LDGSTS.E [R6+0x60000], desc[UR28][R4.64], P3 ;  /* 0x6000000004067fae */ /* 0x0003e800099a101c */
[----:B------:R-:W2:Y:S01]  /*26ac0*/  LDL.LU R8, [R1+0x320] ;  /* 0x0003200001087983 */ /* 0x000ea20000300800 */
[----:B-1----:R-:W-:-:S03]  /*26ad0*/  IMAD.MOV.U32 R5, RZ, RZ, R16 ;  /* 0x000000ffff057224 */ /* 0x002fc600078e0010 */
[----:B---3--:R-:W3:Y:S01]  /*26ae0*/  LDL.LU R16, [R1+0x2fc] ;  /* 0x0002fc0001107983 */ /* 0x008ee20000300800 */
[----:B------:R-:W-:-:S03]  /*26af0*/  IMAD.MOV.U32 R4, RZ, RZ, R14 ;  /* 0x000000ffff047224 */ /* 0x000fc600078e000e */
[----:B------:R-:W3:Y:S01]  /*26b00*/  LDL.LU R14, [R1+0x31c] ;  /* 0x00031c00010e7983 */ /* 0x000ee20000300800 */
[----:B----4-:R-:W-:-:S03]  /*26b10*/  IADD3 R17, P4, PT, R17, UR12, RZ ;  /* 0x0000000c11117c10 */ /* 0x010fc6000ff9e0ff */
[----:B------:R1:W-:Y:S01]  /*26b20*/  LDGSTS.E [R6+0x60400], desc[UR28][R4.64], P3 ;  /* 0x6040000004067fae */ /* 0x0003e200099a101c */
[----:B--2---:R-:W-:-:S03]  /*26b30*/  IADD3 R11, P5, PT, R11, UR12, RZ ;  /* 0x0000000c0b0b7c10 */ /* 0x004fc6000ffbe0ff */
[----:B------:R2:W-:Y:S01]  /*26b40*/  STL [R1+0x280], R17 ;  /* 0x0002801101007387 */ /* 0x0005e20000100800 */
[----:B-1----:R-:W-:Y:S01]  /*26b50*/  IMAD.MOV.U32 R4, RZ, RZ, R17 ;  /* 0x000000ffff047224 */ /* 0x002fe200078e0011 */
[----:B------:R-:W-:Y:S02]  /*26b60*/  IADD3.X R7, PT, PT, R7, UR13, RZ, P4, !PT ;  /* 0x0000000d07077c10 */ /* 0x000fe4000a7fe4ff */
[----:B------:R-:W-:-:S03]  /*26b70*/  IADD3.X R18, PT, PT, R18, UR13, RZ, P5, !PT ;  /* 0x0000000d12127c10 */ /* 0x000fc6000affe4ff */
[----:B------:R1:W-:Y:S01]  /*26b80*/  STL [R1+0x27c], R7 ;  /* 0x00027c0701007387 */ /* 0x0003e20000100800 */
[----:B------:R-:W-:-:S03]  /*26b90*/  MOV R5, R7 ;  /* 0x0000000700057202 */ /* 0x000fc60000000f00 */
[----:B------:R-:W-:Y:S04]  /*26ba0*/  STL [R1+0x2a0], R11 ;  /* 0x0002a00b01007387 */ /* 0x000fe80000100800 */
[----:B--2---:R-:W2:Y:S04]  /*26bb0*/  LDL.LU R17, [R1+0x340] ;  /* 0x0003400001117983 */ /* 0x004ea80000300800 */
[----:B------:R4:W-:Y:S04]  /*26bc0*/  STL [R1+0x29c], R18 ;  /* 0x00029c1201007387 */ /* 0x0009e80000100800 */
[----:B------:R4:W-:Y:S04]  /*26bd0*/  LDGSTS.E [R6+0x60800], desc[UR28][R4.64], P3 ;  /* 0x6080000004067fae */ /* 0x0009e800099a101c */
[----:B-1----:R-:W2:Y:S01]  /*26be0*/  LDL.LU R7, [R1+0x360] ;  /* 0x0003600001077983 */ /* 0x002ea20000300800 */
[----:B----4-:R-:W-:-:S03]  /*26bf0*/  IMAD.MOV.U32 R5, RZ, RZ, R18 ;  /* 0x000000ffff057224 */ /* 0x010fc600078e0012 */
[----:B------:R-:W4:Y:S01]  /*26c00*/  LDL.LU R18, [R1+0x33c] ;  /* 0x00033c0001127983 */ /* 0x000f220000300800 */
[----:B------:R-:W-:-:S03]  /*26c10*/  IMAD.MOV.U32 R4, RZ, RZ, R11 ;  /* 0x000000ffff047224 */ /* 0x000fc600078e000b */
[----:B------:R-:W4:Y:S01]  /*26c20*/  LDL.LU R11, [R1+0x35c] ;  /* 0x00035c00010b7983 */ /* 0x000f220000300800 */
[----:B------:R-:W-:Y:S02]  /*26c30*/  IADD3 R10, P4, PT, R10, UR12, RZ ;  /* 0x0000000c0a0a7c10 */ /* 0x000fe4000ff9e0ff */
[----:B------:R-:W-:Y:S01]  /*26c40*/  IADD3 R9, P5, PT, R9, UR12, RZ ;  /* 0x0000000c09097c10 */ /* 0x000fe2000ffbe0ff */
[----:B------:R1:W-:Y:S01]  /*26c50*/  LDGSTS.E [R6+0x60c00], desc[UR28][R4.64], P3 ;  /* 0x60c0000004067fae */ /* 0x0003e200099a101c */
[----:B------:R-:W-:Y:S02]  /*26c60*/  IADD3.X R15, PT, PT, R15, UR13, RZ, P4, !PT ;  /* 0x0000000d0f0f7c10 */ /* 0x000fe4000a7fe4ff */
[----:B------:R-:W-:Y:S01]  /*26c70*/  IADD3.X R12, PT, PT, R12, UR13, RZ, P5, !PT ;  /* 0x0000000d0c0c7c10 */ /* 0x000fe2000affe4ff */
[----:B------:R1:W-:Y:S04]  /*26c80*/  STL [R1+0x2c0], R10 ;  /* 0x0002c00a01007387 */ /* 0x0003e80000100800 */
[----:B------:R1:W-:Y:S04]  /*26c90*/  STL [R1+0x2bc], R15 ;  /* 0x0002bc0f01007387 */ /* 0x0003e80000100800 */
[----:B------:R1:W-:Y:S02]  /*26ca0*/  STL [R1+0x2e0], R9 ;  /* 0x0002e00901007387 */ /* 0x0003e40000100800 */
[----:B-1----:R-:W-:-:S02]  /*26cb0*/  IMAD.MOV.U32 R4, RZ, RZ, R10 ;  /* 0x000000ffff047224 */ /* 0x002fc400078e000a */
[----:B------:R-:W4:Y:S04]  /*26cc0*/  LDL.LU R19, [R1+0x380] ;  /* 0x0003800001137983 */ /* 0x000f280000300800 */
[----:B------:R1:W-:Y:S01]  /*26cd0*/  STL [R1+0x2dc], R12 ;  /* 0x0002dc0c01007387 */ /* 0x0003e20000100800 */
[----:B------:R-:W-:-:S03]  /*26ce0*/  MOV R5, R15 ;  /* 0x0000000f00057202 */ /* 0x000fc60000000f00 */
[----:B------:R-:W4:Y:S04]  /*26cf0*/  LDL.LU R10, [R1+0x3a0] ;  /* 0x0003a000010a7983 */ /* 0x000f280000300800 */
[----:B------:R-:W4:Y:S04]  /*26d00*/  LDL.LU R20, [R1+0x37c] ;  /* 0x00037c0001147983 */ /* 0x000f280000300800 */
[----:B------:R-:W4:Y:S04]  /*26d10*/  LDL.LU R15, [R1+0x39c] ;  /* 0x00039c00010f7983 */ /* 0x000f280000300800 */
[----:B------:R1:W-:Y:S02]  /*26d20*/  LDGSTS.E [R6+0x61000], desc[UR28][R4.64], P3 ;  /* 0x6100000004067fae */ /* 0x0003e400099a101c */
[----:B-1----:R-:W-:-:S02]  /*26d30*/  IMAD.MOV.U32 R4, RZ, RZ, R9 ;  /* 0x000000ffff047224 */ /* 0x002fc400078e0009 */
[----:B------:R-:W-:Y:S01]  /*26d40*/  IMAD.MOV.U32 R5, RZ, RZ, R12 ;  /* 0x000000ffff057224 */ /* 0x000fe200078e000c */
[----:B------:R-:W4:Y:S04]  /*26d50*/  LDL.LU R9, [R1+0x3c0] ;  /* 0x0003c00001097983 */ /* 0x000f280000300800 */
[----:B------:R-:W4:Y:S04]  /*26d60*/  LDL.LU R12, [R1+0x3e0] ;  /* 0x0003e000010c7983 */ /* 0x000f280000300800 */
[----:B------:R1:W-:Y:S01]  /*26d70*/  LDGSTS.E [R6+0x61400], desc[UR28][R4.64], P3 ;  /* 0x6140000004067fae */ /* 0x0003e200099a101c */
[----:B------:R-:W-:-:S05]  /*26d80*/  IADD3 R13, P4, PT, R13, UR12, RZ ;  /* 0x0000000c0d0d7c10 */ /* 0x000fca000ff9e0ff */
[----:B------:R3:W-:Y:S01]  /*26d90*/  STL [R1+0x300], R13 ;  /* 0x0003000d01007387 */ /* 0x0007e20000100800 */
[----:B------:R-:W-:Y:S01]  /*26da0*/  IADD3 R8, P5, PT, R8, UR12, RZ ;  /* 0x0000000c08087c10 */ /* 0x000fe2000ffbe0ff */
[----:B-1----:R-:W-:Y:S01]  /*26db0*/  IMAD.MOV.U32 R4, RZ, RZ, R13 ;  /* 0x000000ffff047224 */ /* 0x002fe200078e000d */
[----:B---3--:R-:W-:Y:S02]  /*26dc0*/  IADD3.X R16, PT, PT, R16, UR13, RZ, P4, !PT ;  /* 0x0000000d10107c10 */ /* 0x008fe4000a7fe4ff */
[----:B------:R-:W-:-:S03]  /*26dd0*/  IADD3.X R14, PT, PT, R14, UR13, RZ, P5, !PT ;  /* 0x0000000d0e0e7c10 */ /* 0x000fc6000affe4ff */
[----:B------:R1:W-:Y:S04]  /*26de0*/  STL [R1+0x2fc], R16 ;  /* 0x0002fc1001007387 */ /* 0x0003e80000100800 */
[----:B------:R3:W-:Y:S01]  /*26df0*/  STL [R1+0x320], R8 ;  /* 0x0003200801007387 */ /* 0x0007e20000100800 */
[----:B------:R-:W-:-:S03]  /*26e00*/  MOV R5, R16 ;  /* 0x0000001000057202 */ /* 0x000fc60000000f00 */
[----:B------:R-:W4:Y:S04]  /*26e10*/  LDL.LU R13, [R1+0x3bc] ;  /* 0x0003bc00010d7983 */ /* 0x000f280000300800 */
[----:B------:R2:W-:Y:S04]  /*26e20*/  STL [R1+0x31c], R14 ;  /* 0x00031c0e01007387 */ /* 0x0005e80000100800 */
[----:B-1----:R-:W4:Y:S04]  /*26e30*/  LDL.LU R16, [R1+0x3dc] ;  /* 0x0003dc0001107983 */ /* 0x002f280000300800 */
[----:B------:R1:W-:Y:S01]  /*26e40*/  LDGSTS.E [R6+0x61800], desc[UR28][R4.64], P3 ;  /* 0x6180000004067fae */ /* 0x0003e200099a101c */
[----:B--2---:R-:W-:Y:S01]  /*26e50*/  IADD3 R17, P4, PT, R17, UR12, RZ ;  /* 0x0000000c11117c10 */ /* 0x004fe2000ff9e0ff */
[----:B-1----:R-:W-:-:S02]  /*26e60*/  IMAD.MOV.U32 R4, RZ, RZ, R8 ;  /* 0x000000ffff047224 */ /* 0x002fc400078e0008 */
[----:B------:R-:W-:Y:S01]  /*26e70*/  IMAD.MOV.U32 R5, RZ, RZ, R14 ;  /* 0x000000ffff057224 */ /* 0x000fe200078e000e */
[----:B---3--:R-:W2:Y:S04]  /*26e80*/  LDL.LU R8, [R1+0x400] ;  /* 0x0004000001087983 */ /* 0x008ea80000300800 */
[----:B------:R-:W3:Y:S01]  /*26e90*/  LDL.LU R14, [R1+0x420] ;  /* 0x00042000010e7983 */ /* 0x000ee20000300800 */
[----:B------:R-:W-:-:S03]  /*26ea0*/  IADD3 R7, P5, PT, R7, UR12, RZ ;  /* 0x0000000c07077c10 */ /* 0x000fc6000ffbe0ff */
[----:B------:R1:W-:Y:S04]  /*26eb0*/  STL [R1+0x340], R17 ;  /* 0x0003401101007387 */ /* 0x0003e80000100800 */
[----:B------:R1:W-:Y:S01]  /*26ec0*/  LDGSTS.E [R6+0x61c00], desc[UR28][R4.64], P3 ;  /* 0x61c0000004067fae */ /* 0x0003e200099a101c */
[----:B----4-:R-:W-:Y:S02]  /*26ed0*/  IADD3.X R18, PT, PT, R18, UR13, RZ, P4, !PT ;  /* 0x0000000d12127c10 */ /* 0x010fe4000a7fe4ff */
[----:B------:R-:W-:-:S03]  /*26ee0*/  IADD3.X R11, PT, PT, R11, UR13, RZ, P5, !PT ;  /* 0x0000000d0b0b7c10 */ /* 0x000fc6000affe4ff */
[----:B------:R4:W-:Y:S01]  /*26ef0*/  STL [R1+0x33c], R18 ;  /* 0x00033c1201007387 */ /* 0x0009e20000100800 */
[----:B-1----:R-:W-:-:S03]  /*26f00*/  IMAD.MOV.U32 R4, RZ, RZ, R17 ;  /* 0x000000ffff047224 */ /* 0x002fc600078e0011 */
[----:B------:R1:W-:Y:S01]  /*26f10*/  STL [R1+0x360], R7 ;  /* 0x0003600701007387 */ /* 0x0003e20000100800 */
[----:B------:R-:W-:-:S03]  /*26f20*/  MOV R5, R18 ;  /* 0x0000001200057202 */ /* 0x000fc60000000f00 */
[----:B------:R-:W3:Y:S04]  /*26f30*/  LDL.LU R17, [R1+0x3fc] ;  /* 0x0003fc0001117983 */ /* 0x000ee80000300800 */
[----:B------:R1:W-:Y:S04]  /*26f40*/  STL [R1+0x35c], R11 ;  /* 0x00035c0b01007387 */ /* 0x0003e80000100800 */
[----:B----4-:R-:W4:Y:S01]  /*26f50*/  LDL.LU R18, [R1+0x41c] ;  /* 0x00041c0001127983 */ /* 0x010f220000300800 */
[----:B------:R-:W-:-:S03]  /*26f60*/  IADD3 R19, P4, PT, R19, UR12, RZ ;  /* 0x0000000c13137c10 */ /* 0x000fc6000ff9e0ff */
[----:B------:R1:W-:Y:S01]  /*26f70*/  LDGSTS.E [R6+0x62000], desc[UR28][R4.64], P3 ;  /* 0x6200000004067fae */ /* 0x0003e200099a101c */
[----:B------:R-:W-:Y:S01]  /*26f80*/  IADD3 R10, P5, PT, R10, UR12, RZ ;  /* 0x0000000c0a0a7c10 */ /* 0x000fe2000ffbe0ff */
[----:B-1----:R-:W-:Y:S02]  /*26f90*/  IMAD.MOV.U32 R4, RZ, RZ, R7 ;  /* 0x000000ffff047224 */ /* 0x002fe400078e0007 */
[----:B------:R-:W-:Y:S01]  /*26fa0*/  IMAD.MOV.U32 R5, RZ, RZ, R11 ;  /* 0x000000ffff057224 */ /* 0x000fe200078e000b */
[----:B------:R-:W-:Y:S01]  /*26fb0*/  IADD3.X R20, PT, PT, R20, UR13, RZ, P4, !PT ;  /* 0x0000000d14147c10 */ /* 0x000fe2000a7fe4ff */
[----:B------:R-:W4:Y:S01]  /*26fc0*/  LDL.LU R7, [R1+0x248] ;  /* 0x0002480001077983 */ /* 0x000f220000300800 */
[----:B------:R-:W-:-:S03]  /*26fd0*/  IADD3.X R15, PT, PT, R15, UR13, RZ, P5, !PT ;  /* 0x0000000d0f0f7c10 */ /* 0x000fc6000affe4ff */
[----:B------:R1:W-:Y:S04]  /*26fe0*/  LDGSTS.E [R6+0x62400], desc[UR28][R4.64], P3 ;  /* 0x6240000004067fae */ /* 0x0003e800099a101c */
[----:B------:R-:W4:Y:S04]  /*26ff0*/  LDL.LU R11, [R1+0x268] ;  /* 0x00026800010b7983 */ /* 0x000f280000300800 */
[----:B------:R-:W-:Y:S01]  /*27000*/  STL [R1+0x380], R19 ;  /* 0x0003801301007387 */ /* 0x000fe20000100800 */
[----:B-1----:R-:W-:Y:S01]  /*27010*/  IMAD.MOV.U32 R4, RZ, RZ, R19 ;  /* 0x000000ffff047224 */ /* 0x002fe200078e0013 */
[----:B------:R-:W-:-:S02]  /*27020*/  MOV R5, R20 ;  /* 0x0000001400057202 */ /* 0x000fc40000000f00 */
[----:B------:R-:W-:Y:S01]  /*27030*/  STL [R1+0x37c], R20 ;  /* 0x00037c1401007387 */ /* 0x000fe20000100800 */
[----:B------:R-:W-:-:S03]  /*27040*/  IADD3 R9, P4, PT, R9, UR12, RZ ;  /* 0x0000000c09097c10 */ /* 0x000fc6000ff9e0ff */
[----:B------:R1:W-:Y:S04]  /*27050*/  STL [R1+0x3a0], R10 ;  /* 0x0003a00a01007387 */ /* 0x0003e80000100800 */
[----:B------:R1:W-:Y:S04]  /*27060*/  LDGSTS.E [R6+0x62800], desc[UR28][R4.64], P3 ;  /* 0x6280000004067fae */ /* 0x0003e800099a101c */
[----:B------:R1:W-:Y:S01]  /*27070*/  STL [R1+0x39c], R15 ;  /* 0x00039c0f01007387 */ /* 0x0003e20000100800 */
[----:B------:R-:W-:Y:S01]  /*27080*/  IADD3 R12, P5, PT, R12, UR12, RZ ;  /* 0x0000000c0c0c7c10 */ /* 0x000fe2000ffbe0ff */
[----:B-1----:R-:W-:-:S02]  /*27090*/  IMAD.MOV.U32 R4, RZ, RZ, R10 ;  /* 0x000000ffff047224 */ /* 0x002fc400078e000a */
[----:B------:R-:W4:Y:S01]  /*270a0*/  LDL.LU R10, [R1+0x244] ;  /* 0x00024400010a7983 */ /* 0x000f220000300800 */
[----:B------:R-:W-:-:S03]  /*270b0*/  IMAD.MOV.U32 R5, RZ, RZ, R15 ;  /* 0x000000ffff057224 */ /* 0x000fc600078e000f */
[----:B------:R-:W4:Y:S04]  /*270c0*/  LDL.LU R15, [R1+0x264] ;  /* 0x00026400010f7983 */ /* 0x000f280000300800 */
[----:B------:R1:W-:Y:S04]  /*270d0*/  LDGSTS.E [R6+0x62c00], desc[UR28][R4.64], P3 ;  /* 0x62c0000004067fae */ /* 0x0003e800099a101c */
[----:B------:R1:W-:Y:S02]  /*270e0*/  STL [R1+0x3c0], R9 ;  /* 0x0003c00901007387 */ /* 0x0003e40000100800 */
[----:B-1----:R-:W-:Y:S01]  /*270f0*/  IMAD.MOV.U32 R4, RZ, RZ, R9 ;  /* 0x000000ffff047224 */ /* 0x002fe200078e0009 */
[----:B------:R-:W-:-:S04]  /*27100*/  IADD3.X R13, PT, PT, R13, UR13, RZ, P4, !PT ;  /* 0x0000000d0d0d7c10 */ /* 0x000fc8000a7fe4ff */
[----:B------:R-:W-:Y:S01]  /*27110*/  MOV R5, R13 ;  /* 0x0000000d00057202 */ /* 0x000fe20000000f00 */
[----:B------:R1:W-:Y:S01]  /*27120*/  STL [R1+0x3bc], R13 ;  /* 0x0003bc0d01007387 */ /* 0x0003e20000100800 */
[----:B------:R-:W-:-:S03]  /*27130*/  IADD3.X R16, PT, PT, R16, UR13, RZ, P5, !PT ;  /* 0x0000000d10107c10 */ /* 0x000fc6000affe4ff */
[----:B------:R1:W-:Y:S04]  /*27140*/  STL [R1+0x3e0], R12 ;  /* 0x0003e00c01007387 */ /* 0x0003e80000100800 */
[----:B------:R-:W4:Y:S04]  /*27150*/  LDL.LU R9, [R1+0x288] ;  /* 0x0002880001097983 */ /* 0x000f280000300800 */
[----:B------:R2:W-:Y:S04]  /*27160*/  STL [R1+0x3dc], R16 ;  /* 0x0003dc1001007387 */ /* 0x0005e80000100800 */
[----:B------:R2:W-:Y:S04]  /*27170*/  LDGSTS.E [R6+0x63000], desc[UR28][R4.64], P3 ;  /* 0x6300000004067fae */ /* 0x0005e800099a101c */
[----:B-1----:R-:W4:Y:S01]  /*27180*/  LDL.LU R13, [R1+0x2a8] ;  /* 0x0002a800010d7983 */ /* 0x002f220000300800 */
[----:B--2---:R-:W-:-:S03]  /*27190*/  IMAD.MOV.U32 R4, RZ, RZ, R12 ;  /* 0x000000ffff047224 */ /* 0x004fc600078e000c */
[----:B------:R-:W2:Y:S01]  /*271a0*/  LDL.LU R12, [R1+0x284] ;  /* 0x00028400010c7983 */ /* 0x000ea20000300800 */
[----:B------:R-:W-:Y:S01]  /*271b0*/  IMAD.MOV.U32 R5, RZ, RZ, R16 ;  /* 0x000000ffff057224 */ /* 0x000fe200078e0010 */
[----:B------:R-:W-:Y:S02]  /*271c0*/  IADD3 R8, P4, PT, R8, UR12, RZ ;  /* 0x0000000c08087c10 */ /* 0x000fe4000ff9e0ff */
[----:B------:R-:W2:Y:S01]  /*271d0*/  LDL.LU R16, [R1+0x2a4] ;  /* 0x0002a40001107983 */ /* 0x000ea20000300800 */
[----:B---3--:R-:W-:-:S03]  /*271e0*/  IADD3 R14, P5, PT, R14, UR12, RZ ;  /* 0x0000000c0e0e7c10 */ /* 0x008fc6000ffbe0ff */
[----:B------:R1:W-:Y:S04]  /*271f0*/  LDGSTS.E [R6+0x63400], desc[UR28][R4.64], P3 ;  /* 0x6340000004067fae */ /* 0x0003e800099a101c */
[----:B------:R-:W-:Y:S01]  /*27200*/  STL [R1+0x400], R8 ;  /* 0x0004000801007387 */ /* 0x000fe20000100800 */
[----:B-1----:R-:W-:Y:S01]  /*27210*/  IMAD.MOV.U32 R4, RZ, RZ, R8 ;  /* 0x000000ffff047224 */ /* 0x002fe200078e0008 */
[----:B------:R-:W-:-:S04]  /*27220*/  IADD3.X R17, PT, PT, R17, UR13, RZ, P4, !PT ;  /* 0x0000000d11117c10 */ /* 0x000fc8000a7fe4ff */
[----:B------:R-:W-:Y:S01]  /*27230*/  MOV R5, R17 ;  /* 0x0000001100057202 */ /* 0x000fe20000000f00 */
[----:B------:R1:W-:Y:S01]  /*27240*/  STL [R1+0x3fc], R17 ;  /* 0x0003fc1101007387 */ /* 0x0003e20000100800 */
[----:B----4-:R-:W-:-:S03]  /*27250*/  IADD3.X R18, PT, PT, R18, UR13, RZ, P5, !PT ;  /* 0x0000000d12127c10 */ /* 0x010fc6000affe4ff */
[----:B------:R-:W-:Y:S04]  /*27260*/  STL [R1+0x420], R14 ;  /* 0x0004200e01007387 */ /* 0x000fe80000100800 */
[----:B------:R3:W-:Y:S04]  /*27270*/  LDGSTS.E [R6+0x63800], desc[UR28][R4.64], P3 ;  /* 0x6380000004067fae */ /* 0x0007e800099a101c */
[----:B-1----:R-:W4:Y:S04]  /*27280*/  LDL.LU R17, [R1+0x2c8] ;  /* 0x0002c80001117983 */ /* 0x002f280000300800 */
[----:B------:R1:W-:Y:S04]  /*27290*/  STL [R1+0x41c], R18 ;  /* 0x00041c1201007387 */ /* 0x0003e80000100800 */
[----:B------:R-:W4:Y:S01]  /*272a0*/  LDL.LU R8, [R1+0x2e8] ;  /* 0x0002e80001087983 */ /* 0x000f220000300800 */
[----:B---3--:R-:W-:-:S02]  /*272b0*/  IMAD.MOV.U32 R5, RZ, RZ, R18 ;  /* 0x000000ffff057224 */ /* 0x008fc400078e0012 */
[----:B------:R-:W-:Y:S01]  /*272c0*/  IMAD.MOV.U32 R4, RZ, RZ, R14 ;  /* 0x000000ffff047224 */ /* 0x000fe200078e000e */
[----:B-1----:R-:W3:Y:S04]  /*272d0*/  LDL.LU R18, [R1+0x2c4] ;  /* 0x0002c40001127983 */ /* 0x002ee80000300800 */
[----:B------:R-:W3:Y:S01]  /*272e0*/  LDL.LU R14, [R1+0x2e4] ;  /* 0x0002e400010e7983 */ /* 0x000ee20000300800 */
[----:B------:R-:W-:-:S03]  /*272f0*/  IADD3 R7, P4, PT, R7, UR12, RZ ;  /* 0x0000000c07077c10 */ /* 0x000fc6000ff9e0ff */
[----:B------:R1:W-:Y:S01]  /*27300*/  LDGSTS.E [R6+0x63c00], desc[UR28][R4.64], P3 ;  /* 0x63c0000004067fae */ /* 0x0003e200099a101c */
[----:B------:R-:W-:-:S03]  /*27310*/  IADD3 R11, P5, PT, R11, UR12, RZ ;  /* 0x0000000c0b0b7c10 */ /* 0x000fc6000ffbe0ff */
[----:B------:R-:W-:Y:S01]  /*27320*/  STL [R1+0x248], R7 ;  /* 0x0002480701007387 */ /* 0x000fe20000100800 */
[----:B-1----:R-:W-:-:S03]  /*27330*/  LOP3.LUT R6, R3, 0x20, RZ, 0x3c, !PT ;  /* 0x0000002003067812 */ /* 0x002fc600078e3cff */
[----:B------:R-:W-:Y:S01]  /*27340*/  STL [R1+0x268], R11 ;  /* 0x0002680b01007387 */ /* 0x000fe20000100800 */
[----:B------:R-:W-:Y:S01]  /*27350*/  MOV R4, R7 ;  /* 0x0000000700047202 */ /* 0x000fe20000000f00 */
[----:B------:R-:W-:Y:S01]  /*27360*/  VIADD R6, R6, UR5 ;  /* 0x0000000506067c36 */ /* 0x000fe20008000000 */
[----:B------:R-:W-:Y:S02]  /*27370*/  IADD3.X R10, PT, PT, R10, UR13, RZ, P4, !PT ;  /* 0x0000000d0a0a7c10 */ /* 0x000fe4000a7fe4ff */
[----:B------:R-:W-:-:S03]  /*27380*/  IADD3.X R15, PT, PT, R15, UR13, RZ, P5, !PT ;  /* 0x0000000d0f0f7c10 */ /* 0x000fc6000affe4ff */
[----:B------:R-:W-:Y:S01]  /*27390*/  IMAD.MOV.U32 R5, RZ, RZ, R10 ;  /* 0x000000ffff057224 */ /* 0x000fe200078e000a */
[----:B------:R1:W-:Y:S04]  /*273a0*/  STL [R1+0x244], R10 ;  /* 0x0002440a01007387 */ /* 0x0003e80000100800 */
[----:B------:R1:W-:Y:S04]  /*273b0*/  LDGSTS.E [R6+0x60100], desc[UR28][R4.64], P3 ;  /* 0x6010000004067fae */ /* 0x0003e800099a101c */
[----:B-1----:R-:W3:Y:S04]  /*273c0*/  LDL.LU R10, [R1+0x308] ;  /* 0x00030800010a7983 */ /* 0x002ee80000300800 */
[----:B------:R-:W3:Y:S01]  /*273d0*/  LDL.LU R7, [R1+0x328] ;  /* 0x0003280001077983 */ /* 0x000ee20000300800 */
[----:B------:R-:W-:-:S03]  /*273e0*/  IMAD.MOV.U32 R5, RZ, RZ, R15 ;  /* 0x000000ffff057224 */ /* 0x000fc600078e000f */
[----:B------:R1:W-:Y:S01]  /*273f0*/  STL [R1+0x264], R15 ;  /* 0x0002640f01007387 */ /* 0x0003e20000100800 */
[----:B------:R-:W-:-:S05]  /*27400*/  IMAD.MOV.U32 R4, RZ, RZ, R11 ;  /* 0x000000ffff047224 */ /* 0x000fca00078e000b */
[----:B------:R1:W-:Y:S04]  /*27410*/  LDGSTS.E [R6+0x60500], desc[UR28][R4.64], P3 ;  /* 0x6050000004067fae */ /* 0x0003e800099a101c */
[----:B-1----:R-:W3:Y:S04]  /*27420*/  LDL.LU R15, [R1+0x304] ;  /* 0x00030400010f7983 */ /* 0x002ee80000300800 */
[----:B------:R-:W3:Y:S01]  /*27430*/  LDL.LU R11, [R1+0x324] ;  /* 0x00032400010b7983 */ /* 0x000ee20000300800 */
[----:B------:R-:W-:-:S04]  /*27440*/  IADD3 R9, P4, PT, R9, UR12, RZ ;  /* 0x0000000c09097c10 */ /* 0x000fc8000ff9e0ff */
[----:B------:R-:W-:Y:S01]  /*27450*/  MOV R4, R9 ;  /* 0x0000000900047202 */ /* 0x000fe20000000f00 */
[----:B------:R1:W-:Y:S01]  /*27460*/  STL [R1+0x288], R9 ;  /* 0x0002880901007387 */ /* 0x0003e20000100800 */
[----:B------:R-:W-:Y:S02]  /*27470*/  IADD3 R13, P5, PT, R13, UR12, RZ ;  /* 0x0000000c0d0d7c10 */ /* 0x000fe4000ffbe0ff */
[----:B--2---:R-:W-:Y:S02]  /*27480*/  IADD3.X R12, PT, PT, R12, UR13, RZ, P4, !PT ;  /* 0x0000000d0c0c7c10 */ /* 0x004fe4000a7fe4ff */
[----:B------:R-:W-:-:S03]  /*27490*/  IADD3.X R16, PT, PT, R16, UR13, RZ, P5, !PT ;  /* 0x0000000d10107c10 */ /* 0x000fc6000affe4ff */
[----:B------:R-:W-:Y:S01]  /*274a0*/  IMAD.MOV.U32 R5, RZ, RZ, R12 ;  /* 0x000000ffff057224 */ /* 0x000fe200078e000c */
[----:B------:R2:W-:Y:S04]  /*274b0*/  STL [R1+0x284], R12 ;  /* 0x0002840c01007387 */ /* 0x0005e80000100800 */
[----:B------:R-:W-:Y:S04]  /*274c0*/  STL [R1+0x2a8], R13 ;  /* 0x0002a80d01007387 */ /* 0x000fe80000100800 */
[----:B-1----:R-:W3:Y:S04]  /*274d0*/  LDL.LU R9, [R1+0x348] ;  /* 0x0003480001097983 */ /* 0x002ee80000300800 */
[----:B------:R1:W-:Y:S04]  /*274e0*/  STL [R1+0x2a4], R16 ;  /* 0x0002a41001007387 */ /* 0x0003e80000100800 */
[----:B------:R1:W-:Y:S04]  /*274f0*/  LDGSTS.E [R6+0x60900], desc[UR28][R4.64], P3 ;  /* 0x6090000004067fae */ /* 0x0003e800099a101c */
[----:B--2---:R-:W2:Y:S01]  /*27500*/  LDL.LU R12, [R1+0x368] ;  /* 0x00036800010c7983 */ /* 0x004ea20000300800 */
[----:B-1----:R-:W-:-:S03]  /*27510*/  IMAD.MOV.U32 R5, RZ, RZ, R16 ;  /* 0x000000ffff057224 */ /* 0x002fc600078e0010 */
[----:B------:R-:W2:Y:S01]  /*27520*/  LDL.LU R16, [R1+0x344] ;  /* 0x0003440001107983 */ /* 0x000ea20000300800 */
[----:B------:R-:W-:-:S03]  /*27530*/  IMAD.MOV.U32 R4, RZ, RZ, R13 ;  /* 0x000000ffff047224 */ /* 0x000fc600078e000d */
[----:B------:R-:W2:Y:S01]  /*27540*/  LDL.LU R13, [R1+0x364] ;  /* 0x00036400010d7983 */ /* 0x000ea20000300800 */
[----:B----4-:R-:W-:-:S03]  /*27550*/  IADD3 R17, P4, PT, R17, UR12, RZ ;  /* 0x0000000c11117c10 */ /* 0x010fc6000ff9e0ff */
[----:B------:R1:W-:Y:S01]  /*27560*/  LDGSTS.E [R6+0x60d00], desc[UR28][R4.64], P3 ;  /* 0x60d0000004067fae */ /* 0x0003e200099a101c */
[----:B------:R-:W-:-:S03]  /*27570*/  IADD3 R8, P5, PT, R8, UR12, RZ ;  /* 0x0000000c08087c10 */ /* 0x000fc6000ffbe0ff */
[----:B------:R4:W-:Y:S01]  /*27580*/  STL [R1+0x2c8], R17 ;  /* 0x0002c81101007387 */ /* 0x0009e20000100800 */
[----:B---3--:R-:W-:Y:S02]  /*27590*/  IADD3.X R18, PT, PT, R18, UR13, RZ, P4, !PT ;  /* 0x0000000d12127c10 */ /* 0x008fe4000a7fe4ff */
[----:B------:R-:W-:-:S03]  /*275a0*/  IADD3.X R14, PT, PT, R14, UR13, RZ, P5, !PT ;  /* 0x0000000d0e0e7c10 */ /* 0x000fc6000affe4ff */
[----:B------:R3:W-:Y:S01]  /*275b0*/  STL [R1+0x2c4], R18 ;  /* 0x0002c41201007387 */ /* 0x0007e20000100800 */
[----:B-1----:R-:W-:-:S03]  /*275c0*/  MOV R4, R17 ;  /* 0x0000001100047202 */ /* 0x002fc60000000f00 */
[----:B------:R1:W-:Y:S04]  /*275d0*/  STL [R1+0x2e8], R8 ;  /* 0x0002e80801007387 */ /* 0x0003e80000100800 */
[----:B------:R-:W2:Y:S04]  /*275e0*/  LDL.LU R19, [R1+0x388] ;  /* 0x0003880001137983 */ /* 0x000ea80000300800 */
[----:B------:R1:W-:Y:S04]  /*275f0*/  STL [R1+0x2e4], R14 ;  /* 0x0002e40e01007387 */ /* 0x0003e80000100800 */
[----:B----4-:R-:W4:Y:S04]  /*27600*/  LDL.LU R17, [R1+0x3a8] ;  /* 0x0003a80001117983 */ /* 0x010f280000300800 */
[----:B------:R-:W4:Y:S01]  /*27610*/  LDL.LU R20, [R1+0x384] ;  /* 0x0003840001147983 */ /* 0x000f220000300800 */
[----:B------:R-:W-:-:S03]  /*27620*/  IMAD.MOV.U32 R5, RZ, RZ, R18 ;  /* 0x000000ffff057224 */ /* 0x000fc600078e0012 */
[----:B---3--:R-:W3:Y:S04]  /*27630*/  LDL.LU R18, [R1+0x3a4] ;  /* 0x0003a40001127983 */ /* 0x008ee80000300800 */
[----:B------:R1:W-:Y:S02]  /*27640*/  LDGSTS.E [R6+0x61100], desc[UR28][R4.64], P3 ;  /* 0x6110000004067fae */ /* 0x0003e400099a101c */
[----:B-1----:R-:W-:Y:S02]  /*27650*/  IMAD.MOV.U32 R4, RZ, RZ, R8 ;  /* 0x000000ffff047224 */ /* 0x002fe400078e0008 */
[----:B------:R-:W-:Y:S01]  /*27660*/  IMAD.MOV.U32 R5, RZ, RZ, R14 ;  /* 0x000000ffff057224 */ /* 0x000fe200078e000e */
[----:B------:R-:W3:Y:S04]  /*27670*/  LDL.LU R8, [R1+0x3c8] ;  /* 0x0003c80001087983 */ /* 0x000ee80000300800 */
[----:B------:R-:W3:Y:S01]  /*27680*/  LDL.LU R14, [R1+0x3e8] ;  /* 0x0003e800010e7983 */ /* 0x000ee20000300800 */
[----:B------:R-:W-:-:S03]  /*27690*/  IADD3 R10, P4, PT, R10, UR12, RZ ;  /* 0x0000000c0a0a7c10 */ /* 0x000fc6000ff9e0ff */
[----:B------:R1:W-:Y:S01]  /*276a0*/  LDGSTS.E [R6+0x61500], desc[UR28][R4.64], P3 ;  /* 0x6150000004067fae */ /* 0x0003e200099a101c */
[----:B------:R-:W-:-:S03]  /*276b0*/  IADD3 R7, P5, PT, R7, UR12, RZ ;  /* 0x0000000c07077c10 */ /* 0x000fc6000ffbe0ff */
[----:B------:R1:W-:Y:S01]  /*276c0*/  STL [R1+0x308], R10 ;  /* 0x0003080a01007387 */ /* 0x0003e20000100800 */
[----:B------:R-:W-:Y:S02]  /*276d0*/  IADD3.X R15, PT, PT, R15, UR13, RZ, P4, !PT ;  /* 0x0000000d0f0f7c10 */ /* 0x000fe4000a7fe4ff */
[----:B-1----:R-:W-:Y:S02]  /*276e0*/  MOV R4, R10 ;  /* 0x0000000a00047202 */ /* 0x002fe40000000f00 */
[----:B------:R-:W-:Y:S01]  /*276f0*/  IADD3.X R11, PT, PT, R11, UR13, RZ, P5, !PT ;  /* 0x0000000d0b0b7c10 */ /* 0x000fe2000affe4ff */
[----:B------:R1:W-:Y:S01]  /*27700*/  STL [R1+0x304], R15 ;  /* 0x0003040f01007387 */ /* 0x0003e20000100800 */
[----:B------:R-:W-:-:S03]  /*27710*/  IMAD.MOV.U32 R5, RZ, RZ, R15 ;  /* 0x000000ffff057224 */ /* 0x000fc600078e000f */
[----:B------:R1:W-:Y:S04]  /*27720*/  STL [R1+0x328], R7 ;  /* 0x0003280701007387 */ /* 0x0003e80000100800 */
[----:B------:R-:W3:Y:S04]  /*27730*/  LDL.LU R10, [R1+0x3c4] ;  /* 0x0003c400010a7983 */ /* 0x000ee80000300800 */
[----:B------:R1:W-:Y:S04]  /*27740*/  STL [R1+0x324], R11 ;  /* 0x0003240b01007387 */ /* 0x0003e80000100800 */
[----:B-1----:R-:W3:Y:S04]  /*27750*/  LDL.LU R15, [R1+0x3e4] ;  /* 0x0003e400010f7983 */ /* 0x002ee80000300800 */
[----:B------:R1:W-:Y:S02]  /*27760*/  LDGSTS.E [R6+0x61900], desc[UR28][R4.64], P3 ;  /* 0x6190000004067fae */ /* 0x0003e400099a101c */
[----:B-1----:R-:W-:-:S02]  /*27770*/  IMAD.MOV.U32 R4, RZ, RZ, R7 ;  /* 0x000000ffff047224 */ /* 0x002fc400078e0007 */
[----:B------:R-:W-:Y:S01]  /*27780*/  IMAD.MOV.U32 R5, RZ, RZ, R11 ;  /* 0x000000ffff057224 */ /* 0x000fe200078e000b */
[----:B------:R-:W3:Y:S04]  /*27790*/  LDL.LU R7, [R1+0x408] ;  /* 0x0004080001077983 */ /* 0x000ee80000300800 */
[----:B------:R-:W3:Y:S04]  /*277a0*/  LDL.LU R11, [R1+0x428] ;  /* 0x00042800010b7983 */ /* 0x000ee80000300800 */
[----:B------:R1:W-:Y:S01]  /*277b0*/  LDGSTS.E [R6+0x61d00], desc[UR28][R4.64], P3 ;  /* 0x61d0000004067fae */ /* 0x0003e200099a101c */
[----:B------:R-:W-:-:S05]  /*277c0*/  IADD3 R9, P4, PT, R9, UR12, RZ ;  /* 0x0000000c09097c10 */ /* 0x000fca000ff9e0ff */
[----:B------:R2:W-:Y:S01]  /*277d0*/  STL [R1+0x348], R9 ;  /* 0x0003480901007387 */ /* 0x0005e20000100800 */
[----:B-1----:R-:W-:Y:S02]  /*277e0*/  MOV R4, R9 ;  /* 0x0000000900047202 */ /* 0x002fe40000000f00 */
[----:B--2---:R-:W-:Y:S02]  /*277f0*/  IADD3 R12, P5, PT, R12, UR12, RZ ;  /* 0x0000000c0c0c7c10 */ /* 0x004fe4000ffbe0ff */
[----:B------:R-:W-:Y:S02]  /*27800*/  IADD3.X R16, PT, PT, R16, UR13, RZ, P4, !PT ;  /* 0x0000000d10107c10 */ /* 0x000fe4000a7fe4ff */
[----:B------:R-:W-:-:S03]  /*27810*/  IADD3.X R13, PT, PT, R13, UR13, RZ, P5, !PT ;  /* 0x0000000d0d0d7c10 */ /* 0x000fc6000affe4ff */
[----:B------:R1:W-:Y:S04]  /*27820*/  STL [R1+0x344], R16 ;  /* 0x0003441001007387 */ /* 0x0003e80000100800 */
[----:B------:R2:W-:Y:S04]  /*27830*/  STL [R1+0x368], R12 ;  /* 0x0003680c01007387 */ /* 0x0005e80000100800 */
[----:B------:R-:W3:Y:S01]  /*27840*/  LDL.LU R9, [R1+0x404] ;  /* 0x0004040001097983 */ /* 0x000ee20000300800 */
[----:B------:R-:W-:-:S03]  /*27850*/  IMAD.MOV.U32 R5, RZ, RZ, R16 ;  /* 0x000000ffff057224 */ /* 0x000fc600078e0010 */
[----:B------:R2:W-:Y:S04]  /*27860*/  STL [R1+0x364], R13 ;  /* 0x0003640d01007387 */ /* 0x0005e80000100800 */
[----:B-1----:R-:W3:Y:S04]  /*27870*/  LDL.LU R16, [R1+0x424] ;  /* 0x0004240001107983 */ /* 0x002ee80000300800 */
[----:B------:R1:W-:Y:S01]  /*27880*/  LDGSTS.E [R6+0x62100], desc[UR28][R4.64], P3 ;  /* 0x6210000004067fae */ /* 0x0003e200099a101c */
[----:B------:R-:W-:Y:S01]  /*27890*/  IADD3 R19, P4, PT, R19, UR12, RZ ;  /* 0x0000000c13137c10 */ /* 0x000fe2000ff9e0ff */
[----:B-1----:R-:W-:-:S02]  /*278a0*/  IMAD.MOV.U32 R4, RZ, RZ, R12 ;  /* 0x000000ffff047224 */ /* 0x002fc400078e000c */
[----:B------:R-:W-:Y:S01]  /*278b0*/  IMAD.MOV.U32 R5, RZ, RZ, R13 ;  /* 0x000000ffff057224 */ /* 0x000fe200078e000d */
[----:B--2---:R-:W2:Y:S01]  /*278c0*/  LDL.LU R12, [R1+0x250] ;  /* 0x00025000010c7983 */ /* 0x004ea20000300800 */
[----:B----4-:R-:W-:-:S03]  /*278d0*/  IADD3 R17, P5, PT, R17, UR12, RZ ;  /* 0x0000000c11117c10 */ /* 0x010fc6000ffbe0ff */
[----:B------:R1:W-:Y:S01]  /*278e0*/  LDGSTS.E [R6+0x62500], desc[UR28][R4.64], P3 ;  /* 0x6250000004067fae */ /* 0x0003e200099a101c */
[----:B------:R-:W-:-:S03]  /*278f0*/  IADD3.X R20, PT, PT, R20, UR13, RZ, P4, !PT ;  /* 0x0000000d14147c10 */ /* 0x000fc6000a7fe4ff */
[----:B------:R-:W4:Y:S01]  /*27900*/  LDL.LU R13, [R1+0x270] ;  /* 0x00027000010d7983 */ /* 0x000f220000300800 */
[----:B---3--:R-:W-:-:S03]  /*27910*/  IADD3.X R18, PT, PT, R18, UR13, RZ, P5, !PT ;  /* 0x0000000d12127c10 */ /* 0x008fc6000affe4ff */
[----:B------:R-:W-:Y:S01]  /*27920*/  STL [R1+0x388], R19 ;  /* 0x0003881301007387 */ /* 0x000fe20000100800 */
[----:B-1----:R-:W-:Y:S01]  /*27930*/  MOV R4, R19 ;  /* 0x0000001300047202 */ /* 0x002fe20000000f00 */
[----:B------:R-:W-:Y:S02]  /*27940*/  IMAD.MOV.U32 R5, RZ, RZ, R20 ;  /* 0x000000ffff057224 */ /* 0x000fe400078e0014 */
[----:B------:R-:W-:Y:S04]  /*27950*/  STL [R1+0x384], R20 ;  /* 0x0003841401007387 */ /* 0x000fe80000100800 */
[----:B------:R1:W-:Y:S04]  /*27960*/  STL [R1+0x3a8], R17 ;  /* 0x0003a81101007387 */ /* 0x0003e80000100800 */
[----:B------:R3:W-:Y:S04]  /*27970*/  LDGSTS.E [R6+0x62900], desc[UR28][R4.64], P3 ;  /* 0x6290000004067fae */ /* 0x0007e800099a101c */
[----:B------:R1:W-:Y:S01]  /*27980*/  STL [R1+0x3a4], R18 ;  /* 0x0003a41201007387 */ /* 0x0003e20000100800 */
[----:B---3--:R-:W-:-:S03]  /*27990*/  IMAD.MOV.U32 R4, RZ, RZ, R17 ;  /* 0x000000ffff047224 */ /* 0x008fc600078e0011 */
[----:B-1----:R-:W3:Y:S01]  /*279a0*/  LDL.LU R17, [R1+0x24c] ;  /* 0x00024c0001117983 */ /* 0x002ee20000300800 */
[----:B------:R-:W-:-:S03]  /*279b0*/  IMAD.MOV.U32 R5, RZ, RZ, R18 ;  /* 0x000000ffff057224 */ /* 0x000fc600078e0012 */
[----:B------:R-:W3:Y:S01]  /*279c0*/  LDL.LU R18, [R1+0x26c] ;  /* 0x00026c0001127983 */ /* 0x000ee20000300800 */
[----:B------:R-:W-:Y:S02]  /*279d0*/  IADD3 R8, P4, PT, R8, UR12, RZ ;  /* 0x0000000c08087c10 */ /* 0x000fe4000ff9e0ff */
[----:B------:R-:W-:Y:S01]  /*279e0*/  IADD3 R14, P5, PT, R14, UR12, RZ ;  /* 0x0000000c0e0e7c10 */ /* 0x000fe2000ffbe0ff */
[----:B------:R1:W-:Y:S04]  /*279f0*/  LDGSTS.E [R6+0x62d00], desc[UR28][R4.64], P3 ;  /* 0x62d0000004067fae */ /* 0x0003e800099a101c */
[----:B------:R1:W-:Y:S01]  /*27a00*/  STL [R1+0x3c8], R8 ;  /* 0x0003c80801007387 */ /* 0x0003e20000100800 */
[----:B------:R-:W-:Y:S02]  /*27a10*/  IADD3.X R10, PT, PT, R10, UR13, RZ, P4, !PT ;  /* 0x0000000d0a0a7c10 */ /* 0x000fe4000a7fe4ff */
[----:B-1----:R-:W-:-:S03]  /*27a20*/  MOV R4, R8 ;  /* 0x0000000800047202 */ /* 0x002fc60000000f00 */
[----:B------:R-:W-:Y:S01]  /*27a30*/  IMAD.MOV.U32 R5, RZ, RZ, R10 ;  /* 0x000000ffff057224 */ /* 0x000fe200078e000a */
[----:B------:R1:W-:Y:S01]  /*27a40*/  STL [R1+0x3c4], R10 ;  /* 0x0003c40a01007387 */ /* 0x0003e20000100800 */
[----:B------:R-:W-:-:S03]  /*27a50*/  IADD3.X R15, PT, PT, R15, UR13, RZ, P5, !PT ;  /* 0x0000000d0f0f7c10 */ /* 0x000fc6000affe4ff */
[----:B------:R1:W-:Y:S04]  /*27a60*/  STL [R1+0x3e8], R14 ;  /* 0x0003e80e01007387 */ /* 0x0003e80000100800 */
[----:B------:R-:W3:Y:S04]  /*27a70*/  LDL.LU R8, [R1+0x290] ;  /* 0x0002900001087983 */ /* 0x000ee80000300800 */
[----:B------:R1:W-:Y:S04]  /*27a80*/  STL [R1+0x3e4], R15 ;  /* 0x0003e40f01007387 */ /* 0x0003e80000100800 */
[----:B------:R1:W-:Y:S04]  /*27a90*/  LDGSTS.E [R6+0x63100], desc[UR28][R4.64], P3 ;  /* 0x6310000004067fae */ /* 0x0003e800099a101c */
[----:B-1----:R-:W3:Y:S01]  /*27aa0*/  LDL.LU R10, [R1+0x2b0] ;  /* 0x0002b000010a7983 */ /* 0x002ee20000300800 */
[----:B------:R-:W-:Y:S01]  /*27ab0*/  IADD3 R7, P4, PT, R7, UR12, RZ ;  /* 0x0000000c07077c10 */ /* 0x000fe2000ff9e0ff */
[----:B------:R-:W-:-:S02]  /*27ac0*/  IMAD.MOV.U32 R4, RZ, RZ, R14 ;  /* 0x000000ffff047224 */ /* 0x000fc400078e000e */
[----:B------:R-:W3:Y:S01]  /*27ad0*/  LDL.LU R14, [R1+0x28c] ;  /* 0x00028c00010e7983 */ /* 0x000ee20000300800 */
[----:B------:R-:W-:Y:S01]  /*27ae0*/  IMAD.MOV.U32 R5, RZ, RZ, R15 ;  /* 0x000000ffff057224 */ /* 0x000fe200078e000f */
[----:B------:R-:W-:Y:S02]  /*27af0*/  IADD3 R11, P5, PT, R11, UR12, RZ ;  /* 0x0000000c0b0b7c10 */ /* 0x000fe4000ffbe0ff */
[----:B------:R-:W3:Y:S04]  /*27b00*/  LDL.LU R15, [R1+0x2ac] ;  /* 0x0002ac00010f7983 */ /* 0x000ee80000300800 */
[----:B------:R1:W-:Y:S04]  /*27b10*/  LDGSTS.E [R6+0x63500], desc[UR28][R4.64], P3 ;  /* 0x6350000004067fae */ /* 0x0003e800099a101c */
[----:B------:R-:W-:Y:S01]  /*27b20*/  STL [R1+0x408], R7 ;  /* 0x0004080701007387 */ /* 0x000fe20000100800 */
[----:B-1----:R-:W-:-:S02]  /*27b30*/  MOV R4, R7 ;  /* 0x0000000700047202 */ /* 0x002fc40000000f00 */
[----:B------:R-:W-:-:S05]  /*27b40*/  IADD3.X R9, PT, PT, R9, UR13, RZ, P4, !PT ;  /* 0x0000000d09097c10 */ /* 0x000fca000a7fe4ff */
[----:B------:R-:W-:Y:S01]  /*27b50*/  IMAD.MOV.U32 R5, RZ, RZ, R9 ;  /* 0x000000ffff057224 */ /* 0x000fe200078e0009 */
[----:B------:R1:W-:Y:S01]  /*27b60*/  STL [R1+0x404], R9 ;  /* 0x0004040901007387 */ /* 0x0003e20000100800 */
[----:B------:R-:W-:-:S03]  /*27b70*/  IADD3.X R16, PT, PT, R16, UR13, RZ, P5, !PT ;  /* 0x0000000d10107c10 */ /* 0x000fc6000affe4ff */
[----:B------:R-:W-:Y:S04]  /*27b80*/  STL [R1+0x428], R11 ;  /* 0x0004280b01007387 */ /* 0x000fe80000100800 */
[----:B------:R2:W-:Y:S04]  /*27b90*/  LDGSTS.E [R6+0x63900], desc[UR28][R4.64], P3 ;  /* 0x6390000004067fae */ /* 0x0005e800099a101c */
[----:B-1----:R-:W3:Y:S04]  /*27ba0*/  LDL.LU R9, [R1+0x2d0] ;  /* 0x0002d00001097983 */ /* 0x002ee80000300800 */
[----:B------:R1:W-:Y:S04]  /*27bb0*/  STL [R1+0x424], R16 ;  /* 0x0004241001007387 */ /* 0x0003e80000100800 */
[----:B------:R-:W3:Y:S01]  /*27bc0*/  LDL.LU R7, [R1+0x2f0] ;  /* 0x0002f00001077983 */ /* 0x000ee20000300800 */
[----:B--2---:R-:W-:-:S02]  /*27bd0*/  IMAD.MOV.U32 R5, RZ, RZ, R16 ;  /* 0x000000ffff057224 */ /* 0x004fc400078e0010 */
[----:B------:R-:W-:Y:S01]  /*27be0*/  IMAD.MOV.U32 R4, RZ, RZ, R11 ;  /* 0x000000ffff047224 */ /* 0x000fe200078e000b */
[----:B-1----:R-:W2:Y:S04]  /*27bf0*/  LDL.LU R16, [R1+0x2cc] ;  /* 0x0002cc0001107983 */ /* 0x002ea80000300800 */
[----:B------:R-:W2:Y:S01]  /*27c00*/  LDL.LU R11, [R1+0x2ec] ;  /* 0x0002ec00010b7983 */ /* 0x000ea20000300800 */
[----:B------:R-:W-:Y:S02]  /*27c10*/  IADD3 R12, P4, PT, R12, UR12, RZ ;  /* 0x0000000c0c0c7c10 */ /* 0x000fe4000ff9e0ff */
[----:B----4-:R-:W-:Y:S01]  /*27c20*/  IADD3 R13, P5, PT, R13, UR12, RZ ;  /* 0x0000000c0d0d7c10 */ /* 0x010fe2000ffbe0ff */
[----:B------:R1:W-:Y:S04]  /*27c30*/  LDGSTS.E [R6+0x63d00], desc[UR28][R4.64], P3 ;  /* 0x63d0000004067fae */ /* 0x0003e800099a101c */
[----:B------:R-:W-:Y:S01]  /*27c40*/  STL [R1+0x250], R12 ;  /* 0x0002500c01007387 */ /* 0x000fe20000100800 */
[----:B-1----:R-:W-:Y:S01]  /*27c50*/  LOP3.LUT R6, R3, 0x40, RZ, 0x3c, !PT ;  /* 0x0000004003067812 */ /* 0x002fe200078e3cff */
[----:B------:R-:W-:-:S02]  /*27c60*/  IMAD.MOV.U32 R4, RZ, RZ, R12 ;  /* 0x000000ffff047224 */ /* 0x000fc400078e000c */
[----:B------:R-:W-:Y:S01]  /*27c70*/  STL [R1+0x270], R13 ;  /* 0x0002700d01007387 */ /* 0x000fe20000100800 */
[----:B------:R-:W-:Y:S02]  /*27c80*/  IADD3 R6, PT, PT, R6, UR5, RZ ;  /* 0x0000000506067c10 */ /* 0x000fe4000fffe0ff */
[----:B---3--:R-:W-:Y:S02]  /*27c90*/  IADD3.X R17, PT, PT, R17, UR13, RZ, P4, !PT ;  /* 0x0000000d11117c10 */ /* 0x008fe4000a7fe4ff */
[----:B------:R-:W-:-:S03]  /*27ca0*/  IADD3.X R18, PT, PT, R18, UR13, RZ, P5, !PT ;  /* 0x0000000d12127c10 */ /* 0x000fc6000affe4ff */
[----:B------:R-:W-:Y:S01]  /*27cb0*/  IMAD.MOV.U32 R5, RZ, RZ, R17 ;  /* 0x000000ffff057224 */ /* 0x000fe200078e0011 */
[----:B------:R1:W-:Y:S04]  /*27cc0*/  STL [R1+0x24c], R17 ;  /* 0x00024c1101007387 */ /* 0x0003e80000100800 */
[----:B------:R3:W-:Y:S04]  /*27cd0*/  LDGSTS.E [R6+0x60200], desc[UR28][R4.64], P3 ;  /* 0x6020000004067fae */ /* 0x0007e800099a101c */
[----:B-1----:R-:W4:Y:S04]  /*27ce0*/  LDL.LU R17, [R1+0x310] ;  /* 0x0003100001117983 */ /* 0x002f280000300800 */
[----:B------:R-:W4:Y:S01]  /*27cf0*/  LDL.LU R12, [R1+0x330] ;  /* 0x00033000010c7983 */ /* 0x000f220000300800 */
[----:B---3--:R-:W-:-:S03]  /*27d00*/  MOV R5, R18 ;  /* 0x0000001200057202 */ /* 0x008fc60000000f00 */
[----:B------:R1:W-:Y:S01]  /*27d10*/  STL [R1+0x26c], R18 ;  /* 0x00026c1201007387 */ /* 0x0003e20000100800 */
[----:B------:R-:W-:-:S05]  /*27d20*/  IMAD.MOV.U32 R4, RZ, RZ, R13 ;  /* 0x000000ffff047224 */ /* 0x000fca00078e000d */
[----:B------:R3:W-:Y:S04]  /*27d30*/  LDGSTS.E [R6+0x60600], desc[UR28][R4.64], P3 ;  /* 0x6060000004067fae */ /* 0x0007e800099a101c */
[----:B-1----:R-:W4:Y:S04]  /*27d40*/  LDL.LU R18, [R1+0x30c] ;  /* 0x00030c0001127983 */ /* 0x002f280000300800 */
[----:B------:R-:W4:Y:S01]  /*27d50*/  LDL.LU R13, [R1+0x32c] ;  /* 0x00032c00010d7983 */ /* 0x000f220000300800 */
[----:B------:R-:W-:-:S05]  /*27d60*/  IADD3 R8, P4, PT, R8, UR12, RZ ;  /* 0x0000000c08087c10 */ /* 0x000fca000ff9e0ff */
[----:B------:R-:W-:Y:S01]  /*27d70*/  STL [R1+0x290], R8 ;  /* 0x0002900801007387 */ /* 0x000fe20000100800 */
[----:B---3--:R-:W-:Y:S01]  /*27d80*/  IMAD.MOV.U32 R4, RZ, RZ, R8 ;  /* 0x000000ffff047224 */ /* 0x008fe200078e0008 */
[----:B------:R-:W-:Y:S02]  /*27d90*/  IADD3 R10, P5, PT, R10, UR12, RZ ;  /* 0x0000000c0a0a7c10 */ /* 0x000fe4000ffbe0ff */
[----:B------:R-:W-:Y:S02]  /*27da0*/  IADD3.X R14, PT, PT, R14, UR13, RZ, P4, !PT ;  /* 0x0000000d0e0e7c10 */ /* 0x000fe4000a7fe4ff */
[----:B------:R-:W-:-:S03]  /*27db0*/  IADD3.X R15, PT, PT, R15, UR13, RZ, P5, !PT ;  /* 0x0000000d0f0f7c10 */ /* 0x000fc6000affe4ff */
[----:B------:R-:W-:Y:S01]  /*27dc0*/  IMAD.MOV.U32 R5, RZ, RZ, R14 ;  /* 0x000000ffff057224 */ /* 0x000fe200078e000e */
[----:B------:R1:W-:Y:S04]  /*27dd0*/  STL [R1+0x28c], R14 ;  /* 0x00028c0e01007387 */ /* 0x0003e80000100800 */
[----:B------:R-:W-:Y:S04]  /*27de0*/  STL [R1+0x2b0], R10 ;  /* 0x0002b00a01007387 */ /* 0x000fe80000100800 */
[----:B------:R3:W-:Y:S04]  /*27df0*/  LDGSTS.E [R6+0x60a00], desc[UR28][R4.64], P3 ;  /* 0x60a0000004067fae */ /* 0x0007e800099a101c */
[----:B-1----:R-:W4:Y:S04]  /*27e00*/  LDL.LU R14, [R1+0x350] ;  /* 0x00035000010e7983 */ /* 0x002f280000300800 */
[----:B------:R1:W-:Y:S04]  /*27e10*/  STL [R1+0x2ac], R15 ;  /* 0x0002ac0f01007387 */ /* 0x0003e80000100800 */
[----:B------:R-:W4:Y:S01]  /*27e20*/  LDL.LU R8, [R1+0x370] ;  /* 0x0003700001087983 */ /* 0x000f220000300800 */
[----:B---3--:R-:W-:-:S03]  /*27e30*/  MOV R5, R15 ;  /* 0x0000000f00057202 */ /* 0x008fc60000000f00 */
[----:B-1----:R-:W3:Y:S01]  /*27e40*/  LDL.LU R15, [R1+0x34c] ;  /* 0x00034c00010f7983 */ /* 0x002ee20000300800 */
[----:B------:R-:W-:-:S03]  /*27e50*/  IMAD.MOV.U32 R4, RZ, RZ, R10 ;  /* 0x000000ffff047224 */ /* 0x000fc600078e000a */
[----:B------:R-:W3:Y:S04]  /*27e60*/  LDL.LU R10, [R1+0x36c] ;  /* 0x00036c00010a7983 */ /* 0x000ee80000300800 */
[----:B------:R1:W-:Y:S01]  /*27e70*/  LDGSTS.E [R6+0x60e00], desc[UR28][R4.64], P3 ;  /* 0x60e0000004067fae */ /* 0x0003e200099a101c */
[----:B------:R-:W-:Y:S02]  /*27e80*/  IADD3 R9, P4, PT, R9, UR12, RZ ;  /* 0x0000000c09097c10 */ /* 0x000fe4000ff9e0ff */
[----:B------:R-:W-:-:S03]  /*27e90*/  IADD3 R7, P5, PT, R7, UR12, RZ ;  /* 0x0000000c07077c10 */ /* 0x000fc6000ffbe0ff */
[----:B------:R1:W-:Y:S01]  /*27ea0*/  STL [R1+0x2d0], R9 ;  /* 0x0002d00901007387 */ /* 0x0003e20000100800 */
[----:B--2---:R-:W-:Y:S02]  /*27eb0*/  IADD3.X R16, PT, PT, R16, UR13, RZ, P4, !PT ;  /* 0x0000000d10107c10 */ /* 0x004fe4000a7fe4ff */
[----:B------:R-:W-:-:S03]  /*27ec0*/  IADD3.X R11, PT, PT, R11, UR13, RZ, P5, !PT ;  /* 0x0000000d0b0b7c10 */ /* 0x000fc6000affe4ff */
[----:B------:R-:W-:Y:S01]  /*27ed0*/  STL [R1+0x2cc], R16 ;  /* 0x0002cc1001007387 */ /* 0x000fe20000100800 */
[----:B-1----:R-:W-:-:S03]  /*27ee0*/  IMAD.MOV.U32 R4, RZ, RZ, R9 ;  /* 0x000000ffff047224 */ /* 0x002fc600078e0009 */
[----:B------:R-:W-:Y:S01]  /*27ef0*/  STL [R1+0x2f0], R7 ;  /* 0x0002f00701007387 */ /* 0x000fe20000100800 */
[----:B------:R-:W-:-:S03]  /*27f00*/  IMAD.MOV.U32 R5, RZ, RZ, R16 ;  /* 0x000000ffff057224 */ /* 0x000fc600078e0010 */
[----:B------:R-:W2:Y:S04]  /*27f10*/  LDL.LU R19, [R1+0x390] ;  /* 0x0003900001137983 */ /* 0x000ea80000300800 */
[----:B------:R1:W-:Y:S04]  /*27f20*/  STL [R1+0x2ec], R11 ;  /* 0x0002ec0b01007387 */ /* 0x0003e80000100800 */
[----:B------:R-:W2:Y:S04]  /*27f30*/  LDL.LU R9, [R1+0x3b0] ;  /* 0x0003b00001097983 */ /* 0x000ea80000300800 */
[----:B------:R-:W2:Y:S04]  /*27f40*/  LDL.LU R20, [R1+0x38c] ;  /* 0x00038c0001147983 */ /* 0x000ea80000300800 */
[----:B------:R1:W-:Y:S02]  /*27f50*/  LDGSTS.E [R6+0x61200], desc[UR28][R4.64], P3 ;  /* 0x6120000004067fae */ /* 0x0003e400099a101c */
[----:B-1----:R-:W-:-:S02]  /*27f60*/  MOV R5, R11 ;  /* 0x0000000b00057202 */ /* 0x002fc40000000f00 */
[----:B------:R-:W2:Y:S01]  /*27f70*/  LDL.LU R11, [R1+0x3ac] ;  /* 0x0003ac00010b7983 */ /* 0x000ea20000300800 */
[----:B------:R-:W-:-:S03]  /*27f80*/  IMAD.MOV.U32 R4, RZ, RZ, R7 ;  /* 0x000000ffff047224 */ /* 0x000fc600078e0007 */
[----:B------:R-:W2:Y:S01]  /*27f90*/  LDL.LU R7, [R1+0x3d0] ;  /* 0x0003d00001077983 */ /* 0x000ea20000300800 */
[----:B----4-:R-:W-:-:S03]  /*27fa0*/  IADD3 R17, P4, PT, R17, UR12, RZ ;  /* 0x0000000c11117c10 */ /* 0x010fc6000ff9e0ff */
[----:B------:R-:W4:Y:S01]  /*27fb0*/  LDL.LU R16, [R1+0x3f0] ;  /* 0x0003f00001107983 */ /* 0x000f220000300800 */
[----:B------:R-:W-:-:S03]  /*27fc0*/  IADD3 R12, P5, PT, R12, UR12, RZ ;  /* 0x0000000c0c0c7c10 */ /* 0x000fc6000ffbe0ff */
[----:B------:R1:W-:Y:S04]  /*27fd0*/  STL [R1+0x310], R17 ;  /* 0x0003101101007387 */ /* 0x0003e80000100800 */
[----:B------:R1:W-:Y:S01]  /*27fe0*/  LDGSTS.E [R6+0x61600], desc[UR28][R4.64], P3 ;  /* 0x6160000004067fae */ /* 0x0003e200099a101c */
[----:B------:R-:W-:Y:S01]  /*27ff0*/  IADD3.X R18, PT, PT, R18, UR13, RZ, P4, !PT ;  /* 0x0000000d12127c10 */ /* 0x000fe2000a7fe4ff */
[----:B-1----:R-:W-:Y:S01]  /*28000*/  IMAD.MOV.U32 R4, RZ, RZ, R17 ;  /* 0x000000ffff047224 */ /* 0x002fe200078e0011 */
[----:B------:R-:W-:-:S03]  /*28010*/  IADD3.X R13, PT, PT, R13, UR13, RZ, P5, !PT ;  /* 0x0000000d0d0d7c10 */ /* 0x000fc6000affe4ff */
[----:B------:R1:W-:Y:S04]  /*28020*/  STL [R1+0x30c], R18 ;  /* 0x00030c1201007387 */ /* 0x0003e80000100800 */
[----:B------:R1:W-:Y:S04]  /*28030*/  STL [R1+0x330], R12 ;  /* 0x0003300c01007387 */ /* 0x0003e80000100800 */
[----:B------:R-:W4:Y:S01]  /*28040*/  LDL.LU R17, [R1+0x3cc] ;  /* 0x0003cc0001117983 */ /* 0x000f220000300800 */
[----:B------:R-:W-:-:S03]  /*28050*/  IMAD.MOV.U32 R5, RZ, RZ, R18 ;  /* 0x000000ffff057224 */ /* 0x000fc600078e0012 */
[----:B------:R1:W-:Y:S04]  /*28060*/  STL [R1+0x32c], R13 ;  /* 0x00032c0d01007387 */ /* 0x0003e80000100800 */
[----:B-1----:R-:W4:Y:S04]  /*28070*/  LDL.LU R18, [R1+0x3ec] ;  /* 0x0003ec0001127983 */ /* 0x002f280000300800 */
[----:B------:R1:W-:Y:S02]  /*28080*/  LDGSTS.E [R6+0x61a00], desc[UR28][R4.64], P3 ;  /* 0x61a0000004067fae */ /* 0x0003e400099a101c */
[----:B-1----:R-:W-:Y:S01]  /*28090*/  IMAD.MOV.U32 R4, RZ, RZ, R12 ;  /* 0x000000ffff047224 */ /* 0x002fe200078e000c */
[----:B------:R-:W-:Y:S01]  /*280a0*/  MOV R5, R13 ;  /* 0x0000000d00057202 */ /* 0x000fe20000000f00 */
[----:B------:R-:W4:Y:S04]  /*280b0*/  LDL.LU R12, [R1+0x410] ;  /* 0x00041000010c7983 */ /* 0x000f280000300800 */
[----:B------:R-:W4:Y:S01]  /*280c0*/  LDL.LU R13, [R1+0x430] ;  /* 0x00043000010d7983 */ /* 0x000f220000300800 */
[----:B------:R-:W-:-:S03]  /*280d0*/  IADD3 R14, P4, PT, R14, UR12, RZ ;  /* 0x0000000c0e0e7c10 */ /* 0x000fc6000ff9e0ff */
[----:B------:R1:W-:Y:S01]  /*280e0*/  LDGSTS.E [R6+0x61e00], desc[UR28][R4.64], P3 ;  /* 0x61e0000004067fae */ /* 0x0003e200099a101c */
[----:B------:R-:W-:-:S03]  /*280f0*/  IADD3 R8, P5, PT, R8, UR12, RZ ;  /* 0x0000000c08087c10 */ /* 0x000fc6000ffbe0ff */
[----:B------:R1:W-:Y:S01]  /*28100*/  STL [R1+0x350], R14 ;  /* 0x0003500e01007387 */ /* 0x0003e20000100800 */
[----:B---3--:R-:W-:Y:S01]  /*28110*/  IADD3.X R15, PT, PT, R15, UR13, RZ, P4, !PT ;  /* 0x0000000d0f0f7c10 */ /* 0x008fe2000a7fe4ff */
[----:B-1----:R-:W-:Y:S01]  /*28120*/  IMAD.MOV.U32 R4, RZ, RZ, R14 ;  /* 0x000000ffff047224 */ /* 0x002fe200078e000e */
[----:B------:R-:W-:-:S03]  /*28130*/  IADD3.X R10, PT, PT, R10, UR13, RZ, P5, !PT ;  /* 0x0000000d0a0a7c10 */ /* 0x000fc6000affe4ff */
[----:B------:R1:W-:Y:S01]  /*28140*/  STL [R1+0x34c], R15 ;  /* 0x00034c0f01007387 */ /* 0x0003e20000100800 */
[----:B------:R-:W-:-:S03]  /*28150*/  IMAD.MOV.U32 R5, RZ, RZ, R15 ;  /* 0x000000ffff057224 */ /* 0x000fc600078e000f */
[----:B------:R-:W-:Y:S04]  /*28160*/  STL [R1+0x370], R8 ;  /* 0x0003700801007387 */ /* 0x000fe80000100800 */
[----:B------:R-:W3:Y:S04]  /*28170*/  LDL.LU R14, [R1+0x40c] ;  /* 0x00040c00010e7983 */ /* 0x000ee80000300800 */
[----:B------:R1:W-:Y:S04]  /*28180*/  STL [R1+0x36c], R10 ;  /* 0x00036c0a01007387 */ /* 0x0003e80000100800 */
[----:B-1----:R-:W3:Y:S04]  /*28190*/  LDL.LU R15, [R1+0x42c] ;  /* 0x00042c00010f7983 */ /* 0x002ee80000300800 */
[----:B------:R1:W-:Y:S02]  /*281a0*/  LDGSTS.E [R6+0x62200], desc[UR28][R4.64], P3 ;  /* 0x6220000004067fae */ /* 0x0003e400099a101c */
[----:B-1----:R-:W-:Y:S01]  /*281b0*/  IMAD.MOV.U32 R4, RZ, RZ, R8 ;  /* 0x000000ffff047224 */ /* 0x002fe200078e0008 */
[----:B------:R-:W-:-:S02]  /*281c0*/  MOV R5, R10 ;  /* 0x0000000a00057202 */ /* 0x000fc40000000f00 */
[----:B------:R-:W3:Y:S04]  /*281d0*/  LDL.LU R10, [R1+0x258] ;  /* 0x00025800010a7983 */ /* 0x000ee80000300800 */
[----:B------:R1:W-:Y:S04]  /*281e0*/  LDGSTS.E [R6+0x62600], desc[UR28][R4.64], P3 ;  /* 0x6260000004067fae */ /* 0x0003e800099a101c */
[----:B------:R-:W3:Y:S01]  /*281f0*/  LDL.LU R8, [R1+0x278] ;  /* 0x0002780001087983 */ /* 0x000ee20000300800 */
[----:B--2---:R-:W-:-:S05]  /*28200*/  IADD3 R19, P4, PT, R19, UR12, RZ ;  /* 0x0000000c13137c10 */ /* 0x004fca000ff9e0ff */
[----:B-1----:R-:W-:Y:S01]  /*28210*/  IMAD.MOV.U32 R4, RZ, RZ, R19 ;  /* 0x000000ffff047224 */ /* 0x002fe200078e0013 */
[----:B------:R-:W-:Y:S02]  /*28220*/  IADD3 R9, P5, PT, R9, UR12, RZ ;  /* 0x0000000c09097c10 */ /* 0x000fe4000ffbe0ff */
[----:B------:R-:W-:Y:S01]  /*28230*/  IADD3.X R20, PT, PT, R20, UR13, RZ, P4, !PT ;  /* 0x0000000d14147c10 */ /* 0x000fe2000a7fe4ff */
[----:B------:R-:W-:Y:S04]  /*28240*/  STL [R1+0x390], R19 ;  /* 0x0003901301007387 */ /* 0x000fe80000100800 */
[----:B------:R-:W-:Y:S01]  /*28250*/  IMAD.MOV.U32 R5, RZ, RZ, R20 ;  /* 0x000000ffff057224 */ /* 0x000fe200078e0014 */
[----:B------:R-:W-:Y:S04]  /*28260*/  STL [R1+0x38c], R20 ;  /* 0x00038c1401007387 */ /* 0x000fe80000100800 */
[----:B------:R-:W-:Y:S04]  /*28270*/  STL [R1+0x3b0], R9 ;  /* 0x0003b00901007387 */ /* 0x000fe80000100800 */
[----:B------:R1:W-:Y:S01]  /*28280*/  LDGSTS.E [R6+0x62a00], desc[UR28][R4.64], P3 ;  /* 0x62a0000004067fae */ /* 0x0003e200099a101c */
[----:B------:R-:W-:-:S05]  /*28290*/  IADD3.X R11, PT, PT, R11, UR13, RZ, P5, !PT ;  /* 0x0000000d0b0b7c10 */ /* 0x000fca000affe4ff */
[----:B------:R2:W-:Y:S01]  /*282a0*/  STL [R1+0x3ac], R11 ;  /* 0x0003ac0b01007387 */ /* 0x0005e20000100800 */
[----:B-1----:R-:W-:Y:S01]  /*282b0*/  MOV R5, R11 ;  /* 0x0000000b00057202 */ /* 0x002fe20000000f00 */
[----:B------:R-:W-:Y:S01]  /*282c0*/  IMAD.MOV.U32 R4, RZ, RZ, R9 ;  /* 0x000000ffff047224 */ /* 0x000fe200078e0009 */
[----:B------:R-:W-:Y:S02]  /*282d0*/  IADD3 R7, P4, PT, R7, UR12, RZ ;  /* 0x0000000c07077c10 */ /* 0x000fe4000ff9e0ff */
[----:B----4-:R-:W-:Y:S02]  /*282e0*/  IADD3 R16, P5, PT, R16, UR12, RZ ;  /* 0x0000000c10107c10 */ /* 0x010fe4000ffbe0ff */
[----:B------:R1:W-:Y:S04]  /*282f0*/  LDGSTS.E [R6+0x62e00], desc[UR28][R4.64], P3 ;  /* 0x62e0000004067fae */ /* 0x0003e800099a101c */
[----:B--2---:R-:W2:Y:S04]  /*28300*/  LDL.LU R11, [R1+0x254] ;  /* 0x00025400010b7983 */ /* 0x004ea80000300800 */
[----:B------:R-:W4:Y:S04]  /*28310*/  LDL.LU R9, [R1+0x274] ;  /* 0x0002740001097983 */ /* 0x000f280000300800 */
[----:B------:R-:W-:Y:S01]  /*28320*/  STL [R1+0x3d0], R7 ;  /* 0x0003d00701007387 */ /* 0x000fe20000100800 */
[----:B-1----:R-:W-:Y:S01]  /*28330*/  IMAD.MOV.U32 R4, RZ, RZ, R7 ;  /* 0x000000ffff047224 */ /* 0x002fe200078e0007 */
[----:B------:R-:W-:-:S05]  /*28340*/  IADD3.X R17, PT, PT, R17, UR13, RZ, P4, !PT ;  /* 0x0000000d11117c10 */ /* 0x000fca000a7fe4ff */
[----:B------:R-:W-:Y:S01]  /*28350*/  IMAD.MOV.U32 R5, RZ, RZ, R17 ;  /* 0x000000ffff057224 */ /* 0x000fe200078e0011 */
[----:B------:R1:W-:Y:S01]  /*28360*/  STL [R1+0x3cc], R17 ;  /* 0x0003cc1101007387 */ /* 0x0003e20000100800 */
[----:B------:R-:W-:-:S03]  /*28370*/  IADD3.X R18, PT, PT, R18, UR13, RZ, P5, !PT ;  /* 0x0000000d12127c10 */ /* 0x000fc6000affe4ff */
[----:B------:R-:W-:Y:S04]  /*28380*/  STL [R1+0x3f0], R16 ;  /* 0x0003f01001007387 */ /* 0x000fe80000100800 */
[----:B------:R1:W-:Y:S04]  /*28390*/  LDGSTS.E [R6+0x63200], desc[UR28][R4.64], P3 ;  /* 0x6320000004067fae */ /* 0x0003e800099a101c */
[----:B-1----:R-:W4:Y:S04]  /*283a0*/  LDL.LU R17, [R1+0x298] ;  /* 0x0002980001117983 */ /* 0x002f280000300800 */
[----:B------:R1:W-:Y:S04]  /*283b0*/  STL [R1+0x3ec], R18 ;  /* 0x0003ec1201007387 */ /* 0x0003e80000100800 */
[----:B------:R-:W4:Y:S01]  /*283c0*/  LDL.LU R7, [R1+0x2b8] ;  /* 0x0002b80001077983 */ /* 0x000f220000300800 */
[----:B------:R-:W-:Y:S01]  /*283d0*/  MOV R5, R18 ;  /* 0x0000001200057202 */ /* 0x000fe20000000f00 */
[----:B------:R-:W-:-:S02]  /*283e0*/  IMAD.MOV.U32 R4, RZ, RZ, R16 ;  /* 0x000000ffff047224 */ /* 0x000fc400078e0010 */
[----:B-1----:R-:W4:Y:S04]  /*283f0*/  LDL.LU R18, [R1+0x294] ;  /* 0x0002940001127983 */ /* 0x002f280000300800 */
[----:B------:R-:W4:Y:S01]  /*28400*/  LDL.LU R16, [R1+0x2b4] ;  /* 0x0002b40001107983 */ /* 0x000f220000300800 */
[----:B------:R-:W-:Y:S02]  /*28410*/  IADD3 R12, P4, PT, R12, UR12, RZ ;  /* 0x0000000c0c0c7c10 */ /* 0x000fe4000ff9e0ff */
[----:B------:R-:W-:Y:S01]  /*28420*/  IADD3 R13, P5, PT, R13, UR12, RZ ;  /* 0x0000000c0d0d7c10 */ /* 0x000fe2000ffbe0ff */
[----:B------:R1:W-:Y:S04]  /*28430*/  LDGSTS.E [R6+0x63600], desc[UR28][R4.64], P3 ;  /* 0x6360000004067fae */ /* 0x0003e800099a101c */
[----:B------:R-:W-:Y:S01]  /*28440*/  STL [R1+0x410], R12 ;  /* 0x0004100c01007387 */ /* 0x000fe20000100800 */
[----:B-1----:R-:W-:Y:S01]  /*28450*/  IMAD.MOV.U32 R4, RZ, RZ, R12 ;  /* 0x000000ffff047224 */ /* 0x002fe200078e000c */
[----:B---3--:R-:W-:-:S05]  /*28460*/  IADD3.X R14, PT, PT, R14, UR13, RZ, P4, !PT ;  /* 0x0000000d0e0e7c10 */ /* 0x008fca000a7fe4ff */
        /* <DEDUP_REMOVED lines=8> */
[----:B---3--:R-:W-:Y:S01]  /*284f0*/  MOV R5, R15 ;  /* 0x0000000f00057202 */ /* 0x008fe20000000f00 */
[----:B------:R-:W-:Y:S01]  /*28500*/  IMAD.MOV.U32 R4, RZ, RZ, R13 ;  /* 0x000000ffff047224 */ /* 0x000fe200078e000d */
[----:B------:R-:W-:Y:S01]  /*28510*/  IADD3 R10, P4, PT, R10, UR12, RZ ;  /* 0x0000000c0a0a7c10 */ /* 0x000fe2000ff9e0ff */
[----:B-1----:R-:W3:Y:S04]  /*28520*/  LDL.LU R15, [R1+0x2d4] ;  /* 0x0002d400010f7983 */ /* 0x002ee80000300800 */
[----:B------:R-:W3:Y:S01]  /*28530*/  LDL.LU R13, [R1+0x2f4] ;  /* 0x0002f400010d7983 */ /* 0x000ee20000300800 */
[----:B------:R-:W-:-:S03]  /*28540*/  IADD3 R8, P5, PT, R8, UR12, RZ ;  /* 0x0000000c08087c10 */ /* 0x000fc6000ffbe0ff */
[----:B------:R1:W-:Y:S04]  /*28550*/  LDGSTS.E [R6+0x63e00], desc[UR28][R4.64], P3 ;  /* 0x63e0000004067fae */ /* 0x0003e800099a101c */
[----:B------:R2:W-:Y:S01]  /*28560*/  STL [R1+0x258], R10 ;  /* 0x0002580a01007387 */ /* 0x0005e20000100800 */
[----:B-1----:R-:W-:Y:S01]  /*28570*/  LOP3.LUT R6, R3, 0x60, RZ, 0x3c, !PT ;  /* 0x0000006003067812 */ /* 0x002fe200078e3cff */
[----:B------:R-:W-:Y:S02]  /*28580*/  IMAD.MOV.U32 R4, RZ, RZ, R10 ;  /* 0x000000ffff047224 */ /* 0x000fe400078e000a */
[----:B------:R1:W-:Y:S02]  /*28590*/  STL [R1+0x278], R8 ;  /* 0x0002780801007387 */ /* 0x0003e40000100800 */
[----:B------:R-:W-:Y:S01]  /*285a0*/  VIADD R6, R6, UR5 ;  /* 0x0000000506067c36 */ /* 0x000fe20008000000 */
[----:B--2---:R-:W-:-:S02]  /*285b0*/  IADD3.X R11, PT, PT, R11, UR13, RZ, P4, !PT ;  /* 0x0000000d0b0b7c10 */ /* 0x004fc4000a7fe4ff */
[----:B----4-:R-:W-:-:S03]  /*285c0*/  IADD3.X R9, PT, PT, R9, UR13, RZ, P5, !PT ;  /* 0x0000000d09097c10 */ /* 0x010fc6000affe4ff */
[----:B------:R-:W-:Y:S01]  /*285d0*/  IMAD.MOV.U32 R5, RZ, RZ, R11 ;  /* 0x000000ffff057224 */ /* 0x000fe200078e000b */
[----:B------:R2:W-:Y:S04]  /*285e0*/  STL [R1+0x254], R11 ;  /* 0x0002540b01007387 */ /* 0x0005e80000100800 */
[----:B------:R4:W-:Y:S04]  /*285f0*/  LDGSTS.E [R6+0x60300], desc[UR28][R4.64], P3 ;  /* 0x6030000004067fae */ /* 0x0009e800099a101c */
[----:B------:R1:W-:Y:S04]  /*28600*/  STL [R1+0x274], R9 ;  /* 0x0002740901007387 */ /* 0x0003e80000100800 */
[----:B------:R-:W3:Y:S01]  /*28610*/  LDL.LU R10, [R1+0x314] ;  /* 0x00031400010a7983 */ /* 0x000ee20000300800 */
[----:B----4-:R-:W-:-:S03]  /*28620*/  MOV R4, R8 ;  /* 0x0000000800047202 */ /* 0x010fc60000000f00 */
[----:B-1----:R-:W4:Y:S01]  /*28630*/  LDL.LU R8, [R1+0x318] ;  /* 0x0003180001087983 */ /* 0x002f220000300800 */
[----:B------:R-:W-:-:S03]  /*28640*/  IMAD.MOV.U32 R5, RZ, RZ, R9 ;  /* 0x000000ffff057224 */ /* 0x000fc600078e0009 */
[----:B--2---:R-:W2:Y:S04]  /*28650*/  LDL.LU R11, [R1+0x334] ;  /* 0x00033400010b7983 */ /* 0x004ea80000300800 */
[----:B------:R-:W2:Y:S04]  /*28660*/  LDL.LU R9, [R1+0x338] ;  /* 0x0003380001097983 */ /* 0x000ea80000300800 */
[----:B------:R1:W-:Y:S01]  /*28670*/  LDGSTS.E [R6+0x60700], desc[UR28][R4.64], P3 ;  /* 0x6070000004067fae */ /* 0x0003e200099a101c */
[----:B------:R-:W-:Y:S02]  /*28680*/  IADD3 R17, P4, PT, R17, UR12, RZ ;  /* 0x0000000c11117c10 */ /* 0x000fe4000ff9e0ff */
[----:B------:R-:W-:-:S03]  /*28690*/  IADD3 R7, P5, PT, R7, UR12, RZ ;  /* 0x0000000c07077c10 */ /* 0x000fc6000ffbe0ff */
[----:B-1----:R-:W-:Y:S01]  /*286a0*/  IMAD.MOV.U32 R4, RZ, RZ, R17 ;  /* 0x000000ffff047224 */ /* 0x002fe200078e0011 */
[----:B------:R-:W-:Y:S01]  /*286b0*/  IADD3.X R18, PT, PT, R18, UR13, RZ, P4, !PT ;  /* 0x0000000d12127c10 */ /* 0x000fe2000a7fe4ff */
[----:B------:R-:W-:Y:S01]  /*286c0*/  STL [R1+0x298], R17 ;  /* 0x0002981101007387 */ /* 0x000fe20000100800 */
[----:B------:R-:W-:-:S03]  /*286d0*/  IADD3.X R16, PT, PT, R16, UR13, RZ, P5, !PT ;  /* 0x0000000d10107c10 */ /* 0x000fc6000affe4ff */
[----:B------:R-:W-:Y:S01]  /*286e0*/  IMAD.MOV.U32 R5, RZ, RZ, R18 ;  /* 0x000000ffff057224 */ /* 0x000fe200078e0012 */
[----:B------:R-:W-:Y:S04]  /*286f0*/  STL [R1+0x294], R18 ;  /* 0x0002941201007387 */ /* 0x000fe80000100800 */
[----:B------:R1:W-:Y:S04]  /*28700*/  STL [R1+0x2b8], R7 ;  /* 0x0002b80701007387 */ /* 0x0003e80000100800 */
[----:B------:R1:W-:Y:S04]  /*28710*/  LDGSTS.E [R6+0x60b00], desc[UR28][R4.64], P3 ;  /* 0x60b0000004067fae */ /* 0x0003e800099a101c */
[----:B------:R3:W-:Y:S04]  /*28720*/  STL [R1+0x2b4], R16 ;  /* 0x0002b41001007387 */ /* 0x0007e80000100800 */
[----:B------:R-:W2:Y:S01]  /*28730*/  LDL.LU R22, [R1+0x354] ;  /* 0x0003540001167983 */ /* 0x000ea20000300800 */
[----:B-1----:R-:W-:-:S03]  /*28740*/  MOV R4, R7 ;  /* 0x0000000700047202 */ /* 0x002fc60000000f00 */
[----:B------:R-:W2:Y:S04]  /*28750*/  LDL.LU R7, [R1+0x358] ;  /* 0x0003580001077983 */ /* 0x000ea80000300800 */
[----:B------:R-:W2:Y:S04]  /*28760*/  LDL.LU R21, [R1+0x374] ;  /* 0x0003740001157983 */ /* 0x000ea80000300800 */
[----:B------:R-:W2:Y:S01]  /*28770*/  LDL.LU R20, [R1+0x378] ;  /* 0x0003780001147983 */ /* 0x000ea20000300800 */
[----:B------:R-:W-:Y:S02]  /*28780*/  IADD3 R14, P4, PT, R14, UR12, RZ ;  /* 0x0000000c0e0e7c10 */ /* 0x000fe4000ff9e0ff */
[----:B------:R-:W-:-:S03]  /*28790*/  IADD3 R12, P5, PT, R12, UR12, RZ ;  /* 0x0000000c0c0c7c10 */ /* 0x000fc6000ffbe0ff */
[----:B------:R-:W-:Y:S01]  /*287a0*/  STL [R1+0x2d8], R14 ;  /* 0x0002d80e01007387 */ /* 0x000fe20000100800 */
[----:B---3--:R-:W-:Y:S02]  /*287b0*/  IADD3.X R15, PT, PT, R15, UR13, RZ, P4, !PT ;  /* 0x0000000d0f0f7c10 */ /* 0x008fe4000a7fe4ff */
[----:B------:R-:W-:-:S03]  /*287c0*/  IADD3.X R13, PT, PT, R13, UR13, RZ, P5, !PT ;  /* 0x0000000d0d0d7c10 */ /* 0x000fc6000affe4ff */
[----:B------:R1:W-:Y:S01]  /*287d0*/  STL [R1+0x2d4], R15 ;  /* 0x0002d40f01007387 */ /* 0x0003e20000100800 */
[----:B------:R-:W-:-:S03]  /*287e0*/  IMAD.MOV.U32 R5, RZ, RZ, R16 ;  /* 0x000000ffff057224 */ /* 0x000fc600078e0010 */
[----:B------:R-:W-:Y:S04]  /*287f0*/  STL [R1+0x2f8], R12 ;  /* 0x0002f80c01007387 */ /* 0x000fe80000100800 */
[----:B------:R-:W3:Y:S04]  /*28800*/  LDL.LU R18, [R1+0x398] ;  /* 0x0003980001127983 */ /* 0x000ee80000300800 */
[----:B------:R1:W-:Y:S04]  /*28810*/  STL [R1+0x2f4], R13 ;  /* 0x0002f40d01007387 */ /* 0x0003e80000100800 */
[----:B------:R-:W3:Y:S04]  /*28820*/  LDL.LU R16, [R1+0x3b8] ;  /* 0x0003b80001107983 */ /* 0x000ee80000300800 */
[----:B------:R-:W3:Y:S04]  /*28830*/  LDL.LU R19, [R1+0x394] ;  /* 0x0003940001137983 */ /* 0x000ee80000300800 */
[----:B------:R1:W-:Y:S04]  /*28840*/  LDGSTS.E [R6+0x60f00], desc[UR28][R4.64], P3 ;  /* 0x60f0000004067fae */ /* 0x0003e800099a101c */
[----:B------:R-:W3:Y:S01]  /*28850*/  LDL.LU R17, [R1+0x3b4] ;  /* 0x0003b40001117983 */ /* 0x000ee20000300800 */
[----:B-1----:R-:W-:-:S02]  /*28860*/  IMAD.MOV.U32 R4, RZ, RZ, R14 ;  /* 0x000000ffff047224 */ /* 0x002fc400078e000e */
[----:B------:R-:W-:Y:S02]  /*28870*/  IMAD.MOV.U32 R5, RZ, RZ, R15 ;  /* 0x000000ffff057224 */ /* 0x000fe400078e000f */
[----:B------:R-:W3:Y:S04]  /*28880*/  LDL.LU R15, [R1+0x3d4] ;  /* 0x0003d400010f7983 */ /* 0x000ee80000300800 */
[----:B------:R-:W3:Y:S04]  /*28890*/  LDL.LU R14, [R1+0x3d8] ;  /* 0x0003d800010e7983 */ /* 0x000ee80000300800 */
[----:B------:R1:W-:Y:S02]  /*288a0*/  LDGSTS.E [R6+0x61300], desc[UR28][R4.64], P3 ;  /* 0x6130000004067fae */ /* 0x0003e400099a101c */
[----:B-1----:R-:W-:Y:S01]  /*288b0*/  MOV R4, R12 ;  /* 0x0000000c00047202 */ /* 0x002fe20000000f00 */
[----:B------:R-:W-:-:S02]  /*288c0*/  IMAD.MOV.U32 R5, RZ, RZ, R13 ;  /* 0x000000ffff057224 */ /* 0x000fc400078e000d */
[----:B------:R-:W3:Y:S04]  /*288d0*/  LDL.LU R13, [R1+0x3f4] ;  /* 0x0003f400010d7983 */ /* 0x000ee80000300800 */
[----:B------:R-:W3:Y:S04]  /*288e0*/  LDL.LU R12, [R1+0x3f8] ;  /* 0x0003f800010c7983 */ /* 0x000ee80000300800 */
[----:B------:R1:W-:Y:S01]  /*288f0*/  LDGSTS.E [R6+0x61700], desc[UR28][R4.64], P3 ;  /* 0x6170000004067fae */ /* 0x0003e200099a101c */
[----:B----4-:R-:W-:-:S04]  /*28900*/  IADD3 R8, P4, PT, R8, UR12, RZ ;  /* 0x0000000c08087c10 */ /* 0x010fc8000ff9e0ff */
[----:B------:R-:W-:Y:S02]  /*28910*/  IADD3.X R10, PT, PT, R10, UR13, RZ, P4, !PT ;  /* 0x0000000d0a0a7c10 */ /* 0x000fe4000a7fe4ff */
[----:B--2---:R-:W-:Y:S01]  /*28920*/  IADD3 R9, P5, PT, R9, UR12, RZ ;  /* 0x0000000c09097c10 */ /* 0x004fe2000ffbe0ff */
[----:B------:R-:W-:Y:S01]  /*28930*/  STL [R1+0x318], R8 ;  /* 0x0003180801007387 */ /* 0x000fe20000100800 */
[----:B-1----:R-:W-:Y:S02]  /*28940*/  IMAD.MOV.U32 R4, RZ, RZ, R8 ;  /* 0x000000ffff047224 */ /* 0x002fe400078e0008 */
[----:B------:R-:W-:Y:S01]  /*28950*/  IADD3.X R11, PT, PT, R11, UR13, RZ, P5, !PT ;  /* 0x0000000d0b0b7c10 */ /* 0x000fe2000affe4ff */
[----:B------:R-:W-:Y:S01]  /*28960*/  IMAD.MOV.U32 R5, RZ, RZ, R10 ;  /* 0x000000ffff057224 */ /* 0x000fe200078e000a */
[----:B------:R1:W-:Y:S04]  /*28970*/  STL [R1+0x314], R10 ;  /* 0x0003140a01007387 */ /* 0x0003e80000100800 */
[----:B------:R-:W-:Y:S04]  /*28980*/  STL [R1+0x338], R9 ;  /* 0x0003380901007387 */ /* 0x000fe80000100800 */
[----:B------:R2:W-:Y:S04]  /*28990*/  LDGSTS.E [R6+0x61b00], desc[UR28][R4.64], P3 ;  /* 0x61b0000004067fae */ /* 0x0005e800099a101c */
[----:B-1----:R-:W4:Y:S04]  /*289a0*/  LDL.LU R10, [R1+0x418] ;  /* 0x00041800010a7983 */ /* 0x002f280000300800 */
[----:B------:R1:W-:Y:S04]  /*289b0*/  STL [R1+0x334], R11 ;  /* 0x0003340b01007387 */ /* 0x0003e80000100800 */
[----:B------:R-:W4:Y:S01]  /*289c0*/  LDL.LU R8, [R1+0x438] ;  /* 0x0004380001087983 */ /* 0x000f220000300800 */
[----:B--2---:R-:W-:-:S03]  /*289d0*/  IMAD.MOV.U32 R5, RZ, RZ, R11 ;  /* 0x000000ffff057224 */ /* 0x004fc600078e000b */
[----:B-1----:R-:W2:Y:S01]  /*289e0*/  LDL.LU R11, [R1+0x414] ;  /* 0x00041400010b7983 */ /* 0x002ea20000300800 */
[----:B------:R-:W-:-:S03]  /*289f0*/  MOV R4, R9 ;  /* 0x0000000900047202 */ /* 0x000fc60000000f00 */
[----:B------:R-:W2:Y:S04]  /*28a00*/  LDL.LU R9, [R1+0x434] ;  /* 0x0004340001097983 */ /* 0x000ea80000300800 */
[----:B------:R1:W-:Y:S01]  /*28a10*/  LDGSTS.E [R6+0x61f00], desc[UR28][R4.64], P3 ;  /* 0x61f0000004067fae */ /* 0x0003e200099a101c */
[----:B------:R-:W-:-:S04]  /*28a20*/  IADD3 R7, P4, PT, R7, UR12, RZ ;  /* 0x0000000c07077c10 */ /* 0x000fc8000ff9e0ff */
[----:B------:R-:W-:Y:S01]  /*28a30*/  IADD3.X R22, PT, PT, R22, UR13, RZ, P4, !PT ;  /* 0x0000000d16167c10 */ /* 0x000fe2000a7fe4ff */
[----:B------:R1:W-:Y:S01]  /*28a40*/  STL [R1+0x358], R7 ;  /* 0x0003580701007387 */ /* 0x0003e20000100800 */
[----:B------:R-:W-:-:S03]  /*28a50*/  IADD3 R20, P5, PT, R20, UR12, RZ ;  /* 0x0000000c14147c10 */ /* 0x000fc6000ffbe0ff */
[----:B------:R2:W-:Y:S01]  /*28a60*/  STL [R1+0x354], R22 ;  /* 0x0003541601007387 */ /* 0x0005e20000100800 */
[----:B-1----:R-:W-:-:S03]  /*28a70*/  IMAD.MOV.U32 R4, RZ, RZ, R7 ;  /* 0x000000ffff047224 */ /* 0x002fc600078e0007 */
[----:B------:R1:W-:Y:S04]  /*28a80*/  STL [R1+0x378], R20 ;  /* 0x0003781401007387 */ /* 0x0003e80000100800 */
[----:B------:R-:W2:Y:S01]  /*28a90*/  LDL R7, [R1+0x43c] ;  /* 0x00043c0001077983 */ /* 0x000ea20000100800 */
[----:B------:R-:W-:Y:S01]  /*28aa0*/  IMAD.MOV.U32 R5, RZ, RZ, R22 ;  /* 0x000000ffff057224 */ /* 0x000fe200078e0016 */
[----:B------:R-:W-:-:S04]  /*28ab0*/  IADD3.X R21, PT, PT, R21, UR13, RZ, P5, !PT ;  /* 0x0000000d15157c10 */ /* 0x000fc8000affe4ff */
[----:B------:R1:W-:Y:S02]  /*28ac0*/  LDGSTS.E [R6+0x62300], desc[UR28][R4.64], P3 ;  /* 0x6230000004067fae */ /* 0x0003e400099a101c */
[----:B-1----:R-:W-:Y:S01]  /*28ad0*/  MOV R4, R20 ;  /* 0x0000001400047202 */ /* 0x002fe20000000f00 */
[----:B------:R-:W-:-:S05]  /*28ae0*/  IMAD.MOV.U32 R5, RZ, RZ, R21 ;  /* 0x000000ffff057224 */ /* 0x000fca00078e0015 */
[----:B------:R1:W-:Y:S01]  /*28af0*/  LDGSTS.E [R6+0x62700], desc[UR28][R4.64], P3 ;  /* 0x6270000004067fae */ /* 0x0003e200099a101c */
[----:B---3--:R-:W-:Y:S02]  /*28b00*/  IADD3 R18, P4, PT, R18, UR12, RZ ;  /* 0x0000000c12127c10 */ /* 0x008fe4000ff9e0ff */
[----:B------:R-:W-:Y:S02]  /*28b10*/  IADD3 R16, P5, PT, R16, UR12, RZ ;  /* 0x0000000c10107c10 */ /* 0x000fe4000ffbe0ff */
[----:B------:R-:W-:Y:S01]  /*28b20*/  IADD3.X R19, PT, PT, R19, UR13, RZ, P4, !PT ;  /* 0x0000000d13137c10 */ /* 0x000fe2000a7fe4ff */
[----:B-1----:R-:W-:-:S04]  /*28b30*/  IMAD.MOV.U32 R4, RZ, RZ, R18 ;  /* 0x000000ffff047224 */ /* 0x002fc800078e0012 */
[----:B------:R-:W-:Y:S01]  /*28b40*/  IMAD.MOV.U32 R5, RZ, RZ, R19 ;  /* 0x000000ffff057224 */ /* 0x000fe200078e0013 */
[----:B------:R-:W-:-:S04]  /*28b50*/  IADD3.X R17, PT, PT, R17, UR13, RZ, P5, !PT ;  /* 0x0000000d11117c10 */ /* 0x000fc8000affe4ff */
[----:B------:R1:W-:Y:S01]  /*28b60*/  LDGSTS.E [R6+0x62b00], desc[UR28][R4.64], P3 ;  /* 0x62b0000004067fae */ /* 0x0003e200099a101c */
[----:B------:R-:W-:Y:S01]  /*28b70*/  IADD3 R14, P4, PT, R14, UR12, RZ ;  /* 0x0000000c0e0e7c10 */ /* 0x000fe2000ff9e0ff */
[----:B-1----:R-:W-:Y:S01]  /*28b80*/  IMAD.MOV.U32 R5, RZ, RZ, R17 ;  /* 0x000000ffff057224 */ /* 0x002fe200078e0011 */
[----:B------:R-:W-:Y:S02]  /*28b90*/  MOV R4, R16 ;  /* 0x0000001000047202 */ /* 0x000fe40000000f00 */
[----:B------:R-:W-:-:S03]  /*28ba0*/  IADD3.X R15, PT, PT, R15, UR13, RZ, P4, !PT ;  /* 0x0000000d0f0f7c10 */ /* 0x000fc6000a7fe4ff */
[----:B------:R1:W-:Y:S04]  /*28bb0*/  LDGSTS.E [R6+0x62f00], desc[UR28][R4.64], P3 ;  /* 0x62f0000004067fae */ /* 0x0003e800099a101c */
[----:B------:R3:W-:Y:S01]  /*28bc0*/  STL [R1+0x374], R21 ;  /* 0x0003741501007387 */ /* 0x0007e20000100800 */
[----:B-1----:R-:W-:Y:S01]  /*28bd0*/  IMAD.MOV.U32 R4, RZ, RZ, R14 ;  /* 0x000000ffff047224 */ /* 0x002fe200078e000e */
[----:B------:R-:W-:Y:S01]  /*28be0*/  IADD3 R12, P5, PT, R12, UR12, RZ ;  /* 0x0000000c0c0c7c10 */ /* 0x000fe2000ffbe0ff */
[----:B------:R-:W-:-:S03]  /*28bf0*/  IMAD.MOV.U32 R5, RZ, RZ, R15 ;  /* 0x000000ffff057224 */ /* 0x000fc600078e000f */
[----:B------:R-:W-:Y:S02]  /*28c00*/  IADD3.X R13, PT, PT, R13, UR13, RZ, P5, !PT ;  /* 0x0000000d0d0d7c10 */ /* 0x000fe4000affe4ff */
[----:B------:R1:W-:Y:S04]  /*28c10*/  LDGSTS.E [R6+0x63300], desc[UR28][R4.64], P3 ;  /* 0x6330000004067fae */ /* 0x0003e800099a101c */
[----:B------:R3:W-:Y:S04]  /*28c20*/  STL [R1+0x398], R18 ;  /* 0x0003981201007387 */ /* 0x0007e80000100800 */
[----:B------:R3:W-:Y:S01]  /*28c30*/  STL [R1+0x394], R19 ;  /* 0x0003941301007387 */ /* 0x0007e20000100800 */
[----:B-1----:R-:W-:Y:S01]  /*28c40*/  MOV R4, R12 ;  /* 0x0000000c00047202 */ /* 0x002fe20000000f00 */
[----:B------:R-:W-:-:S02]  /*28c50*/  IMAD.MOV.U32 R5, RZ, RZ, R13 ;  /* 0x000000ffff057224 */ /* 0x000fc400078e000d */
[----:B------:R3:W-:Y:S04]  /*28c60*/  STL [R1+0x3b8], R16 ;  /* 0x0003b81001007387 */ /* 0x0007e80000100800 */
[----:B------:R3:W-:Y:S04]  /*28c70*/  STL [R1+0x3b4], R17 ;  /* 0x0003b41101007387 */ /* 0x0007e80000100800 */
[----:B------:R1:W-:Y:S04]  /*28c80*/  LDGSTS.E [R6+0x63700], desc[UR28][R4.64], P3 ;  /* 0x6370000004067fae */ /* 0x0003e800099a101c */
[----:B------:R3:W-:Y:S04]  /*28c90*/  STL [R1+0x3d8], R14 ;  /* 0x0003d80e01007387 */ /* 0x0007e80000100800 */
[----:B------:R3:W-:Y:S04]  /*28ca0*/  STL [R1+0x3d4], R15 ;  /* 0x0003d40f01007387 */ /* 0x0007e80000100800 */
[----:B------:R3:W-:Y:S04]  /*28cb0*/  STL [R1+0x3f8], R12 ;  /* 0x0003f80c01007387 */ /* 0x0007e80000100800 */
[----:B------:R3:W-:Y:S01]  /*28cc0*/  STL [R1+0x3f4], R13 ;  /* 0x0003f40d01007387 */ /* 0x0007e20000100800 */
[----:B------:R-:W-:-:S04]  /*28cd0*/  UIADD3 UR17, UPT, UPT, UR17, 0x1, URZ ;  /* 0x0000000111117890 */ /* 0x000fc8000fffe0ff */
[----:B------:R-:W-:-:S04]  /*28ce0*/  UISETP.GT.AND UP1, UPT, UR17, 0x1, UPT ;  /* 0x000000011100788c */ /* 0x000fc8000bf24270 */
[----:B------:R-:W-:Y:S02]  /*28cf0*/  USEL UR5, URZ, 0x1, !UP1 ;  /* 0x00000001ff057887 */ /* 0x000fe4000c800000 */
[----:B------:R-:W-:Y:S02]  /*28d00*/  USEL UR17, UR17, URZ, !UP1 ;  /* 0x000000ff11117287 */ /* 0x000fe4000c800000 */
[----:B------:R-:W-:Y:S01]  /*28d10*/  ULOP3.LUT UR5, UR6, UR5, URZ, 0x3c, !UPT ;  /* 0x0000000506057292 */ /* 0x000fe2000f8e3cff */
[----:B----4-:R-:W-:-:S05]  /*28d20*/  IADD3 R10, P4, PT, R10, UR12, RZ ;  /* 0x0000000c0a0a7c10 */ /* 0x010fca000ff9e0ff */
[----:B-1----:R-:W-:Y:S01]  /*28d30*/  IMAD.MOV.U32 R4, RZ, RZ, R10 ;  /* 0x000000ffff047224 */ /* 0x002fe200078e000a */
[----:B------:R-:W-:Y:S02]  /*28d40*/  IADD3 R8, P5, PT, R8, UR12, RZ ;  /* 0x0000000c08087c10 */ /* 0x000fe4000ffbe0ff */
[----:B--2---:R-:W-:Y:S01]  /*28d50*/  IADD3.X R11, PT, PT, R11, UR13, RZ, P4, !PT ;  /* 0x0000000d0b0b7c10 */ /* 0x004fe2000a7fe4ff */
[----:B------:R3:W-:Y:S01]  /*28d60*/  STL [R1+0x418], R10 ;  /* 0x0004180a01007387 */ /* 0x0007e20000100800 */
[----:B------:R-:W-:-:S03]  /*28d70*/  IADD3.X R9, PT, PT, R9, UR13, RZ, P5, !PT ;  /* 0x0000000d09097c10 */ /* 0x000fc6000affe4ff */
[----:B------:R-:W-:Y:S01]  /*28d80*/  IMAD.MOV.U32 R5, RZ, RZ, R11 ;  /* 0x000000ffff057224 */ /* 0x000fe200078e000b */
[----:B------:R3:W-:Y:S04]  /*28d90*/  STL [R1+0x414], R11 ;  /* 0x0004140b01007387 */ /* 0x0007e80000100800 */
[----:B------:R1:W-:Y:S04]  /*28da0*/  LDGSTS.E [R6+0x63b00], desc[UR28][R4.64], P3 ;  /* 0x63b0000004067fae */ /* 0x0003e800099a101c */
[----:B------:R3:W-:Y:S04]  /*28db0*/  STL [R1+0x438], R8 ;  /* 0x0004380801007387 */ /* 0x0007e80000100800 */
[----:B------:R3:W-:Y:S01]  /*28dc0*/  STL [R1+0x434], R9 ;  /* 0x0004340901007387 */ /* 0x0007e20000100800 */
[----:B-1----:R-:W-:Y:S01]  /*28dd0*/  MOV R4, R8 ;  /* 0x0000000800047202 */ /* 0x002fe20000000f00 */
[----:B------:R-:W-:-:S05]  /*28de0*/  IMAD.MOV.U32 R5, RZ, RZ, R9 ;  /* 0x000000ffff057224 */ /* 0x000fca00078e0009 */
[----:B------:R1:W-:Y:S04]  /*28df0*/  LDGSTS.E [R6+0x63f00], desc[UR28][R4.64], P3 ;  /* 0x63f0000004067fae */ /* 0x0003e800099a101c */
[----:B------:R-:W0:Y:S01]  /*28e00*/  LDGDEPBAR ;  /* 0x00000000000079af */ /* 0x000e220000000000 */
[C---:B------:R-:W-:Y:S01]  /*28e10*/  ISETP.NE.U32.AND P3, PT, R166.reuse, R7, PT ;  /* 0x00000007a600720c */ /* 0x040fe20003f65070 */
[----:B------:R-:W-:Y:S02]  /*28e20*/  VIADD R166, R166, 0x1 ;  /* 0x00000001a6a67836 */ /* 0x000fe40000000000 */
[----:B-1----:R-:W-:-:S10]  /*28e30*/  IMAD.U32 R4, RZ, RZ, UR6 ;  /* 0x00000006ff047e24 */ /* 0x002fd4000f8e00ff */
[----:B---3--:R-:W-:Y:S05]  /*28e40*/  @P3 BRA `(.L_x_11) ;  /* 0xffffff7c00a03947 */ /* 0x008fea000383ffff */
.L_x_8:
[----:B------:R-:W1:Y:S01]  /*28e50*/  LDC R4, c[0x0][0x3b4] ;  /* 0x0000ed00ff047b82 */ /* 0x000e620000000800 */
[----:B------:R-:W2:Y:S01]  /*28e60*/  LDCU UR32, c[0x0][0x3b8] ;  /* 0x00007700ff2077ac */ /* 0x000ea20008000800 */
[----:B------:R-:W3:Y:S01]  /*28e70*/  LDCU.64 UR34, c[0x0][0x398] ;  /* 0x00007300ff2277ac */ /* 0x000ee20008000a00 */
[----:B------:R-:W4:Y:S01]  /*28e80*/  LDCU.128 UR12, c[0x0][0x390] ;  /* 0x00007200ff0c77ac */ /* 0x000f220008000c00 */
[----:B------:R-:W-:Y:S05]  /*28e90*/  @!P2 BRA `(.L_x_12) ;  /* 0x000000000010a947 */ /* 0x000fea0003800000 */
[----:B------:R-:W-:-:S06]  /*28ea0*/  USHF.L.U32 UR6, UR6, 0x1f, URZ ;  /* 0x0000001f06067899 */ /* 0x000fcc00080006ff */
[----:B------:R-:W-:-:S04]  /*28eb0*/  MOV R0, UR6 ;  /* 0x0000000600007c02 */ /* 0x000fc80008000f00 */
[----:B------:R-:W4:Y:S02]  /*28ec0*/  SYNCS.PHASECHK.TRANS64.TRYWAIT P0, [UR4], R0 ;  /* 0x00000000ff0075a7 */ /* 0x000f240008001104 */
[----:B----4-:R-:W-:Y:S05]  /*28ed0*/  @!P0 BRA `(.L_x_13) ;  /* 0x0000006400c48947 */ /* 0x010fea0003800000 */
.L_x_12:
[----:B------:R-:W-:-:S04]  /*28ee0*/  DEPBAR.LE SB0, 0x0 ;  /* 0x000080000000791a */ /* 0x000fc80000000000 */
[----:B------:R-:W-:Y:S01]  /*28ef0*/  BAR.SYNC.DEFER_BLOCKING 0x0 ;  /* 0x0000000000007b1d */ /* 0x000fe20000010000 */
[C---:B-1---5:R-:W-:Y:S01]  /*28f00*/  IMAD R201, R199.reuse, R4, RZ ;  /* 0x00000004c7c97224 */ /* 0x062fe200078e02ff */
[----:B----4-:R-:W-:-:S04]  /*28f10*/  ISETP.GE.AND P0, PT, R199, UR14, PT ;  /* 0x0000000ec7007c0c */ /* 0x010fc8000bf06270 */
[----:B------:R-:W1:Y:S01]  /*28f20*/  LDCU.64 UR4, c[0x0][0x398] ;  /* 0x00007300ff0477ac */ /* 0x000e620008000a00 */
[----:B--2---:R-:W-:Y:S01]  /*28f30*/  IMAD R0, R198, UR32, RZ ;  /* 0x00000020c6007c24 */ /* 0x004fe2000f8e02ff */
[----:B------:R-:W2:Y:S01]  /*28f40*/  LDCU.64 UR30, c[0x0][0x398] ;  /* 0x00007300ff1e77ac */ /* 0x000ea20008000a00 */
[----:B------:R-:W4:Y:S01]  /*28f50*/  LDCU.64 UR26, c[0x0][0x398] ;  /* 0x00007300ff1a77ac */ /* 0x000f220008000a00 */
[----:B------:R-:W3:Y:S01]  /*28f60*/  LDCU.64 UR24, c[0x0][0x398] ;  /* 0x00007300ff1877ac */ /* 0x000ee20008000a00 */
[----:B------:R-:W1:Y:S01]  /*28f70*/  LDCU.64 UR20, c[0x0][0x398] ;  /* 0x00007300ff1477ac */ /* 0x000e620008000a00 */
[----:B------:R-:W1:Y:S02]  /*28f80*/  @!P1 SYNCS.CCTL.IV [UR9+0x98000] ;  /* 0x09800000ff0099b1 */ /* 0x000e640008000009 */
[----:B-1----:R-:W-:Y:S01]  /*28f90*/  BAR.SYNC.DEFER_BLOCKING 0x0 ;  /* 0x0000000000007b1d */ /* 0x002fe20000010000 */
[----:B------:R-:W-:-:S05]  /*28fa0*/  LEA R2, P2, R201, UR12, 0x2 ;  /* 0x0000000cc9027c11 */ /* 0x000fca000f8410ff */
[----:B------:R-:W1:Y:S01]  /*28fb0*/  LDCU.64 UR22, c[0x0][0x398] ;  /* 0x00007300ff1677ac */ /* 0x000e620008000a00 */
[----:B------:R-:W1:Y:S01]  /*28fc0*/  LDTM.x64 R8, tmem[UR11] ;  /* 0x0000000b000879ee */ /* 0x000e620008340000 */
[----:B---3--:R-:W-:Y:S01]  /*28fd0*/  ISETP.LT.AND P0, PT, R198, UR35, !P0 ;  /* 0x00000023c6007c0c */ /* 0x008fe2000c701270 */
[----:B------:R-:W-:Y:S01]  /*28fe0*/  LDTM.x64 R132, tmem[UR11+0x40] ;  /* 0x0000400b008479ee */ /* 0x000fe20008340000 */
[----:B------:R-:W-:Y:S01]  /*28ff0*/  LEA.HI.X.SX32 R3, R201, UR13, 0x2, P2 ;  /* 0x0000000dc9037c11 */ /* 0x000fe200090f16ff */
[----:B------:R-:W-:Y:S01]  /*29000*/  IMAD R201, R4, 0x80, R201 ;  /* 0x0000008004c97824 */ /* 0x000fe200078e02c9 */
[----:B------:R-:W3:Y:S01]  /*29010*/  LDCU.64 UR16, c[0x0][0x398] ;  /* 0x00007300ff1077ac */ /* 0x000ee20008000a00 */
[----:B------:R-:W-:Y:S01]  /*29020*/  IMAD.WIDE R196, R0, 0x4, R2 ;  /* 0x0000000400c47825 */ /* 0x000fe200078e0202 */
[----:B------:R-:W2:Y:S01]  /*29030*/  LDCU.64 UR18, c[0x0][0x398] ;  /* 0x00007300ff1277ac */ /* 0x000ea20008000a00 */
[----:B------:R-:W2:Y:S01]  /*29040*/  LDCU.64 UR6, c[0x0][0x398] ;  /* 0x00007300ff0677ac */ /* 0x000ea20008000a00 */
[----:B------:R-:W2:Y:S01]  /*29050*/  @!P1 SYNCS.CCTL.IV [UR9+0x98008] ;  /* 0x09800800ff0099b1 */ /* 0x000ea20008000009 */
[----:B------:R-:W2:Y:S01]  /*29060*/  LDCU.64 UR8, c[0x0][0x398] ;  /* 0x00007300ff0877ac */ /* 0x000ea20008000a00 */
[----:B------:R-:W2:Y:S01]  /*29070*/  LDCU UR47, c[0x0][0x398] ;  /* 0x00007300ff2f77ac */ /* 0x000ea20008000800 */
[----:B-1----:R-:W-:Y:S01]  /*29080*/  STL [R1+0x4], R9 ;  /* 0x0000040901007387 */ /* 0x002fe20000100800 */
[----:B------:R-:W-:Y:S01]  /*29090*/  IMAD.MOV.U32 R207, RZ, RZ, R68 ;  /* 0x000000ffffcf7224 */ /* 0x000fe200078e0044 */
[----:B------:R-:W-:Y:S01]  /*290a0*/  MOV R206, R69 ;  /* 0x0000004500ce7202 */ /* 0x000fe20000000f00 */
[----:B------:R-:W-:Y:S01]  /*290b0*/  IMAD.MOV.U32 R205, RZ, RZ, R70 ;  /* 0x000000ffffcd7224 */ /* 0x000fe200078e0046 */
[----:B------:R-:W-:Y:S01]  /*290c0*/  STL.64 [R1+0x8], R10 ;  /* 0x0000080a01007387 */ /* 0x000fe20000100a00 */
        /* <DEDUP_REMOVED lines=15> */
[----:B------:R-:W1:Y:S01]  /*291c0*/  LDTM.x64 R68, tmem[UR11+0x80] ;  /* 0x0000800b004479ee */ /* 0x000e620008340000 */
        /* <DEDUP_REMOVED lines=18> */
[----:B------:R-:W-:Y:S01]  /*292f0*/  STL [R1+0x38], R22 ;  /* 0x0000381601007387 */ /* 0x000fe20000100800 */
[----:B------:R-:W-:Y:S01]  /*29300*/  IMAD.MOV.U32 R232, RZ, RZ, R43 ;  /* 0x000000ffffe87224 */ /* 0x000fe200078e002b */
[----:B------:R-:W1:Y:S01]  /*29310*/  LDCU UR48, c[0x0][0x398] ;  /* 0x00007300ff3077ac */ /* 0x000e620008000800 */
[----:B------:R-:W-:Y:S01]  /*29320*/  IMAD.MOV.U32 R231, RZ, RZ, R44 ;  /* 0x000000ffffe77224 */ /* 0x000fe200078e002c */
[----:B------:R2:W-:Y:S01]  /*29330*/  STL [R1+0x730], R249 ;  /* 0x000730f901007387 */ /* 0x0005e20000100800 */
[----:B------:R-:W-:Y:S01]  /*29340*/  IMAD.MOV.U32 R229, RZ, RZ, R46 ;  /* 0x000000ffffe57224 */ /* 0x000fe200078e002e */
[----:B------:R-:W1:Y:S01]  /*29350*/  LDCU UR73, c[0x0][0x398] ;  /* 0x00007300ff4977ac */ /* 0x000e620008000800 */
[----:B------:R-:W-:-:S02]  /*29360*/  IMAD.MOV.U32 R228, RZ, RZ, R47 ;  /* 0x000000ffffe47224 */ /* 0x000fc400078e002f */
[----:B------:R-:W-:Y:S01]  /*29370*/  IMAD.MOV.U32 R227, RZ, RZ, R48 ;  /* 0x000000ffffe37224 */ /* 0x000fe200078e0030 */
[----:B------:R-:W1:Y:S01]  /*29380*/  LDCU UR52, c[0x0][0x398] ;  /* 0x00007300ff3477ac */ /* 0x000e620008000800 */
[----:B------:R-:W-:Y:S02]  /*29390*/  IMAD.MOV.U32 R225, RZ, RZ, R50 ;  /* 0x000000ffffe17224 */ /* 0x000fe400078e0032 */
[----:B------:R-:W-:Y:S01]  /*293a0*/  IMAD.MOV.U32 R224, RZ, RZ, R51 ;  /* 0x000000ffffe07224 */ /* 0x000fe200078e0033 */
[----:B--2---:R-:W2:Y:S01]  /*293b0*/  LDL.LU R249, [R1+0x8] ;  /* 0x0000080001f97983 */ /* 0x004ea20000300800 */
[----:B------:R-:W-:Y:S01]  /*293c0*/  IMAD.MOV.U32 R223, RZ, RZ, R52 ;  /* 0x000000ffffdf7224 */ /* 0x000fe200078e0034 */
[----:B------:R-:W1:Y:S01]  /*293d0*/  LDCU UR71, c[0x0][0x398] ;  /* 0x00007300ff4777ac */ /* 0x000e620008000800 */
[----:B------:R-:W-:Y:S02]  /*293e0*/  IMAD.MOV.U32 R221, RZ, RZ, R54 ;  /* 0x000000ffffdd7224 */ /* 0x000fe400078e0036 */
[----:B------:R-:W-:Y:S01]  /*293f0*/  IMAD.MOV.U32 R220, RZ, RZ, R55 ;  /* 0x000000ffffdc7224 */ /* 0x000fe200078e0037 */
[----:B------:R-:W1:Y:S01]  /*29400*/  LDCU UR59, c[0x0][0x398] ;  /* 0x00007300ff3b77ac */ /* 0x000e620008000800 */
[----:B------:R-:W-:-:S02]  /*29410*/  IMAD.MOV.U32 R219, RZ, RZ, R56 ;  /* 0x000000ffffdb7224 */ /* 0x000fc400078e0038 */
[----:B------:R-:W-:Y:S01]  /*29420*/  IMAD.MOV.U32 R217, RZ, RZ, R58 ;  /* 0x000000ffffd97224 */ /* 0x000fe200078e003a */
[----:B------:R-:W1:Y:S01]  /*29430*/  LDCU UR72, c[0x0][0x398] ;  /* 0x00007300ff4877ac */ /* 0x000e620008000800 */
[----:B------:R-:W-:Y:S02]  /*29440*/  IMAD.MOV.U32 R216, RZ, RZ, R59 ;  /* 0x000000ffffd87224 */ /* 0x000fe400078e003b */
        /* <DEDUP_REMOVED lines=9> */
[----:B------:R-:W1:Y:S01]  /*294e0*/  LDTM.x64 R4, tmem[UR11+0xc0] ;  /* 0x0000c00b000479ee */ /* 0x000e620008340000 */
[----:B------:R-:W-:Y:S01]  /*294f0*/  NOP ;  /* 0x0000000000007918 */ /* 0x000fe20000000000 */
[----:B------:R3:W-:Y:S01]  /*29500*/  @P0 STG.E desc[UR28][R196.64], R202 ;  /* 0x000000cac4000986 */ /* 0x0007e2000c10191c */
[----:B------:R-:W-:Y:S01]  /*29510*/  ISETP.GE.AND P0, PT, R198, UR15, PT ;  /* 0x0000000fc6007c0c */ /* 0x000fe2000bf06270 */
[----:B------:R-:W1:Y:S03]  /*29520*/  LDCU UR11, c[0x0][0x398] ;  /* 0x00007300ff0b77ac */ /* 0x000e660008000800 */
[----:B------:R-:W-:Y:S01]  /*29530*/  ISETP.LT.AND P0, PT, R200, UR4, !P0 ;  /* 0x00000004c8007c0c */ /* 0x000fe2000c701270 */
[----:B------:R4:W-:Y:S01]  /*29540*/  STL [R1+0x72c], R250 ;  /* 0x00072cfa01007387 */ /* 0x0009e20000100800 */
[----:B------:R-:W1:Y:S01]  /*29550*/  LDCU UR4, c[0x0][0x398] ;  /* 0x00007300ff0477ac */ /* 0x000e620008000800 */
[----:B------:R-:W2:Y:S01]  /*29560*/  LDCU UR77, c[0x0][0x398] ;  /* 0x00007300ff4d77ac */ /* 0x000ea20008000800 */
[C---:B---3--:R-:W-:Y:S01]  /*29570*/  LEA R196, P1, R201.reuse, UR12, 0x2 ;  /* 0x0000000cc9c47c11 */ /* 0x048fe2000f8210ff */
[----:B------:R-:W3:Y:S03]  /*29580*/  LDCU UR68, c[0x0][0x39c] ;  /* 0x00007380ff4477ac */ /* 0x000ee60008000800 */
[----:B------:R-:W-:Y:S01]  /*29590*/  LEA.HI.X.SX32 R197, R201, UR13, 0x2, P1 ;  /* 0x0000000dc9c57c11 */ /* 0x000fe200088f16ff */
[----:B----4-:R-:W4:Y:S01]  /*295a0*/  LDL.LU R250, [R1+0xc] ;  /* 0x00000c0001fa7983 */ /* 0x010f220000300800 */
[----:B------:R-:W3:Y:S01]  /*295b0*/  LDCU.64 UR12, c[0x0][0x398] ;  /* 0x00007300ff0c77ac */ /* 0x000ee20008000a00 */
[----:B------:R-:W-:-:S02]  /*295c0*/  IMAD.WIDE R202, R0, 0x4, R196 ;  /* 0x0000000400ca7825 */ /* 0x000fc400078e02c4 */
[----:B------:R3:W-:Y:S01]  /*295d0*/  STL [R1+0x728], R251 ;  /* 0x000728fb01007387 */ /* 0x0007e20000100800 */
[----:B------:R-:W2:Y:S03]  /*295e0*/  LDCU UR70, c[0x0][0x398] ;  /* 0x00007300ff4677ac */ /* 0x000ea60008000800 */
[----:B-1----:R1:W-:Y:S01]  /*295f0*/  @P0 STG.E desc[UR28][R202.64], R68 ;  /* 0x00000044ca000986 */ /* 0x0023e2000c10191c */
[----:B------:R-:W2:Y:S01]  /*29600*/  LDCU UR58, c[0x0][0x398] ;  /* 0x00007300ff3a77ac */ /* 0x000ea20008000800 */
[----:B------:R-:W2:Y:S02]  /*29610*/  LDCU UR49, c[0x0][0x398] ;  /* 0x00007300ff3177ac */ /* 0x000ea40008000800 */
[----:B---3--:R-:W3:Y:S01]  /*29620*/  LDL.LU R251, [R1+0x10] ;  /* 0x0000100001fb7983 */ /* 0x008ee20000300800 */
[----:B------:R-:W2:Y:S01]  /*29630*/  LDCU UR39, c[0x0][0x398] ;  /* 0x00007300ff2777ac */ /* 0x000ea20008000800 */
[----:B-1----:R-:W-:-:S02]  /*29640*/  IADD3 R68, PT, PT, R198, 0x1, RZ ;  /* 0x00000001c6447810 */ /* 0x002fc40007ffe0ff */
[----:B------:R1:W-:Y:S01]  /*29650*/  STL [R1+0x724], R252 ;  /* 0x000724fc01007387 */ /* 0x0003e20000100800 */
[----:B------:R-:W2:Y:S01]  /*29660*/  LDCU UR45, c[0x0][0x39c] ;  /* 0x00007380ff2d77ac */ /* 0x000ea20008000800 */
[----:B------:R-:W-:Y:S01]  /*29670*/  ISETP.GE.AND P0, PT, R68, UR15, PT ;  /* 0x0000000f44007c0c */ /* 0x000fe2000bf06270 */
[----:B------:R-:W2:Y:S01]  /*29680*/  LDCU UR69, c[0x0][0x398] ;  /* 0x00007300ff4577ac */ /* 0x000ea20008000800 */
[----:B------:R-:W2:Y:S01]  /*29690*/  LDCU UR54, c[0x0][0x39c] ;  /* 0x00007380ff3677ac */ /* 0x000ea20008000800 */
[----:B-1----:R-:W2:Y:S01]  /*296a0*/  LDL.LU R252, [R1+0x14] ;  /* 0x0000140001fc7983 */ /* 0x002ea20000300800 */
[----:B------:R-:W1:Y:S03]  /*296b0*/  LDCU UR38, c[0x0][0x398] ;  /* 0x00007300ff2677ac */ /* 0x000e660008000800 */
[----:B------:R-:W2:Y:S01]  /*296c0*/  LDL.LU R201, [R1+0x38] ;  /* 0x0000380001c97983 */ /* 0x000ea20000300800 */
[----:B------:R-:W1:Y:S03]  /*296d0*/  LDCU UR35, c[0x0][0x398] ;  /* 0x00007300ff2377ac */ /* 0x000e660008000800 */
[----:B------:R-:W2:Y:S01]  /*296e0*/  LDL.LU R68, [R1+0x4] ;  /* 0x0000040001447983 */ /* 0x000ea20000300800 */
[----:B------:R-:W-:Y:S01]  /*296f0*/  ISETP.LT.AND P1, PT, R199, UR30, !P0 ;  /* 0x0000001ec7007c0c */ /* 0x000fe2000c721270 */
[----:B------:R-:W-:Y:S01]  /*29700*/  VIADD R0, R0, UR32 ;  /* 0x0000002000007c36 */ /* 0x000fe20008000000 */
[----:B------:R-:W-:Y:S01]  /*29710*/  ISETP.LT.AND P0, PT, R200, UR12, !P0 ;  /* 0x0000000cc8007c0c */ /* 0x000fe2000c701270 */
[----:B------:R-:W1:Y:S02]  /*29720*/  LDCU UR30, c[0x0][0x398] ;  /* 0x00007300ff1e77ac */ /* 0x000e640008000800 */
[C---:B------:R-:W-:Y:S01]  /*29730*/  IMAD.WIDE R202, R0.reuse, 0x4, R2 ;  /* 0x0000000400ca7825 */ /* 0x040fe200078e0202 */
[----:B------:R-:W1:Y:S01]  /*29740*/  LDCU UR12, c[0x0][0x39c] ;  /* 0x00007380ff0c77ac */ /* 0x000e620008000800 */
        /* <DEDUP_REMOVED lines=24> */
[----:B--2---:R2:W-:Y:S02]  /*298d0*/  @P1 STG.E desc[UR28][R202.64], R68 ;  /* 0x00000044ca001986 */ /* 0x0045e4000c10191c */
[----:B--2---:R-:W-:-:S04]  /*298e0*/  IMAD.WIDE R202, R0, 0x4, R196 ;  /* 0x0000000400ca7825 */ /* 0x004fc800078e02c4 */
[----:B------:R-:W-:Y:S01]  /*298f0*/  VIADD R68, R198, 0x2 ;  /* 0x00000002c6447836 */ /* 0x000fe20000000000 */
[----:B------:R2:W-:Y:S04]  /*29900*/  @P0 STG.E desc[UR28][R202.64], R69 ;  /* 0x00000045ca000986 */ /* 0x0005e8000c10191c */
[----:B------:R-:W-:-:S04]  /*29910*/  ISETP.GE.AND P0, PT, R68, UR15, PT ;  /* 0x0000000f44007c0c */ /* 0x000fc8000bf06270 */
[----:B------:R-:W-:Y:S01]  /*29920*/  ISETP.LT.AND P1, PT, R199, UR26, !P0 ;  /* 0x0000001ac7007c0c */ /* 0x000fe2000c721270 */
[----:B------:R-:W-:Y:S01]  /*29930*/  VIADD R0, R0, UR32 ;  /* 0x0000002000007c36 */ /* 0x000fe20008000000 */
[----:B------:R-:W-:Y:S01]  /*29940*/  ISETP.LT.AND P0, PT, R200, UR24, !P0 ;  /* 0x00000018c8007c0c */ /* 0x000fe2000c701270 */
[----:B------:R-:W1:Y:S01]  /*29950*/  LDCU UR24, c[0x0][0x398] ;  /* 0x00007300ff1877ac */ /* 0x000e620008000800 */
[----:B--2---:R-:W2:Y:S01]  /*29960*/  LDL.LU R202, [R1+0x30] ;  /* 0x0000300001ca7983 */ /* 0x004ea20000300800 */
[C---:B------:R-:W-:Y:S01]  /*29970*/  IMAD.WIDE R68, R0.reuse, 0x4, R2 ;  /* 0x0000000400447825 */ /* 0x040fe200078e0202 */
[----:B------:R-:W1:Y:S02]  /*29980*/  LDCU UR26, c[0x0][0x398] ;  /* 0x00007300ff1a77ac */ /* 0x000e640008000800 */
[----:B------:R-:W2:Y:S05]  /*29990*/  LDL.LU R203, [R1+0x34] ;  /* 0x0000340001cb7983 */ /* 0x000eaa0000300800 */
[----:B------:R1:W-:Y:S02]  /*299a0*/  @P1 STG.E desc[UR28][R68.64], R249 ;  /* 0x000000f944001986 */ /* 0x0003e4000c10191c */
[----:B-1----:R-:W-:-:S02]  /*299b0*/  IMAD.WIDE R68, R0, 0x4, R196 ;  /* 0x0000000400447825 */ /* 0x002fc400078e02c4 */
[----:B------:R-:W2:Y:S04]  /*299c0*/  LDL.LU R249, [R1+0x730] ;  /* 0x0007300001f97983 */ /* 0x000ea80000300800 */
[----:B------:R1:W-:Y:S02]  /*299d0*/  @P0 STG.E desc[UR28][R68.64], R70 ;  /* 0x0000004644000986 */ /* 0x0003e4000c10191c */
[----:B-1----:R-:W-:Y:S01]  /*299e0*/  IADD3 R68, PT, PT, R198, 0x3, RZ ;  /* 0x00000003c6447810 */ /* 0x002fe20007ffe0ff */
[----:B------:R-:W-:Y:S01]  /*299f0*/  VIADD R0, R0, UR32 ;  /* 0x0000002000007c36 */ /* 0x000fe20008000000 */
[----:B------:R-:W2:Y:S02]  /*29a00*/  LDL.LU R70, [R1+0x18] ;  /* 0x0000180001467983 */ /* 0x000ea40000300800 */
[----:B------:R-:W-:-:S04]  /*29a10*/  ISETP.GE.AND P0, PT, R68, UR15, PT ;  /* 0x0000000f44007c0c */ /* 0x000fc8000bf06270 */
[----:B------:R-:W-:Y:S01]  /*29a20*/  ISETP.LT.AND P1, PT, R199, UR8, !P0 ;  /* 0x00000008c7007c0c */ /* 0x000fe2000c721270 */
[----:B------:R-:W-:Y:S01]  /*29a30*/  IMAD.WIDE R68, R0, 0x4, R2 ;  /* 0x0000000400447825 */ /* 0x000fe200078e0202 */
[----:B------:R-:W-:Y:S01]  /*29a40*/  ISETP.LT.AND P0, PT, R200, UR20, !P0 ;  /* 0x00000014c8007c0c */ /* 0x000fe2000c701270 */
[----:B------:R-:W1:Y:S01]  /*29a50*/  LDCU UR8, c[0x0][0x398] ;  /* 0x00007300ff0877ac */ /* 0x000e620008000800 */
[----:B------:R-:W1:Y:S09]  /*29a60*/  LDCU UR20, c[0x0][0x398] ;  /* 0x00007300ff1477ac */ /* 0x000e720008000800 */
[----:B----4-:R4:W-:Y:S02]  /*29a70*/  @P1 STG.E desc[UR28][R68.64], R250 ;  /* 0x000000fa44001986 */ /* 0x0109e4000c10191c */
[----:B----4-:R-:W-:-:S02]  /*29a80*/  IMAD.WIDE R68, R0, 0x4, R196 ;  /* 0x0000000400447825 */ /* 0x010fc400078e02c4 */
[----:B------:R-:W4:Y:S04]  /*29a90*/  LDL.LU R250, [R1+0x72c] ;  /* 0x00072c0001fa7983 */ /* 0x000f280000300800 */
[----:B------:R1:W-:Y:S02]  /*29aa0*/  @P0 STG.E desc[UR28][R68.64], R71 ;  /* 0x0000004744000986 */ /* 0x0003e4000c10191c */
[----:B-1----:R-:W-:Y:S02]  /*29ab0*/  VIADD R68, R198, 0x4 ;  /* 0x00000004c6447836 */ /* 0x002fe40000000000 */
[----:B------:R-:W4:Y:S03]  /*29ac0*/  LDL.LU R71, [R1+0x1c] ;  /* 0x00001c0001477983 */ /* 0x000f260000300800 */
[----:B------:R-:W-:-:S04]  /*29ad0*/  ISETP.GE.AND P0, PT, R68, UR15, PT ;  /* 0x0000000f44007c0c */ /* 0x000fc8000bf06270 */
[----:B------:R-:W-:Y:S01]  /*29ae0*/  ISETP.LT.AND P1, PT, R199, UR22, !P0 ;  /* 0x00000016c7007c0c */ /* 0x000fe2000c721270 */
[----:B------:R-:W-:Y:S01]  /*29af0*/  VIADD R0, R0, UR32 ;  /* 0x0000002000007c36 */ /* 0x000fe20008000000 */
[----:B------:R-:W-:Y:S01]  /*29b00*/  ISETP.LT.AND P0, PT, R200, UR16, !P0 ;  /* 0x00000010c8007c0c */ /* 0x000fe2000c701270 */
[----:B------:R-:W1:Y:S02]  /*29b10*/  LDCU UR16, c[0x0][0x398] ;  /* 0x00007300ff1077ac */ /* 0x000e640008000800 */
[C---:B------:R-:W-:Y:S01]  /*29b20*/  IMAD.WIDE R68, R0.reuse, 0x4, R2 ;  /* 0x0000000400447825 */ /* 0x040fe200078e0202 */
[----:B------:R-:W1:Y:S07]  /*29b30*/  LDCU UR22, c[0x0][0x398] ;  /* 0x00007300ff1677ac */ /* 0x000e6e0008000800 */
[----:B---3--:R3:W-:Y:S02]  /*29b40*/  @P1 STG.E desc[UR28][R68.64], R251 ;  /* 0x000000fb44001986 */ /* 0x0087e4000c10191c */
[----:B---3--:R-:W-:-:S02]  /*29b50*/  IMAD.WIDE R68, R0, 0x4, R196 ;  /* 0x0000000400447825 */ /* 0x008fc400078e02c4 */
[----:B------:R-:W3:Y:S04]  /*29b60*/  LDL.LU R251, [R1+0x728] ;  /* 0x0007280001fb7983 */ /* 0x000ee80000300800 */
[----:B------:R1:W-:Y:S02]  /*29b70*/  @P0 STG.E desc[UR28][R68.64], R72 ;  /* 0x0000004844000986 */ /* 0x0003e4000c10191c */
[----:B-1----:R-:W-:Y:S01]  /*29b80*/  IADD3 R68, PT, PT, R198, 0x5, RZ ;  /* 0x00000005c6447810 */ /* 0x002fe20007ffe0ff */
[----:B------:R-:W-:Y:S01]  /*29b90*/  VIADD R0, R0, UR32 ;  /* 0x0000002000007c36 */ /* 0x000fe20008000000 */
[----:B------:R-:W3:Y:S02]  /*29ba0*/  LDL.LU R72, [R1+0x24] ;  /* 0x0000240001487983 */ /* 0x000ee40000300800 */
[----:B------:R-:W-:-:S04]  /*29bb0*/  ISETP.GE.AND P0, PT, R68, UR15, PT ;  /* 0x0000000f44007c0c */ /* 0x000fc8000bf06270 */
[----:B------:R-:W-:Y:S01]  /*29bc0*/  ISETP.LT.AND P1, PT, R199, UR18, !P0 ;  /* 0x00000012c7007c0c */ /* 0x000fe2000c721270 */
[----:B------:R-:W-:Y:S01]  /*29bd0*/  IMAD.WIDE R68, R0, 0x4, R2 ;  /* 0x0000000400447825 */ /* 0x000fe200078e0202 */
[----:B------:R-:W-:Y:S01]  /*29be0*/  ISETP.LT.AND P0, PT, R200, UR6, !P0 ;  /* 0x00000006c8007c0c */ /* 0x000fe2000c701270 */
[----:B------:R-:W1:Y:S01]  /*29bf0*/  LDCU UR6, c[0x0][0x398] ;  /* 0x00007300ff0677ac */ /* 0x000e620008000800 */
[----:B------:R-:W1:Y:S09]  /*29c00*/  LDCU UR18, c[0x0][0x398] ;  /* 0x00007300ff1277ac */ /* 0x000e720008000800 */
[----:B------:R1:W-:Y:S02]  /*29c10*/  @P1 STG.E desc[UR28][R68.64], R252 ;  /* 0x000000fc44001986 */ /* 0x0003e4000c10191c */
[----:B-1----:R-:W-:-:S02]  /*29c20*/  IMAD.WIDE R68, R0, 0x4, R196 ;  /* 0x0000000400447825 */ /* 0x002fc400078e02c4 */
[----:B------:R-:W3:Y:S04]  /*29c30*/  LDL.LU R252, [R1+0x724] ;  /* 0x0007240001fc7983 */ /* 0x000ee80000300800 */
[----:B------:R1:W-:Y:S04]  /*29c40*/  @P0 STG.E desc[UR28][R68.64], R73 ;  /* 0x0000004944000986 */ /* 0x0003e8000c10191c */
[----:B-1----:R-:W3:Y:S01]  /*29c50*/  LDL.LU R73, [R1+0x20] ;  /* 0x0000200001497983 */ /* 0x002ee20000300800 */
[----:B------:R-:W-:-:S05]  /*29c60*/  VIADD R68, R198, 0x6 ;  /* 0x00000006c6447836 */ /* 0x000fca0000000000 */
[----:B------:R-:W-:-:S04]  /*29c70*/  ISETP.GE.AND P0, PT, R68, UR15, PT ;  /* 0x0000000f44007c0c */ /* 0x000fc8000bf06270 */
[----:B------:R-:W-:Y:S01]  /*29c80*/  ISETP.LT.AND P1, PT, R199, UR34, !P0 ;  /* 0x00000022c7007c0c */ /* 0x000fe2000c721270 */
[----:B------:R-:W-:Y:S01]  /*29c90*/  VIADD R0, R0, UR32 ;  /* 0x0000002000007c36 */ /* 0x000fe20008000000 */
[----:B------:R-:W-:Y:S01]  /*29ca0*/  ISETP.LT.AND P0, PT, R200, UR4, !P0 ;  /* 0x00000004c8007c0c */ /* 0x000fe2000c701270 */
[----:B------:R-:W1:Y:S02]  /*29cb0*/  LDCU UR4, c[0x0][0x398] ;  /* 0x00007300ff0477ac */ /* 0x000e640008000800 */
[C---:B------:R-:W-:Y:S01]  /*29cc0*/  IMAD.WIDE R68, R0.reuse, 0x4, R2 ;  /* 0x0000000400447825 */ /* 0x040fe200078e0202 */
[----:B------:R-:W1:Y:S07]  /*29cd0*/  LDCU UR34, c[0x0][0x398] ;  /* 0x00007300ff2277ac */ /* 0x000e6e0008000800 */
[----:B--2---:R2:W-:Y:S02]  /*29ce0*/  @P1 STG.E desc[UR28][R68.64], R70 ;  /* 0x0000004644001986 */ /* 0x0045e4000c10191c */
[----:B--2---:R-:W-:Y:S01]  /*29cf0*/  IMAD.WIDE R68, R0, 0x4, R196 ;  /* 0x0000000400447825 */ /* 0x004fe200078e02c4 */
[----:B------:R-:W-:-:S04]  /*29d00*/  IADD3 R70, PT, PT, R198, 0x7, RZ ;  /* 0x00000007c6467810 */ /* 0x000fc80007ffe0ff */
[----:B------:R2:W-:Y:S01]  /*29d10*/  @P0 STG.E desc[UR28][R68.64], R74 ;  /* 0x0000004a44000986 */ /* 0x0005e2000c10191c */
[----:B------:R-:W-:-:S04]  /*29d20*/  ISETP.GE.AND P0, PT, R70, UR15, PT ;  /* 0x0000000f46007c0c */ /* 0x000fc8000bf06270 */
[----:B-1----:R-:W-:Y:S01]  /*29d30*/  ISETP.LT.AND P1, PT, R199, UR4, !P0 ;  /* 0x00000004c7007c0c */ /* 0x002fe2000c721270 */
[----:B------:R-:W-:Y:S01]  /*29d40*/  VIADD R0, R0, UR32 ;  /* 0x0000002000007c36 */ /* 0x000fe20008000000 */
[----:B------:R-:W-:Y:S01]  /*29d50*/  ISETP.LT.AND P0, PT, R200, UR6, !P0 ;  /* 0x00000006c8007c0c */ /* 0x000fe2000c701270 */
[----:B------:R-:W1:Y:S02]  /*29d60*/  LDCU UR4, c[0x0][0x398] ;  /* 0x00007300ff0477ac */ /* 0x000e640008000800 */
[----:B--2---:R-:W-:Y:S01]  /*29d70*/  IMAD.WIDE R68, R0, 0x4, R2 ;  /* 0x0000000400447825 */ /* 0x004fe200078e0202 */
[----:B------:R-:W2:Y:S01]  /*29d80*/  LDCU UR6, c[0x0][0x398] ;  /* 0x00007300ff0677ac */ /* 0x000ea20008000800 */
[----:B------:R-:W3:Y:S02]  /*29d90*/  LDL.LU R74, [R1+0x2c] ;  /* 0x00002c00014a7983 */ /* 0x000ee40000300800 */
[----:B------:R-:W-:-:S04]  /*29da0*/  VIADD R70, R198, 0x8 ;  /* 0x00000008c6467836 */ /* 0x000fc80000000000 */
[----:B----4-:R4:W-:Y:S02]  /*29db0*/  @P1 STG.E desc[UR28][R68.64], R71 ;  /* 0x0000004744001986 */ /* 0x0109e4000c10191c */
[----:B----4-:R-:W-:-:S05]  /*29dc0*/  IMAD.WIDE R68, R0, 0x4, R196 ;  /* 0x0000000400447825 */ /* 0x010fca00078e02c4 */
[----:B------:R4:W-:Y:S01]  /*29dd0*/  @P0 STG.E desc[UR28][R68.64], R75 ;  /* 0x0000004b44000986 */ /* 0x0009e2000c10191c */
[----:B------:R-:W-:-:S04]  /*29de0*/  ISETP.GE.AND P0, PT, R70, UR15, PT ;  /* 0x0000000f46007c0c */ /* 0x000fc8000bf06270 */
[----:B-1----:R-:W-:Y:S01]  /*29df0*/  ISETP.LT.AND P1, PT, R199, UR4, !P0 ;  /* 0x00000004c7007c0c */ /* 0x002fe2000c721270 */
[----:B------:R-:W-:Y:S01]  /*29e00*/  VIADD R71, R0, UR32 ;  /* 0x0000002000477c36 */ /* 0x000fe20008000000 */
[----:B--2---:R-:W-:Y:S01]  /*29e10*/  ISETP.LT.AND P0, PT, R200, UR6, !P0 ;  /* 0x00000006c8007c0c */ /* 0x004fe2000c701270 */
[----:B------:R-:W1:Y:S02]  /*29e20*/  LDCU UR4, c[0x0][0x398] ;  /* 0x00007300ff0477ac */ /* 0x000e640008000800 */
[C---:B----4-:R-:W-:Y:S01]  /*29e30*/  IMAD.WIDE R68, R71.reuse, 0x4, R2 ;  /* 0x0000000447447825 */ /* 0x050fe200078e0202 */
[----:B------:R-:W-:Y:S01]  /*29e40*/  IADD3 R0, PT, PT, R198, 0x9, RZ ;  /* 0x00000009c6007810 */ /* 0x000fe20007ffe0ff */
[----:B------:R-:W2:Y:S06]  /*29e50*/  LDCU UR6, c[0x0][0x398] ;  /* 0x00007300ff0677ac */ /* 0x000eac0008000800 */
[----:B---3--:R3:W-:Y:S02]  /*29e60*/  @P1 STG.E desc[UR28][R68.64], R73 ;  /* 0x0000004944001986 */ /* 0x0087e4000c10191c */
[----:B---3--:R-:W-:-:S05]  /*29e70*/  IMAD.WIDE R68, R71, 0x4, R196 ;  /* 0x0000000447447825 */ /* 0x008fca00078e02c4 */
[----:B------:R3:W-:Y:S01]  /*29e80*/  @P0 STG.E desc[UR28][R68.64], R76 ;  /* 0x0000004c44000986 */ /* 0x0007e2000c10191c */
[----:B------:R-:W-:-:S04]  /*29e90*/  ISETP.GE.AND P0, PT, R0, UR15, PT ;  /* 0x0000000f00007c0c */ /* 0x000fc8000bf06270 */
[----:B-1----:R-:W-:Y:S01]  /*29ea0*/  ISETP.LT.AND P1, PT, R199, UR4, !P0 ;  /* 0x00000004c7007c0c */ /* 0x002fe2000c721270 */
[----:B------:R-:W-:Y:S01]  /*29eb0*/  VIADD R71, R71, UR32 ;  /* 0x0000002047477c36 */ /* 0x000fe20008000000 */
[----:B------:R-:W1:Y:S03]  /*29ec0*/  LDCU UR4, c[0x0][0x398] ;  /* 0x00007300ff0477ac */ /* 0x000e660008000800 */
[----:B---3--:R-:W-:-:S08]  /*29ed0*/  IMAD.WIDE R68, R71, 0x4, R2 ;  /* 0x0000000447447825 */ /* 0x008fd000078e0202 */
[----:B------:R3:W-:Y:S04]  /*29ee0*/  @P1 STG.E desc[UR28][R68.64], R72 ;  /* 0x0000004844001986 */ /* 0x0007e8000c10191c */
[----:B---3--:R-:W3:Y:S01]  /*29ef0*/  LDL.LU R72, [R1+0x28] ;  /* 0x0000280001487983 */ /* 0x008ee20000300800 */
[----:B------:R-:W-:Y:S01]  /*29f00*/  ISETP.LT.AND P1, PT, R200, UR18, !P0 ;  /* 0x00000012c8007c0c */ /* 0x000fe2000c721270 */
[----:B------:R-:W-:Y:S01]  /*29f10*/  VIADD R0, R198, 0xa ;  /* 0x0000000ac6007836 */ /* 0x000fe20000000000 */
[----:B------:R-:W4:Y:S01]  /*29f20*/  LDCU UR18, c[0x0][0x39c] ;  /* 0x00007380ff1277ac */ /* 0x000f220008000800 */
[----:B------:R-:W-:-:S03]  /*29f30*/  IMAD.WIDE R68, R71, 0x4, R196 ;  /* 0x0000000447447825 */ /* 0x000fc600078e02c4 */
[----:B------:R-:W-:Y:S01]  /*29f40*/  ISETP.GE.AND P0, PT, R0, UR15, PT ;  /* 0x0000000f00007c0c */ /* 0x000fe2000bf06270 */
[----:B------:R-:W-:Y:S01]  /*29f50*/  VIADD R73, R71, UR32 ;  /* 0x0000002047497c36 */ /* 0x000fe20008000000 */
[----:B------:R-:W-:-:S05]  /*29f60*/  IADD3 R0, PT, PT, R198, 0xb, RZ ;  /* 0x0000000bc6007810 */ /* 0x000fca0007ffe0ff */
[----:B------:R1:W-:Y:S01]  /*29f70*/  @P1 STG.E desc[UR28][R68.64], R77 ;  /* 0x0000004d44001986 */ /* 0x0003e2000c10191c */
[----:B------:R-:W-:Y:S01]  /*29f80*/  ISETP.LT.AND P1, PT, R199, UR47, !P0 ;  /* 0x0000002fc7007c0c */ /* 0x000fe2000c721270 */
[C---:B------:R-:W-:Y:S01]  /*29f90*/  IMAD.WIDE R70, R73.reuse, 0x4, R2 ;  /* 0x0000000449467825 */ /* 0x040fe200078e0202 */
[----:B------:R-:W-:Y:S01]  /*29fa0*/  ISETP.LT.AND P0, PT, R200, UR24, !P0 ;  /* 0x00000018c8007c0c */ /* 0x000fe2000c701270 */
[----:B------:R-:W2:Y:S01]  /*29fb0*/  LDCU UR24, c[0x0][0x39c] ;  /* 0x00007380ff1877ac */ /* 0x000ea20008000800 */
[----:B------:R-:W-:Y:S01]  /*29fc0*/  ISETP.GE.AND P6, PT, R0, UR15, PT ;  /* 0x0000000f00007c0c */ /* 0x000fe2000bfc6270 */
[----:B------:R-:W-:Y:S02]  /*29fd0*/  VIADD R0, R198, 0xc ;  /* 0x0000000cc6007836 */ /* 0x000fe40000000000 */
[----:B------:R-:W-:Y:S01]  /*29fe0*/  VIADD R75, R73, UR32 ;  /* 0x00000020494b7c36 */ /* 0x000fe20008000000 */
[----:B------:R-:W-:Y:S01]  /*29ff0*/  ISETP.LT.AND P3, PT, R199, UR48, !P6 ;  /* 0x00000030c7007c0c */ /* 0x000fe2000f761270 */
[----:B------:R-:W2:Y:S01]  /*2a000*/  LDCU UR47, c[0x0][0x398] ;  /* 0x00007300ff2f77ac */ /* 0x000ea20008000800 */
[----:B------:R-:W-:Y:S01]  /*2a010*/  ISETP.LT.AND P6, PT, R200, UR73, !P6 ;  /* 0x00000049c8007c0c */ /* 0x000fe2000f7c1270 */
[----:B-1----:R-:W-:Y:S01]  /*2a020*/  IMAD.WIDE R68, R73, 0x4, R196 ;  /* 0x0000000449447825 */ /* 0x002fe200078e02c4 */
[----:B------:R-:W1:Y:S03]  /*2a030*/  LDCU UR48, c[0x0][0x398] ;  /* 0x00007300ff3077ac */ /* 0x000e660008000800 */
[----:B------:R-:W-:Y:S01]  /*2a040*/  VIADD R77, R75, UR32 ;  /* 0x000000204b4d7c36 */ /* 0x000fe20008000000 */
[----:B------:R-:W1:Y:S01]  /*2a050*/  LDCU UR73, c[0x0][0x398] ;  /* 0x00007300ff4977ac */ /* 0x000e620008000800 */
[----:B------:R-:W-:Y:S01]  /*2a060*/  VIADD R76, R198, 0x2d ;  /* 0x0000002dc64c7836 */ /* 0x000fe20000000000 */
[----:B---3--:R3:W-:Y:S01]  /*2a070*/  @P1 STG.E desc[UR28][R70.64], R72 ;  /* 0x0000004846001986 */ /* 0x0087e2000c10191c */
[----:B------:R-:W-:-:S02]  /*2a080*/  ISETP.GE.AND P1, PT, R0, UR15, PT ;  /* 0x0000000f00007c0c */ /* 0x000fc4000bf26270 */
[----:B------:R-:W-:Y:S02]  /*2a090*/  IADD3 R0, PT, PT, R198, 0xe, RZ ;  /* 0x0000000ec6007810 */ /* 0x000fe40007ffe0ff */
[----:B------:R-:W-:Y:S01]  /*2a0a0*/  ISETP.LT.AND P5, PT, R199, UR52, !P1 ;  /* 0x00000034c7007c0c */ /* 0x000fe2000cfa1270 */
[----:B------:R1:W-:Y:S01]  /*2a0b0*/  @P0 STG.E desc[UR28][R68.64], R78 ;  /* 0x0000004e44000986 */ /* 0x0003e2000c10191c */
[----:B------:R-:W-:Y:S01]  /*2a0c0*/  ISETP.LT.AND P1, PT, R200, UR71, !P1 ;  /* 0x00000047c8007c0c */ /* 0x000fe2000cf21270 */
[----:B------:R-:W2:Y:S01]  /*2a0d0*/  LDCU UR52, c[0x0][0x39c] ;  /* 0x00007380ff3477ac */ /* 0x000ea20008000800 */
[----:B---3--:R-:W-:Y:S01]  /*2a0e0*/  VIADD R70, R198, 0xd ;  /* 0x0000000dc6467836 */ /* 0x008fe20000000000 */
[----:B------:R-:W-:Y:S01]  /*2a0f0*/  ISETP.GE.AND P0, PT, R0, UR15, PT ;  /* 0x0000000f00007c0c */ /* 0x000fe2000bf06270 */
[----:B------:R-:W-:Y:S01]  /*2a100*/  IMAD.WIDE R72, R75, 0x4, R2 ;  /* 0x000000044b487825 */ /* 0x000fe200078e0202 */
[----:B------:R-:W3:Y:S02]  /*2a110*/  LDCU UR71, c[0x0][0x398] ;  /* 0x00007300ff4777ac */ /* 0x000ee40008000800 */
[----:B------:R-:W-:Y:S01]  /*2a120*/  ISETP.GE.AND P2, PT, R70, UR15, PT ;  /* 0x0000000f46007c0c */ /* 0x000fe2000bf46270 */
[----:B------:R-:W-:-:S02]  /*2a130*/  VIADD R0, R198, 0xf ;  /* 0x0000000fc6007836 */ /* 0x000fc40000000000 */
[----:B------:R-:W-:Y:S01]  /*2a140*/  IMAD.WIDE R70, R75, 0x4, R196 ;  /* 0x000000044b467825 */ /* 0x000fe200078e02c4 */
[----:B------:R-:W-:Y:S01]  /*2a150*/  ISETP.LT.AND P4, PT, R199, UR30, !P2 ;  /* 0x0000001ec7007c0c */ /* 0x000fe2000d781270 */
[----:B------:R2:W-:Y:S01]  /*2a160*/  @P3 STG.E desc[UR28][R72.64], R74 ;  /* 0x0000004a48003986 */ /* 0x0005e2000c10191c */
[----:B------:R-:W-:Y:S01]  /*2a170*/  ISETP.LT.AND P2, PT, R200, UR11, !P2 ;  /* 0x0000000bc8007c0c */ /* 0x000fe2000d741270 */
[----:B-1----:R-:W-:Y:S01]  /*2a180*/  IMAD.WIDE R68, R77, 0x4, R2 ;  /* 0x000000044d447825 */ /* 0x002fe200078e0202 */
[----:B------:R-:W-:Y:S01]  /*2a190*/  ISETP.GE.AND P3, PT, R0, UR15, PT ;  /* 0x0000000f00007c0c */ /* 0x000fe2000bf66270 */
[----:B------:R1:W-:Y:S01]  /*2a1a0*/  @P6 STG.E desc[UR28][R70.64], R79 ;  /* 0x0000004f46006986 */ /* 0x0003e2000c10191c */
[----:B------:R-:W-:Y:S01]  /*2a1b0*/  ISETP.LT.AND P6, PT, R199, UR59, !P0 ;  /* 0x0000003bc7007c0c */ /* 0x000fe2000c7c1270 */
[----:B------:R-:W3:Y:S01]  /*2a1c0*/  LDCU UR11, c[0x0][0x39c] ;  /* 0x00007380ff0b77ac */ /* 0x000ee20008000800 */
[----:B------:R-:W-:Y:S01]  /*2a1d0*/  IADD3 R0, PT, PT, R198, 0x10, RZ ;  /* 0x00000010c6007810 */ /* 0x000fe20007ffe0ff */
[----:B------:R1:W-:Y:S01]  /*2a1e0*/  @P5 STG.E desc[UR28][R68.64], R202 ;  /* 0x000000ca44005986 */ /* 0x0003e2000c10191c */
[----:B------:R-:W-:Y:S01]  /*2a1f0*/  ISETP.LT.AND P0, PT, R200, UR72, !P0 ;  /* 0x00000048c8007c0c */ /* 0x000fe2000c701270 */
[----:B------:R-:W3:Y:S01]  /*2a200*/  LDCU UR30, c[0x0][0x398] ;  /* 0x00007300ff1e77ac */ /* 0x000ee20008000800 */
[----:B--2---:R-:W-:Y:S01]  /*2a210*/  IMAD.WIDE R72, R77, 0x4, R196 ;  /* 0x000000044d487825 */ /* 0x004fe200078e02c4 */
[----:B------:R-:W-:Y:S01]  /*2a220*/  ISETP.LT.AND P5, PT, R199, UR41, !P3 ;  /* 0x00000029c7007c0c */ /* 0x000fe2000dfa1270 */
[----:B------:R-:W2:Y:S02]  /*2a230*/  LDCU UR41, c[0x0][0x39c] ;  /* 0x00007380ff2977ac */ /* 0x000ea40008000800 */
[----:B------:R-:W-:Y:S01]  /*2a240*/  VIADD R77, R77, UR32 ;  /* 0x000000204d4d7c36 */ /* 0x000fe20008000000 */
[----:B------:R2:W-:Y:S01]  /*2a250*/  @P1 STG.E desc[UR28][R72.64], R80 ;  /* 0x0000005048001986 */ /* 0x0005e2000c10191c */
[----:B------:R-:W-:Y:S01]  /*2a260*/  ISETP.GE.AND P1, PT, R0, UR15, PT ;  /* 0x0000000f00007c0c */ /* 0x000fe2000bf26270 */
[----:B------:R-:W3:Y:S01]  /*2a270*/  LDCU UR59, c[0x0][0x398] ;  /* 0x00007300ff3b77ac */ /* 0x000ee20008000800 */
[C---:B-1----:R-:W-:Y:S01]  /*2a280*/  IMAD.WIDE R70, R77.reuse, 0x4, R2 ;  /* 0x000000044d467825 */ /* 0x042fe200078e0202 */
[----:B------:R-:W-:Y:S01]  /*2a290*/  ISETP.LT.AND P3, PT, R200, UR57, !P3 ;  /* 0x00000039c8007c0c */ /* 0x000fe2000df61270 */
[----:B------:R-:W1:Y:S02]  /*2a2a0*/  LDCU UR72, c[0x0][0x398] ;  /* 0x00007300ff4877ac */ /* 0x000e640008000800 */
[C---:B------:R-:W-:Y:S01]  /*2a2b0*/  IMAD.WIDE R68, R77.reuse, 0x4, R196 ;  /* 0x000000044d447825 */ /* 0x040fe200078e02c4 */
[----:B------:R-:W-:Y:S01]  /*2a2c0*/  @P4 STG.E desc[UR28][R70.64], R203 ;  /* 0x000000cb46004986 */ /* 0x000fe2000c10191c */
[----:B------:R-:W1:Y:S02]  /*2a2d0*/  LDCU UR57, c[0x0][0x398] ;  /* 0x00007300ff3977ac */ /* 0x000e640008000800 */
[----:B------:R-:W-:-:S02]  /*2a2e0*/  VIADD R77, R77, UR32 ;  /* 0x000000204d4d7c36 */ /* 0x000fc40008000000 */
[----:B------:R-:W-:Y:S01]  /*2a2f0*/  VIADD R0, R198, 0x11 ;  /* 0x00000011c6007836 */ /* 0x000fe20000000000 */
[----:B------:R1:W-:Y:S01]  /*2a300*/  @P2 STG.E desc[UR28][R68.64], R81 ;  /* 0x0000005144002986 */ /* 0x0003e2000c10191c */
[----:B--2---:R-:W-:Y:S01]  /*2a310*/  IMAD.WIDE R72, R77, 0x4, R2 ;  /* 0x000000044d487825 */ /* 0x004fe200078e0202 */
[----:B------:R-:W-:Y:S01]  /*2a320*/  ISETP.LT.AND P4, PT, R199, UR77, !P1 ;  /* 0x0000004dc7007c0c */ /* 0x000fe2000cf81270 */
[----:B------:R-:W2:Y:S01]  /*2a330*/  LDCU UR77, c[0x0][0x39c] ;  /* 0x00007380ff4d77ac */ /* 0x000ea20008000800 */
[----:B------:R-:W-:Y:S01]  /*2a340*/  ISETP.GE.AND P2, PT, R0, UR43, PT ;  /* 0x0000002b00007c0c */ /* 0x000fe2000bf46270 */
[C---:B------:R-:W-:Y:S01]  /*2a350*/  IMAD.WIDE R74, R77.reuse, 0x4, R196 ;  /* 0x000000044d4a7825 */ /* 0x040fe200078e02c4 */
[----:B------:R-:W-:Y:S01]  /*2a360*/  IADD3 R0, PT, PT, R198, 0x12, RZ ;  /* 0x00000012c6007810 */ /* 0x000fe20007ffe0ff */
[----:B------:R2:W-:Y:S01]  /*2a370*/  @P6 STG.E desc[UR28][R72.64], R201 ;  /* 0x000000c948006986 */ /* 0x0005e2000c10191c */
[----:B------:R-:W-:Y:S01]  /*2a380*/  ISETP.LT.AND P1, PT, R200, UR16, !P1 ;  /* 0x00000010c8007c0c */ /* 0x000fe2000cf21270 */
[----:B------:R-:W-:Y:S01]  /*2a390*/  VIADD R77, R77, UR32 ;  /* 0x000000204d4d7c36 */ /* 0x000fe20008000000 */
[----:B------:R-:W-:Y:S01]  /*2a3a0*/  ISETP.LT.AND P6, PT, R199, UR70, !P2 ;  /* 0x00000046c7007c0c */ /* 0x000fe2000d7c1270 */
[----:B------:R2:W-:Y:S01]  /*2a3b0*/  @P0 STG.E desc[UR28][R74.64], R82 ;  /* 0x000000524a000986 */ /* 0x0005e2000c10191c */
[----:B------:R-:W-:Y:S01]  /*2a3c0*/  ISETP.GE.AND P0, PT, R0, UR68, PT ;  /* 0x0000004400007c0c */ /* 0x000fe2000bf06270 */
[C---:B-1----:R-:W-:Y:S01]  /*2a3d0*/  IMAD.WIDE R68, R77.reuse, 0x4, R2 ;  /* 0x000000044d447825 */ /* 0x042fe200078e0202 */
[----:B------:R-:W1:Y:S03]  /*2a3e0*/  LDCU UR15, c[0x0][0x398] ;  /* 0x00007300ff0f77ac */ /* 0x000e660008000800 */
[C---:B------:R-:W-:Y:S01]  /*2a3f0*/  IMAD.WIDE R70, R77.reuse, 0x4, R196 ;  /* 0x000000044d467825 */ /* 0x040fe200078e02c4 */
[----:B------:R-:W-:Y:S01]  /*2a400*/  ISETP.LT.AND P2, PT, R200, UR58, !P2 ;  /* 0x0000003ac8007c0c */ /* 0x000fe2000d741270 */
[----:B------:R-:W1:Y:S02]  /*2a410*/  LDCU UR70, c[0x0][0x39c] ;  /* 0x00007380ff4677ac */ /* 0x000e640008000800 */
[----:B------:R-:W-:-:S02]  /*2a420*/  VIADD R77, R77, UR32 ;  /* 0x000000204d4d7c36 */ /* 0x000fc40008000000 */
[----:B------:R-:W-:Y:S01]  /*2a430*/  VIADD R0, R198, 0x13 ;  /* 0x00000013c6007836 */ /* 0x000fe20000000000 */
[----:B------:R1:W-:Y:S01]  /*2a440*/  @P5 STG.E desc[UR28][R68.64], R252 ;  /* 0x000000fc44005986 */ /* 0x0003e2000c10191c */
[----:B--2---:R-:W-:Y:S01]  /*2a450*/  IMAD.WIDE R72, R77, 0x4, R2 ;  /* 0x000000044d487825 */ /* 0x004fe200078e0202 */
[----:B------:R-:W-:Y:S01]  /*2a460*/  ISETP.LT.AND P5, PT, R199, UR49, !P0 ;  /* 0x00000031c7007c0c */ /* 0x000fe2000c7a1270 */
[----:B------:R-:W2:Y:S01]  /*2a470*/  LDCU UR16, c[0x0][0x398] ;  /* 0x00007300ff1077ac */ /* 0x000ea20008000800 */
[----:B------:R3:W-:Y:S01]  /*2a480*/  @P3 STG.E desc[UR28][R70.64], R83 ;  /* 0x0000005346003986 */ /* 0x0007e2000c10191c */
[C---:B------:R-:W-:Y:S01]  /*2a490*/  IMAD.WIDE R74, R77.reuse, 0x4, R196 ;  /* 0x000000044d4a7825 */ /* 0x040fe200078e02c4 */
[----:B------:R-:W-:Y:S01]  /*2a4a0*/  ISETP.GE.AND P3, PT, R0, UR12, PT ;  /* 0x0000000c00007c0c */ /* 0x000fe2000bf66270 */
[----:B------:R-:W2:Y:S01]  /*2a4b0*/  LDCU UR43, c[0x0][0x398] ;  /* 0x00007300ff2b77ac */ /* 0x000ea20008000800 */
[----:B------:R-:W-:Y:S01]  /*2a4c0*/  IADD3 R0, PT, PT, R198, 0x14, RZ ;  /* 0x00000014c6007810 */ /* 0x000fe20007ffe0ff */
[----:B------:R-:W-:Y:S01]  /*2a4d0*/  VIADD R77, R77, UR32 ;  /* 0x000000204d4d7c36 */ /* 0x000fe20008000000 */
[----:B------:R-:W-:Y:S01]  /*2a4e0*/  ISETP.LT.AND P0, PT, R200, UR39, !P0 ;  /* 0x00000027c8007c0c */ /* 0x000fe2000c701270 */
[----:B------:R2:W-:Y:S01]  /*2a4f0*/  @P4 STG.E desc[UR28][R72.64], R251 ;  /* 0x000000fb48004986 */ /* 0x0005e2000c10191c */
[----:B------:R-:W4:Y:S01]  /*2a500*/  LDCU UR49, c[0x0][0x39c] ;  /* 0x00007380ff3177ac */ /* 0x000f220008000800 */
[----:B-1----:R-:W-:-:S02]  /*2a510*/  IMAD.WIDE R68, R77, 0x4, R2 ;  /* 0x000000044d447825 */ /* 0x002fc400078e0202 */
[----:B------:R1:W-:Y:S01]  /*2a520*/  @P1 STG.E desc[UR28][R74.64], R84 ;  /* 0x000000544a001986 */ /* 0x0003e2000c10191c */
[----:B------:R-:W-:Y:S01]  /*2a530*/  ISETP.GE.AND P1, PT, R0, UR45, PT ;  /* 0x0000002d00007c0c */ /* 0x000fe2000bf26270 */
[----:B---3--:R-:W-:Y:S01]  /*2a540*/  IMAD.WIDE R70, R77, 0x4, R196 ;  /* 0x000000044d467825 */ /* 0x008fe200078e02c4 */
[----:B------:R-:W-:Y:S01]  /*2a550*/  ISETP.LT.AND P4, PT, R199, UR69, !P3 ;  /* 0x00000045c7007c0c */ /* 0x000fe2000df81270 */
[----:B------:R3:W-:Y:S01]  /*2a560*/  @P6 STG.E desc[UR28][R68.64], R250 ;  /* 0x000000fa44006986 */ /* 0x0007e2000c10191c */
[----:B------:R-:W4:Y:S01]  /*2a570*/  LDCU UR58, c[0x0][0x398] ;  /* 0x00007300ff3a77ac */ /* 0x000f220008000800 */
[----:B------:R-:W-:Y:S02]  /*2a580*/  VIADD R77, R77, UR32 ;  /* 0x000000204d4d7c36 */ /* 0x000fe40008000000 */
[----:B------:R-:W-:Y:S01]  /*2a590*/  VIADD R0, R198, 0x15 ;  /* 0x00000015c6007836 */ /* 0x000fe20000000000 */
[----:B------:R-:W-:Y:S01]  /*2a5a0*/  ISETP.LT.AND P3, PT, R200, UR6, !P3 ;  /* 0x00000006c8007c0c */ /* 0x000fe2000df61270 */
[----:B--2---:R-:W-:Y:S01]  /*2a5b0*/  IMAD.WIDE R72, R77, 0x4, R2 ;  /* 0x000000044d487825 */ /* 0x004fe200078e0202 */
[----:B------:R2:W-:Y:S01]  /*2a5c0*/  @P2 STG.E desc[UR28][R70.64], R85 ;  /* 0x0000005546002986 */ /* 0x0005e2000c10191c */
[----:B------:R-:W-:Y:S01]  /*2a5d0*/  ISETP.LT.AND P6, PT, R199, UR38, !P1 ;  /* 0x00000026c7007c0c */ /* 0x000fe2000cfc1270 */
[----:B------:R-:W4:Y:S01]  /*2a5e0*/  LDCU UR68, c[0x0][0x398] ;  /* 0x00007300ff4477ac */ /* 0x000f220008000800 */
[----:B-1----:R-:W-:Y:S01]  /*2a5f0*/  IMAD.WIDE R74, R77, 0x4, R196 ;  /* 0x000000044d4a7825 */ /* 0x002fe200078e02c4 */
[----:B------:R-:W-:-:S02]  /*2a600*/  ISETP.GE.AND P2, PT, R0, UR54, PT ;  /* 0x0000003600007c0c */ /* 0x000fc4000bf46270 */
[----:B------:R-:W-:Y:S01]  /*2a610*/  IADD3 R0, PT, PT, R198, 0x16, RZ ;  /* 0x00000016c6007810 */ /* 0x000fe20007ffe0ff */
[----:B------:R-:W-:Y:S01]  /*2a620*/  VIADD R77, R77, UR32 ;  /* 0x000000204d4d7c36 */ /* 0x000fe20008000000 */
[----:B------:R-:W-:Y:S01]  /*2a630*/  ISETP.LT.AND P1, PT, R200, UR35, !P1 ;  /* 0x00000023c8007c0c */ /* 0x000fe2000cf21270 */
[----:B------:R1:W-:Y:S01]  /*2a640*/  @P5 STG.E desc[UR28][R72.64], R249 ;  /* 0x000000f948005986 */ /* 0x0003e2000c10191c */
[----:B------:R-:W4:Y:S01]  /*2a650*/  LDCU UR39, c[0x0][0x398] ;  /* 0x00007300ff2777ac */ /* 0x000f220008000800 */
[C---:B---3--:R-:W-:Y:S02]  /*2a660*/  IMAD.WIDE R68, R77.reuse, 0x4, R2 ;  /* 0x000000044d447825 */ /* 0x048fe400078e0202 */
[----:B------:R3:W-:Y:S01]  /*2a670*/  @P0 STG.E desc[UR28][R74.64], R86 ;  /* 0x000000564a000986 */ /* 0x0007e2000c10191c */
[----:B------:R-:W-:Y:S01]  /*2a680*/  ISETP.GE.AND P0, PT, R0, UR65, PT ;  /* 0x0000004100007c0c */ /* 0x000fe2000bf06270 */
[----:B--2---:R-:W-:Y:S01]  /*2a690*/  IMAD.WIDE R70, R77, 0x4, R196 ;  /* 0x000000044d467825 */ /* 0x004fe200078e02c4 */
[----:B------:R-:W-:Y:S01]  /*2a6a0*/  ISETP.LT.AND P5, PT, R199, UR67, !P2 ;  /* 0x00000043c7007c0c */ /* 0x000fe2000d7a1270 */
[----:B------:R2:W-:Y:S01]  /*2a6b0*/  @P4 STG.E desc[UR28][R68.64], R248 ;  /* 0x000000f844004986 */ /* 0x0005e2000c10191c */
[----:B------:R-:W4:Y:S01]  /*2a6c0*/  LDCU UR69, c[0x0][0x39c] ;  /* 0x00007380ff4577ac */ /* 0x000f220008000800 */
[----:B------:R-:W-:-:S02]  /*2a6d0*/  VIADD R77, R77, UR32 ;  /* 0x000000204d4d7c36 */ /* 0x000fc40008000000 */
[----:B------:R-:W-:Y:S01]  /*2a6e0*/  VIADD R0, R198, 0x17 ;  /* 0x00000017c6007836 */ /* 0x000fe20000000000 */
[----:B------:R-:W-:Y:S01]  /*2a6f0*/  ISETP.LT.AND P2, PT, R200, UR26, !P2 ;  /* 0x0000001ac8007c0c */ /* 0x000fe2000d741270 */
[----:B-1----:R-:W-:Y:S01]  /*2a700*/  IMAD.WIDE R72, R77, 0x4, R2 ;  /* 0x000000044d487825 */ /* 0x002fe200078e0202 */
[----:B------:R1:W-:Y:S01]  /*2a710*/  @P3 STG.E desc[UR28][R70.64], R87 ;  /* 0x0000005746003986 */ /* 0x0003e2000c10191c */
[----:B------:R-:W-:Y:S01]  /*2a720*/  ISETP.LT.AND P4, PT, R199, UR40, !P0 ;  /* 0x00000028c7007c0c */ /* 0x000fe2000c781270 */
[----:B------:R-:W4:Y:S01]  /*2a730*/  LDCU UR12, c[0x0][0x398] ;  /* 0x00007300ff0c77ac */ /* 0x000f220008000800 */
[C---:B---3--:R-:W-:Y:S01]  /*2a740*/  IMAD.WIDE R74, R77.reuse, 0x4, R196 ;  /* 0x000000044d4a7825 */ /* 0x048fe200078e02c4 */
[----:B------:R-:W-:Y:S02]  /*2a750*/  ISETP.GE.AND P3, PT, R0, UR55, PT ;  /* 0x0000003700007c0c */ /* 0x000fe4000bf66270 */
[----:B------:R-:W-:Y:S01]  /*2a760*/  IADD3 R0, PT, PT, R198, 0x18, RZ ;  /* 0x00000018c6007810 */ /* 0x000fe20007ffe0ff */
[----:B------:R-:W-:Y:S01]  /*2a770*/  VIADD R77, R77, UR32 ;  /* 0x000000204d4d7c36 */ /* 0x000fe20008000000 */
[----:B------:R-:W-:Y:S01]  /*2a780*/  ISETP.LT.AND P0, PT, R200, UR33, !P0 ;  /* 0x00000021c8007c0c */ /* 0x000fe2000c701270 */
[----:B------:R3:W-:Y:S01]  /*2a790*/  @P6 STG.E desc[UR28][R72.64], R247 ;  /* 0x000000f748006986 */ /* 0x0007e2000c10191c */
[----:B------:R-:W4:Y:S01]  /*2a7a0*/  LDCU UR6, c[0x0][0x398] ;  /* 0x00007300ff0677ac */ /* 0x000f220008000800 */
[----:B--2---:R-:W-:-:S02]  /*2a7b0*/  IMAD.WIDE R68, R77, 0x4, R2 ;  /* 0x000000044d447825 */ /* 0x004fc400078e0202 */
[----:B------:R2:W-:Y:S01]  /*2a7c0*/  @P1 STG.E desc[UR28][R74.64], R88 ;  /* 0x000000584a001986 */ /* 0x0005e2000c10191c */
[----:B------:R-:W-:Y:S01]  /*2a7d0*/  ISETP.GE.AND P1, PT, R0, UR46, PT ;  /* 0x0000002e00007c0c */ /* 0x000fe2000bf26270 */
[----:B-1----:R-:W-:Y:S01]  /*2a7e0*/  IMAD.WIDE R70, R77, 0x4, R196 ;  /* 0x000000044d467825 */ /* 0x002fe200078e02c4 */
[----:B------:R-:W-:Y:S01]  /*2a7f0*/  ISETP.LT.AND P6, PT, R199, UR76, !P3 ;  /* 0x0000004cc7007c0c */ /* 0x000fe2000dfc1270 */
[----:B------:R1:W-:Y:S01]  /*2a800*/  @P5 STG.E desc[UR28][R68.64], R246 ;  /* 0x000000f644005986 */ /* 0x0003e2000c10191c */
[----:B------:R-:W4:Y:S01]  /*2a810*/  LDCU UR38, c[0x0][0x39c] ;  /* 0x00007380ff2677ac */ /* 0x000f220008000800 */
[----:B------:R-:W-:Y:S02]  /*2a820*/  VIADD R77, R77, UR32 ;  /* 0x000000204d4d7c36 */ /* 0x000fe40008000000 */
[----:B------:R-:W-:Y:S01]  /*2a830*/  VIADD R0, R198, 0x19 ;  /* 0x00000019c6007836 */ /* 0x000fe20000000000 */
[----:B------:R-:W-:Y:S01]  /*2a840*/  ISETP.LT.AND P3, PT, R200, UR66, !P3 ;  /* 0x00000042c8007c0c */ /* 0x000fe2000df61270 */
[----:B---3--:R-:W-:Y:S01]  /*2a850*/  IMAD.WIDE R72, R77, 0x4, R2 ;  /* 0x000000044d487825 */ /* 0x008fe200078e0202 */
[----:B------:R3:W-:Y:S01]  /*2a860*/  @P2 STG.E desc[UR28][R70.64], R89 ;  /* 0x0000005946002986 */ /* 0x0007e2000c10191c */
[----:B------:R-:W-:Y:S01]  /*2a870*/  ISETP.LT.AND P5, PT, R199, UR56, !P1 ;  /* 0x00000038c7007c0c */ /* 0x000fe2000cfa1270 */
[----:B------:R-:W4:Y:S01]  /*2a880*/  LDCU UR45, c[0x0][0x398] ;  /* 0x00007300ff2d77ac */ /* 0x000f220008000800 */
[----:B--2---:R-:W-:Y:S01]  /*2a890*/  IMAD.WIDE R74, R77, 0x4, R196 ;  /* 0x000000044d4a7825 */ /* 0x004fe200078e02c4 */
[----:B------:R-:W-:-:S02]  /*2a8a0*/  ISETP.GE.AND P2, PT, R0, UR64, PT ;  /* 0x0000004000007c0c */ /* 0x000fc4000bf46270 */
[----:B------:R-:W-:Y:S01]  /*2a8b0*/  IADD3 R0, PT, PT, R198, 0x1a, RZ ;  /* 0x0000001ac6007810 */ /* 0x000fe20007ffe0ff */
[----:B------:R-:W-:Y:S01]  /*2a8c0*/  VIADD R77, R77, UR32 ;  /* 0x000000204d4d7c36 */ /* 0x000fe20008000000 */
[----:B------:R-:W-:Y:S01]  /*2a8d0*/  ISETP.LT.AND P1, PT, R200, UR8, !P1 ;  /* 0x00000008c8007c0c */ /* 0x000fe2000cf21270 */
[----:B------:R2:W-:Y:S01]  /*2a8e0*/  @P4 STG.E desc[UR28][R72.64], R245 ;  /* 0x000000f548004986 */ /* 0x0005e2000c10191c */
[----:B------:R-:W4:Y:S01]  /*2a8f0*/  LDCU UR67, c[0x0][0x39c] ;  /* 0x00007380ff4377ac */ /* 0x000f220008000800 */
[C---:B-1----:R-:W-:Y:S02]  /*2a900*/  IMAD.WIDE R68, R77.reuse, 0x4, R2 ;  /* 0x000000044d447825 */ /* 0x042fe400078e0202 */
[----:B------:R1:W-:Y:S01]  /*2a910*/  @P0 STG.E desc[UR28][R74.64], R90 ;  /* 0x0000005a4a000986 */ /* 0x0003e2000c10191c */
[----:B------:R-:W-:Y:S01]  /*2a920*/  ISETP.GE.AND P0, PT, R0, UR44, PT ;  /* 0x0000002c00007c0c */ /* 0x000fe2000bf06270 */
[----:B---3--:R-:W-:Y:S01]  /*2a930*/  IMAD.WIDE R70, R77, 0x4, R196 ;  /* 0x000000044d467825 */ /* 0x008fe200078e02c4 */
[----:B------:R-:W-:Y:S01]  /*2a940*/  ISETP.LT.AND P4, PT, R199, UR62, !P2 ;  /* 0x0000003ec7007c0c */ /* 0x000fe2000d781270 */
[----:B------:R3:W-:Y:S01]  /*2a950*/  @P6 STG.E desc[UR28][R68.64], R244 ;  /* 0x000000f444006986 */ /* 0x0007e2000c10191c */
[----:B------:R-:W4:Y:S01]  /*2a960*/  LDCU UR35, c[0x0][0x398] ;  /* 0x00007300ff2377ac */ /* 0x000f220008000800 */
[----:B------:R-:W-:-:S02]  /*2a970*/  VIADD R77, R77, UR32 ;  /* 0x000000204d4d7c36 */ /* 0x000fc40008000000 */
[----:B------:R-:W-:Y:S01]  /*2a980*/  VIADD R0, R198, 0x1b ;  /* 0x0000001bc6007836 */ /* 0x000fe20000000000 */
[----:B------:R-:W-:Y:S01]  /*2a990*/  ISETP.LT.AND P2, PT, R200, UR4, !P2 ;  /* 0x00000004c8007c0c */ /* 0x000fe2000d741270 */
[----:B--2---:R-:W-:Y:S01]  /*2a9a0*/  IMAD.WIDE R72, R77, 0x4, R2 ;  /* 0x000000044d487825 */ /* 0x004fe200078e0202 */
[----:B------:R2:W-:Y:S01]  /*2a9b0*/  @P3 STG.E desc[UR28][R70.64], R91 ;  /* 0x0000005b46003986 */ /* 0x0005e2000c10191c */
[----:B------:R-:W-:Y:S01]  /*2a9c0*/  ISETP.LT.AND P6, PT, R199, UR22, !P0 ;  /* 0x00000016c7007c0c */ /* 0x000fe2000c7c1270 */
[----:B------:R-:W4:Y:S01]  /*2a9d0*/  LDCU UR54, c[0x0][0x398] ;  /* 0x00007300ff3677ac */ /* 0x000f220008000800 */
[C---:B-1----:R-:W-:Y:S01]  /*2a9e0*/  IMAD.WIDE R74, R77.reuse, 0x4, R196 ;  /* 0x000000044d4a7825 */ /* 0x042fe200078e02c4 */
[----:B------:R-:W-:Y:S02]  /*2a9f0*/  ISETP.GE.AND P3, PT, R0, UR63, PT ;  /* 0x0000003f00007c0c */ /* 0x000fe4000bf66270 */
[----:B------:R-:W-:Y:S01]  /*2aa00*/  IADD3 R0, PT, PT, R198, 0x1c, RZ ;  /* 0x0000001cc6007810 */ /* 0x000fe20007ffe0ff */
[----:B------:R-:W-:Y:S01]  /*2aa10*/  VIADD R77, R77, UR32 ;  /* 0x000000204d4d7c36 */ /* 0x000fe20008000000 */
[----:B------:R-:W-:Y:S01]  /*2aa20*/  ISETP.LT.AND P0, PT, R200, UR36, !P0 ;  /* 0x00000024c8007c0c */ /* 0x000fe2000c701270 */
[----:B------:R1:W-:Y:S01]  /*2aa30*/  @P5 STG.E desc[UR28][R72.64], R243 ;  /* 0x000000f348005986 */ /* 0x0003e2000c10191c */
[----:B------:R-:W4:Y:S01]  /*2aa40*/  LDCU UR26, c[0x0][0x398] ;  /* 0x00007300ff1a77ac */ /* 0x000f220008000800 */
[----:B---3--:R-:W-:-:S02]  /*2aa50*/  IMAD.WIDE R68, R77, 0x4, R2 ;  /* 0x000000044d447825 */ /* 0x008fc400078e0202 */
[----:B------:R3:W-:Y:S01]  /*2aa60*/  @P1 STG.E desc[UR28][R74.64], R92 ;  /* 0x0000005c4a001986 */ /* 0x0007e2000c10191c */
[----:B------:R-:W-:Y:S01]  /*2aa70*/  ISETP.GE.AND P1, PT, R0, UR42, PT ;  /* 0x0000002a00007c0c */ /* 0x000fe2000bf26270 */
[----:B--2---:R-:W-:Y:S01]  /*2aa80*/  IMAD.WIDE R70, R77, 0x4, R196 ;  /* 0x000000044d467825 */ /* 0x004fe200078e02c4 */
[----:B------:R-:W-:Y:S01]  /*2aa90*/  ISETP.LT.AND P5, PT, R199, UR14, !P3 ;  /* 0x0000000ec7007c0c */ /* 0x000fe2000dfa1270 */
[----:B------:R2:W-:Y:S01]  /*2aaa0*/  @P4 STG.E desc[UR28][R68.64], R242 ;  /* 0x000000f244004986 */ /* 0x0005e2000c10191c */
[----:B------:R-:W4:Y:S01]  /*2aab0*/  LDCU UR40, c[0x0][0x39c] ;  /* 0x00007380ff2877ac */ /* 0x000f220008000800 */
[----:B------:R-:W-:Y:S02]  /*2aac0*/  VIADD R77, R77, UR32 ;  /* 0x000000204d4d7c36 */ /* 0x000fe40008000000 */
[----:B------:R-:W-:Y:S01]  /*2aad0*/  VIADD R0, R198, 0x1d ;  /* 0x0000001dc6007836 */ /* 0x000fe20000000000 */
[----:B------:R-:W-:Y:S01]  /*2aae0*/  ISETP.LT.AND P3, PT, R200, UR53, !P3 ;  /* 0x00000035c8007c0c */ /* 0x000fe2000df61270 */
[----:B-1----:R-:W-:Y:S01]  /*2aaf0*/  IMAD.WIDE R72, R77, 0x4, R2 ;  /* 0x000000044d487825 */ /* 0x002fe200078e0202 */
[----:B------:R1:W-:Y:S01]  /*2ab00*/  @P2 STG.E desc[UR28][R70.64], R93 ;  /* 0x0000005d46002986 */ /* 0x0003e2000c10191c */
[----:B------:R-:W-:Y:S01]  /*2ab10*/  ISETP.LT.AND P4, PT, R199, UR37, !P1 ;  /* 0x00000025c7007c0c */ /* 0x000fe2000cf81270 */
[----:B------:R-:W1:Y:S01]  /*2ab20*/  LDCU UR65, c[0x0][0x398] ;  /* 0x00007300ff4177ac */ /* 0x000e620008000800 */
[----:B---3--:R-:W-:Y:S01]  /*2ab30*/  IMAD.WIDE R74, R77, 0x4, R196 ;  /* 0x000000044d4a7825 */ /* 0x008fe200078e02c4 */
[----:B------:R-:W-:-:S02]  /*2ab40*/  ISETP.GE.AND P2, PT, R0, UR61, PT ;  /* 0x0000003d00007c0c */ /* 0x000fc4000bf46270 */
[----:B------:R-:W-:Y:S01]  /*2ab50*/  IADD3 R0, PT, PT, R198, 0x1e, RZ ;  /* 0x0000001ec6007810 */ /* 0x000fe20007ffe0ff */
[----:B------:R-:W-:Y:S01]  /*2ab60*/  VIADD R77, R77, UR32 ;  /* 0x000000204d4d7c36 */ /* 0x000fe20008000000 */
[----:B------:R-:W-:Y:S01]  /*2ab70*/  ISETP.LT.AND P1, PT, R200, UR34, !P1 ;  /* 0x00000022c8007c0c */ /* 0x000fe2000cf21270 */
[----:B------:R3:W-:Y:S01]  /*2ab80*/  @P6 STG.E desc[UR28][R72.64], R241 ;  /* 0x000000f148006986 */ /* 0x0007e2000c10191c */
[----:B------:R-:W3:Y:S01]  /*2ab90*/  LDCU UR33, c[0x0][0x398] ;  /* 0x00007300ff2177ac */ /* 0x000ee20008000800 */
[C---:B--2---:R-:W-:Y:S02]  /*2aba0*/  IMAD.WIDE R68, R77.reuse, 0x4, R2 ;  /* 0x000000044d447825 */ /* 0x044fe400078e0202 */
[----:B------:R2:W-:Y:S01]  /*2abb0*/  @P0 STG.E desc[UR28][R74.64], R94 ;  /* 0x0000005e4a000986 */ /* 0x0005e2000c10191c */
[----:B----4-:R-:W-:Y:S01]  /*2abc0*/  ISETP.GE.AND P0, PT, R0, UR18, PT ;  /* 0x0000001200007c0c */ /* 0x010fe2000bf06270 */
[----:B-1----:R-:W-:Y:S01]  /*2abd0*/  IMAD.WIDE R70, R77, 0x4, R196 ;  /* 0x000000044d467825 */ /* 0x002fe200078e02c4 */
[----:B------:R-:W-:Y:S01]  /*2abe0*/  ISETP.LT.AND P6, PT, R199, UR74, !P2 ;  /* 0x0000004ac7007c0c */ /* 0x000fe2000d7c1270 */
[----:B------:R1:W-:Y:S01]  /*2abf0*/  @P5 STG.E desc[UR28][R68.64], R240 ;  /* 0x000000f044005986 */ /* 0x0003e2000c10191c */
[----:B------:R-:W4:Y:S01]  /*2ac00*/  LDCU UR55, c[0x0][0x398] ;  /* 0x00007300ff3777ac */ /* 0x000f220008000800 */
[----:B------:R-:W-:-:S02]  /*2ac10*/  VIADD R77, R77, UR32 ;  /* 0x000000204d4d7c36 */ /* 0x000fc40008000000 */
[----:B------:R-:W-:Y:S01]  /*2ac20*/  VIADD R0, R198, 0x1f ;  /* 0x0000001fc6007836 */ /* 0x000fe20000000000 */
[----:B------:R-:W-:Y:S01]  /*2ac30*/  ISETP.LT.AND P2, PT, R200, UR51, !P2 ;  /* 0x00000033c8007c0c */ /* 0x000fe2000d741270 */
[----:B---3--:R-:W-:Y:S01]  /*2ac40*/  IMAD.WIDE R72, R77, 0x4, R2 ;  /* 0x000000044d487825 */ /* 0x008fe200078e0202 */
[----:B------:R3:W-:Y:S01]  /*2ac50*/  @P3 STG.E desc[UR28][R70.64], R95 ;  /* 0x0000005f46003986 */ /* 0x0007e2000c10191c */
[----:B------:R-:W-:Y:S01]  /*2ac60*/  ISETP.LT.AND P5, PT, R199, UR20, !P0 ;  /* 0x00000014c7007c0c */ /* 0x000fe2000c7a1270 */
[----:B------:R-:W4:Y:S01]  /*2ac70*/  LDCU UR76, c[0x0][0x39c] ;  /* 0x00007380ff4c77ac */ /* 0x000f220008000800 */
[C---:B--2---:R-:W-:Y:S01]  /*2ac80*/  IMAD.WIDE R74, R77.reuse, 0x4, R196 ;  /* 0x000000044d4a7825 */ /* 0x044fe200078e02c4 */
[----:B------:R-:W-:Y:S02]  /*2ac90*/  ISETP.GE.AND P3, PT, R0, UR60, PT ;  /* 0x0000003c00007c0c */ /* 0x000fe4000bf66270 */
        /* <DEDUP_REMOVED lines=83> */
[----:B------:R-:W-:Y:S01]  /*2b1d0*/  ISETP.GE.AND P4, PT, R0, UR69, PT ;  /* 0x0000004500007c0c */ /* 0x000fe2000bf86270 */
[----:B------:R1:W-:Y:S01]  /*2b1e0*/  @P5 STG.E desc[UR28][R72.64], R231 ;  /* 0x000000e748005986 */ /* 0x0003e2000c10191c */
[----:B------:R-:W4:Y:S01]  /*2b1f0*/  LDCU UR37, c[0x0][0x39c] ;  /* 0x00007380ff2577ac */ /* 0x000f220008000800 */
[----:B------:R-:W-:Y:S01]  /*2b200*/  VIADD R77, R77, UR32 ;  /* 0x000000204d4d7c36 */ /* 0x000fe20008000000 */
[----:B------:R-:W-:-:S02]  /*2b210*/  ISETP.LT.AND P0, PT, R200, UR12, !P0 ;  /* 0x0000000cc8007c0c */ /* 0x000fc4000c701270 */
[----:B------:R-:W-:Y:S01]  /*2b220*/  IADD3 R0, PT, PT, R198, 0x28, RZ ;  /* 0x00000028c6007810 */ /* 0x000fe20007ffe0ff */
[----:B---3--:R-:W-:Y:S01]  /*2b230*/  IMAD.WIDE R68, R77, 0x4, R2 ;  /* 0x000000044d447825 */ /* 0x008fe200078e0202 */
[----:B------:R3:W-:Y:S01]  /*2b240*/  @P1 STG.E desc[UR28][R74.64], R104 ;  /* 0x000000684a001986 */ /* 0x0007e2000c10191c */
[----:B------:R-:W-:Y:S01]  /*2b250*/  ISETP.LT.AND P5, PT, R199, UR6, !P4 ;  /* 0x00000006c7007c0c */ /* 0x000fe2000e7a1270 */
[----:B------:R-:W4:Y:S01]  /*2b260*/  LDCU UR53, c[0x0][0x398] ;  /* 0x00007300ff3577ac */ /* 0x000f220008000800 */
[C---:B--2---:R-:W-:Y:S01]  /*2b270*/  IMAD.WIDE R70, R77.reuse, 0x4, R196 ;  /* 0x000000044d467825 */ /* 0x044fe200078e02c4 */
[----:B------:R-:W-:Y:S02]  /*2b280*/  ISETP.GE.AND P1, PT, R0, UR38, PT ;  /* 0x0000002600007c0c */ /* 0x000fe4000bf26270 */
[----:B------:R-:W-:Y:S01]  /*2b290*/  ISETP.LT.AND P4, PT, R200, UR45, !P4 ;  /* 0x0000002dc8007c0c */ /* 0x000fe2000e781270 */
[----:B------:R-:W-:Y:S01]  /*2b2a0*/  VIADD R77, R77, UR32 ;  /* 0x000000204d4d7c36 */ /* 0x000fe20008000000 */
[----:B------:R2:W-:Y:S01]  /*2b2b0*/  @P3 STG.E desc[UR28][R68.64], R230 ;  /* 0x000000e644003986 */ /* 0x0005e2000c10191c */
[----:B------:R-:W-:Y:S01]  /*2b2c0*/  VIADD R0, R198, 0x29 ;  /* 0x00000029c6007836 */ /* 0x000fe20000000000 */
[----:B------:R-:W4:Y:S01]  /*2b2d0*/  LDCU UR42, c[0x0][0x398] ;  /* 0x00007300ff2a77ac */ /* 0x000f220008000800 */
[C---:B-1----:R-:W-:Y:S01]  /*2b2e0*/  IMAD.WIDE R72, R77.reuse, 0x4, R2 ;  /* 0x000000044d487825 */ /* 0x042fe200078e0202 */
[----:B------:R-:W1:Y:S03]  /*2b2f0*/  LDCU UR34, c[0x0][0x398] ;  /* 0x00007300ff2277ac */ /* 0x000e660008000800 */
[C---:B---3--:R-:W-:Y:S01]  /*2b300*/  IMAD.WIDE R74, R77.reuse, 0x4, R196 ;  /* 0x000000044d4a7825 */ /* 0x048fe200078e02c4 */
[----:B------:R-:W-:Y:S01]  /*2b310*/  ISETP.GE.AND P3, PT, R0, UR67, PT ;  /* 0x0000004300007c0c */ /* 0x000fe2000bf66270 */
[----:B------:R-:W3:Y:S02]  /*2b320*/  LDCU UR74, c[0x0][0x39c] ;  /* 0x00007380ff4a77ac */ /* 0x000ee40008000800 */
[----:B------:R-:W-:Y:S01]  /*2b330*/  VIADD R77, R77, UR32 ;  /* 0x000000204d4d7c36 */ /* 0x000fe20008000000 */
[----:B------:R1:W-:Y:S01]  /*2b340*/  @P2 STG.E desc[UR28][R70.64], R105 ;  /* 0x0000006946002986 */ /* 0x0003e2000c10191c */
[----:B------:R-:W-:Y:S01]  /*2b350*/  IADD3 R0, PT, PT, R198, 0x2a, RZ ;  /* 0x0000002ac6007810 */ /* 0x000fe20007ffe0ff */
[----:B------:R-:W3:Y:S01]  /*2b360*/  LDCU UR20, c[0x0][0x39c] ;  /* 0x00007380ff1477ac */ /* 0x000ee20008000800 */
[----:B------:R-:W-:Y:S01]  /*2b370*/  ISETP.LT.AND P2, PT, R199, UR35, !P1 ;  /* 0x00000023c7007c0c */ /* 0x000fe2000cf41270 */
[----:B------:R3:W-:Y:S01]  /*2b380*/  @P6 STG.E desc[UR28][R72.64], R229 ;  /* 0x000000e548006986 */ /* 0x0007e2000c10191c */
[----:B--2---:R-:W-:Y:S01]  /*2b390*/  IMAD.WIDE R68, R77, 0x4, R2 ;  /* 0x000000044d447825 */ /* 0x004fe200078e0202 */
[----:B------:R-:W-:Y:S01]  /*2b3a0*/  ISETP.LT.AND P1, PT, R200, UR54, !P1 ;  /* 0x00000036c8007c0c */ /* 0x000fe2000cf21270 */
[----:B------:R-:W2:Y:S01]  /*2b3b0*/  LDCU UR61, c[0x0][0x398] ;  /* 0x00007300ff3d77ac */ /* 0x000ea20008000800 */
[----:B------:R-:W-:Y:S01]  /*2b3c0*/  @P0 STG.E desc[UR28][R74.64], R106 ;  /* 0x0000006a4a000986 */ /* 0x000fe2000c10191c */
[----:B------:R-:W-:Y:S01]  /*2b3d0*/  ISETP.LT.AND P0, PT, R199, UR26, !P3 ;  /* 0x0000001ac7007c0c */ /* 0x000fe2000df01270 */
[----:B------:R-:W2:Y:S01]  /*2b3e0*/  LDCU UR51, c[0x0][0x398] ;  /* 0x00007300ff3377ac */ /* 0x000ea20008000800 */
[C---:B-1----:R-:W-:Y:S01]  /*2b3f0*/  IMAD.WIDE R70, R77.reuse, 0x4, R196 ;  /* 0x000000044d467825 */ /* 0x042fe200078e02c4 */
[----:B------:R-:W-:Y:S01]  /*2b400*/  ISETP.GE.AND P6, PT, R0, UR40, PT ;  /* 0x0000002800007c0c */ /* 0x000fe2000bfc6270 */
[----:B------:R1:W-:Y:S01]  /*2b410*/  @P5 STG.E desc[UR28][R68.64], R228 ;  /* 0x000000e444005986 */ /* 0x0003e2000c10191c */
[----:B------:R-:W-:Y:S01]  /*2b420*/  ISETP.LT.AND P3, PT, R200, UR65, !P3 ;  /* 0x00000041c8007c0c */ /* 0x000fe2000df61270 */
[----:B------:R-:W-:Y:S01]  /*2b430*/  VIADD R77, R77, UR32 ;  /* 0x000000204d4d7c36 */ /* 0x000fe20008000000 */
[----:B------:R-:W2:Y:S01]  /*2b440*/  LDCU UR18, c[0x0][0x398] ;  /* 0x00007300ff1277ac */ /* 0x000ea20008000800 */
[----:B------:R1:W-:Y:S01]  /*2b450*/  @P4 STG.E desc[UR28][R70.64], R107 ;  /* 0x0000006b46004986 */ /* 0x0003e2000c10191c */
[----:B------:R-:W-:Y:S01]  /*2b460*/  VIADD R0, R198, 0x2b ;  /* 0x0000002bc6007836 */ /* 0x000fe20000000000 */
[----:B------:R-:W-:Y:S01]  /*2b470*/  ISETP.LT.AND P4, PT, R199, UR33, !P6 ;  /* 0x00000021c7007c0c */ /* 0x000fe2000f781270 */
[C---:B------:R-:W-:Y:S01]  /*2b480*/  VIADD R79, R77.reuse, UR32 ;  /* 0x000000204d4f7c36 */ /* 0x040fe20008000000 */
[----:B----4-:R-:W-:Y:S01]  /*2b490*/  ISETP.LT.AND P6, PT, R200, UR55, !P6 ;  /* 0x00000037c8007c0c */ /* 0x010fe2000f7c1270 */
[C---:B---3--:R-:W-:Y:S01]  /*2b4a0*/  IMAD.WIDE R72, R77.reuse, 0x4, R2 ;  /* 0x000000044d487825 */ /* 0x048fe200078e0202 */
[----:B------:R-:W-:Y:S01]  /*2b4b0*/  ISETP.GE.AND P5, PT, R0, UR76, PT ;  /* 0x0000004c00007c0c */ /* 0x000fe2000bfa6270 */
[----:B------:R-:W3:Y:S02]  /*2b4c0*/  LDCU UR75, c[0x0][0x398] ;  /* 0x00007300ff4b77ac */ /* 0x000ee40008000800 */
[----:B-1----:R-:W-:Y:S01]  /*2b4d0*/  IMAD.WIDE R68, R77, 0x4, R196 ;  /* 0x000000044d447825 */ /* 0x002fe200078e02c4 */
[----:B------:R-:W-:Y:S01]  /*2b4e0*/  @P2 STG.E desc[UR28][R72.64], R227 ;  /* 0x000000e348002986 */ /* 0x000fe2000c10191c */
[----:B------:R-:W1:Y:S02]  /*2b4f0*/  LDCU UR60, c[0x0][0x398] ;  /* 0x00007300ff3c77ac */ /* 0x000e640008000800 */
[C---:B------:R-:W-:Y:S01]  /*2b500*/  IMAD.WIDE R70, R79.reuse, 0x4, R2 ;  /* 0x000000044f467825 */ /* 0x040fe200078e0202 */
[----:B------:R-:W4:Y:S03]  /*2b510*/  LDCU UR50, c[0x0][0x39c] ;  /* 0x00007380ff3277ac */ /* 0x000f260008000800 */
[C---:B------:R-:W-:Y:S01]  /*2b520*/  IMAD.WIDE R74, R79.reuse, 0x4, R196 ;  /* 0x000000044f4a7825 */ /* 0x040fe200078e02c4 */
[----:B------:R-:W-:Y:S01]  /*2b530*/  IADD3 R0, PT, PT, R198, 0x2c, RZ ;  /* 0x0000002cc6007810 */ /* 0x000fe20007ffe0ff */
[----:B------:R-:W1:Y:S02]  /*2b540*/  LDCU UR47, c[0x0][0x398] ;  /* 0x00007300ff2f77ac */ /* 0x000e640008000800 */
[----:B------:R-:W-:Y:S01]  /*2b550*/  VIADD R79, R79, UR32 ;  /* 0x000000204f4f7c36 */ /* 0x000fe20008000000 */
[----:B------:R2:W-:Y:S01]  /*2b560*/  @P1 STG.E desc[UR28][R68.64], R108 ;  /* 0x0000006c44001986 */ /* 0x0005e2000c10191c */
[----:B------:R-:W-:Y:S01]  /*2b570*/  ISETP.LT.AND P1, PT, R199, UR66, !P5 ;  /* 0x00000042c7007c0c */ /* 0x000fe2000ef21270 */
[----:B------:R-:W1:Y:S02]  /*2b580*/  LDCU UR24, c[0x0][0x398] ;  /* 0x00007300ff1877ac */ /* 0x000e640008000800 */
[----:B------:R3:W-:Y:S01]  /*2b590*/  @P0 STG.E desc[UR28][R70.64], R226 ;  /* 0x000000e246000986 */ /* 0x0007e2000c10191c */
[----:B------:R-:W-:Y:S01]  /*2b5a0*/  ISETP.LT.AND P5, PT, R200, UR46, !P5 ;  /* 0x0000002ec8007c0c */ /* 0x000fe2000efa1270 */
[----:B------:R-:W1:Y:S01]  /*2b5b0*/  LDCU UR48, c[0x0][0x39c] ;  /* 0x00007380ff3077ac */ /* 0x000e620008000800 */
[----:B------:R-:W-:Y:S01]  /*2b5c0*/  ISETP.GE.AND P2, PT, R0, UR56, PT ;  /* 0x0000003800007c0c */ /* 0x000fe2000bf46270 */
[----:B------:R-:W-:Y:S01]  /*2b5d0*/  @P3 STG.E desc[UR28][R74.64], R109 ;  /* 0x0000006d4a003986 */ /* 0x000fe2000c10191c */
[----:B------:R-:W1:Y:S01]  /*2b5e0*/  LDCU UR73, c[0x0][0x398] ;  /* 0x00007300ff4977ac */ /* 0x000e620008000800 */
[C---:B--2---:R-:W-:Y:S01]  /*2b5f0*/  IMAD.WIDE R68, R79.reuse, 0x4, R2 ;  /* 0x000000044f447825 */ /* 0x044fe200078e0202 */
[----:B------:R-:W2:Y:S03]  /*2b600*/  LDCU UR71, c[0x0][0x39c] ;  /* 0x00007380ff4777ac */ /* 0x000ea60008000800 */
[C---:B---3--:R-:W-:Y:S01]  /*2b610*/  IMAD.WIDE R70, R79.reuse, 0x4, R196 ;  /* 0x000000044f467825 */ /* 0x048fe200078e02c4 */
[----:B------:R3:W-:Y:S01]  /*2b620*/  @P4 STG.E desc[UR28][R68.64], R225 ;  /* 0x000000e144004986 */ /* 0x0007e2000c10191c */
[----:B------:R-:W-:Y:S01]  /*2b630*/  ISETP.GE.AND P0, PT, R76, UR62, PT ;  /* 0x0000003e4c007c0c */ /* 0x000fe2000bf06270 */
[----:B------:R-:W1:Y:S01]  /*2b640*/  LDCU UR52, c[0x0][0x398] ;  /* 0x00007300ff3477ac */ /* 0x000e620008000800 */
[----:B------:R-:W-:Y:S01]  /*2b650*/  VIADD R79, R79, UR32 ;  /* 0x000000204f4f7c36 */ /* 0x000fe20008000000 */
[----:B------:R1:W-:Y:S01]  /*2b660*/  @P6 STG.E desc[UR28][R70.64], R110 ;  /* 0x0000006e46006986 */ /* 0x0003e2000c10191c */
[----:B------:R-:W-:Y:S01]  /*2b670*/  ISETP.LT.AND P6, PT, R199, UR8, !P2 ;  /* 0x00000008c7007c0c */ /* 0x000fe2000d7c1270 */
[----:B------:R-:W-:Y:S01]  /*2b680*/  VIADD R0, R198, 0x2e ;  /* 0x0000002ec6007836 */ /* 0x000fe20000000000 */
[----:B------:R-:W2:Y:S01]  /*2b690*/  LDCU UR30, c[0x0][0x398] ;  /* 0x00007300ff1e77ac */ /* 0x000ea20008000800 */
[C---:B------:R-:W-:Y:S01]  /*2b6a0*/  IMAD.WIDE R72, R79.reuse, 0x4, R2 ;  /* 0x000000044f487825 */ /* 0x040fe200078e0202 */
[----:B------:R-:W2:Y:S03]  /*2b6b0*/  LDCU UR11, c[0x0][0x398] ;  /* 0x00007300ff0b77ac */ /* 0x000ea60008000800 */
[C---:B---3--:R-:W-:Y:S01]  /*2b6c0*/  IMAD.WIDE R68, R79.reuse, 0x4, R196 ;  /* 0x000000044f447825 */ /* 0x048fe200078e02c4 */
[----:B------:R-:W-:Y:S01]  /*2b6d0*/  @P1 STG.E desc[UR28][R72.64], R224 ;  /* 0x000000e048001986 */ /* 0x000fe2000c10191c */
[----:B------:R-:W3:Y:S02]  /*2b6e0*/  LDCU UR59, c[0x0][0x39c] ;  /* 0x00007380ff3b77ac */ /* 0x000ee40008000800 */
[----:B------:R-:W-:Y:S01]  /*2b6f0*/  VIADD R77, R79, UR32 ;  /* 0x000000204f4d7c36 */ /* 0x000fe20008000000 */
[----:B------:R-:W-:Y:S01]  /*2b700*/  ISETP.LT.AND P2, PT, R200, UR64, !P2 ;  /* 0x00000040c8007c0c */ /* 0x000fe2000d741270 */
[----:B------:R2:W-:Y:S01]  /*2b710*/  @P5 STG.E desc[UR28][R68.64], R111 ;  /* 0x0000006f44005986 */ /* 0x0005e2000c10191c */
[----:B------:R-:W-:Y:S01]  /*2b720*/  ISETP.LT.AND P5, PT, R199, UR4, !P0 ;  /* 0x00000004c7007c0c */ /* 0x000fe2000c7a1270 */
[C---:B-1----:R-:W-:Y:S01]  /*2b730*/  IMAD.WIDE R70, R77.reuse, 0x4, R2 ;  /* 0x000000044d467825 */ /* 0x042fe200078e0202 */
[----:B------:R-:W-:Y:S01]  /*2b740*/  ISETP.GE.AND P3, PT, R0, UR22, PT ;  /* 0x0000001600007c0c */ /* 0x000fe2000bf66270 */
[----:B------:R-:W1:Y:S01]  /*2b750*/  LDCU UR72, c[0x0][0x398] ;  /* 0x00007300ff4877ac */ /* 0x000e620008000800 */
[----:B------:R-:W-:Y:S01]  /*2b760*/  ISETP.LT.AND P0, PT, R200, UR44, !P0 ;  /* 0x0000002cc8007c0c */ /* 0x000fe2000c701270 */
[C---:B------:R-:W-:Y:S01]  /*2b770*/  IMAD.WIDE R74, R77.reuse, 0x4, R196 ;  /* 0x000000044d4a7825 */ /* 0x040fe200078e02c4 */
[----:B------:R-:W-:Y:S01]  /*2b780*/  IADD3 R77, PT, PT, R77, UR32, RZ ;  /* 0x000000204d4d7c10 */ /* 0x000fe2000fffe0ff */
[----:B------:R1:W-:Y:S01]  /*2b790*/  @P6 STG.E desc[UR28][R70.64], R223 ;  /* 0x000000df46006986 */ /* 0x0003e2000c10191c */
[----:B------:R-:W-:Y:S01]  /*2b7a0*/  ISETP.LT.AND P6, PT, R199, UR36, !P3 ;  /* 0x00000024c7007c0c */ /* 0x000fe2000dfc1270 */
[----:B------:R-:W3:Y:S01]  /*2b7b0*/  LDCU UR41, c[0x0][0x398] ;  /* 0x00007300ff2977ac */ /* 0x000ee20008000800 */
[----:B------:R-:W-:-:S02]  /*2b7c0*/  IADD3 R0, PT, PT, R198, 0x2f, RZ ;  /* 0x0000002fc6007810 */ /* 0x000fc40007ffe0ff */
[----:B------:R-:W-:Y:S01]  /*2b7d0*/  ISETP.LT.AND P3, PT, R200, UR63, !P3 ;  /* 0x0000003fc8007c0c */ /* 0x000fe2000df61270 */
[C---:B--2---:R-:W-:Y:S01]  /*2b7e0*/  IMAD.WIDE R68, R77.reuse, 0x4, R2 ;  /* 0x000000044d447825 */ /* 0x044fe200078e0202 */
[----:B------:R-:W-:Y:S01]  /*2b7f0*/  ISETP.GE.AND P4, PT, R0, UR14, PT ;  /* 0x0000000e00007c0c */ /* 0x000fe2000bf86270 */
[----:B------:R-:W2:Y:S02]  /*2b800*/  LDCU UR57, c[0x0][0x39c] ;  /* 0x00007380ff3977ac */ /* 0x000ea40008000800 */
[C---:B------:R-:W-:Y:S01]  /*2b810*/  VIADD R79, R77.reuse, UR32 ;  /* 0x000000204d4f7c36 */ /* 0x040fe20008000000 */
[----:B------:R-:W-:Y:S01]  /*2b820*/  @P2 STG.E desc[UR28][R74.64], R112 ;  /* 0x000000704a002986 */ /* 0x000fe2000c10191c */
[----:B------:R-:W-:Y:S01]  /*2b830*/  VIADD R0, R198, 0x30 ;  /* 0x00000030c6007836 */ /* 0x000fe20000000000 */
[----:B------:R-:W2:Y:S01]  /*2b840*/  LDCU UR15, c[0x0][0x398] ;  /* 0x00007300ff0f77ac */ /* 0x000ea20008000800 */
[----:B-1----:R-:W-:Y:S01]  /*2b850*/  IMAD.WIDE R70, R77, 0x4, R196 ;  /* 0x000000044d467825 */ /* 0x002fe200078e02c4 */
[----:B------:R1:W-:Y:S01]  /*2b860*/  @P5 STG.E desc[UR28][R68.64], R222 ;  /* 0x000000de44005986 */ /* 0x0003e2000c10191c */
[----:B------:R-:W2:Y:S02]  /*2b870*/  LDCU UR77, c[0x0][0x398] ;  /* 0x00007300ff4d77ac */ /* 0x000ea40008000800 */
[----:B------:R-:W-:Y:S01]  /*2b880*/  IMAD.WIDE R72, R79, 0x4, R2 ;  /* 0x000000044f487825 */ /* 0x000fe200078e0202 */
[----:B------:R-:W-:Y:S01]  /*2b890*/  ISETP.GE.AND P1, PT, R0, UR37, PT ;  /* 0x0000002500007c0c */ /* 0x000fe2000bf26270 */
[----:B------:R2:W-:Y:S01]  /*2b8a0*/  @P0 STG.E desc[UR28][R70.64], R113 ;  /* 0x0000007146000986 */ /* 0x0005e2000c10191c */
[----:B------:R-:W-:Y:S01]  /*2b8b0*/  ISETP.LT.AND P0, PT, R199, UR53, !P4 ;  /* 0x00000035c7007c0c */ /* 0x000fe2000e701270 */
[----:B------:R-:W-:Y:S01]  /*2b8c0*/  VIADD R0, R198, 0x31 ;  /* 0x00000031c6007836 */ /* 0x000fe20000000000 */
[----:B------:R-:W-:Y:S01]  /*2b8d0*/  ISETP.LT.AND P4, PT, R200, UR42, !P4 ;  /* 0x0000002ac8007c0c */ /* 0x000fe2000e781270 */
[----:B------:R-:W3:Y:S01]  /*2b8e0*/  LDCU UR16, c[0x0][0x39c] ;  /* 0x00007380ff1077ac */ /* 0x000ee20008000800 */
[C---:B-1----:R-:W-:Y:S01]  /*2b8f0*/  IMAD.WIDE R68, R79.reuse, 0x4, R196 ;  /* 0x000000044f447825 */ /* 0x042fe200078e02c4 */
[----:B------:R1:W-:Y:S01]  /*2b900*/  @P6 STG.E desc[UR28][R72.64], R221 ;  /* 0x000000dd48006986 */ /* 0x0003e2000c10191c */
[----:B------:R-:W-:Y:S01]  /*2b910*/  ISETP.GE.AND P2, PT, R0, UR74, PT ;  /* 0x0000004a00007c0c */ /* 0x000fe2000bf46270 */
[----:B------:R-:W3:Y:S01]  /*2b920*/  LDCU UR43, c[0x0][0x398] ;  /* 0x00007300ff2b77ac */ /* 0x000ee20008000800 */
[----:B------:R-:W-:Y:S01]  /*2b930*/  VIADD R79, R79, UR32 ;  /* 0x000000204f4f7c36 */ /* 0x000fe20008000000 */
[----:B------:R4:W-:Y:S01]  /*2b940*/  @P3 STG.E desc[UR28][R68.64], R114 ;  /* 0x0000007244003986 */ /* 0x0009e2000c10191c */
[----:B------:R-:W-:Y:S01]  /*2b950*/  ISETP.LT.AND P3, PT, R199, UR34, !P1 ;  /* 0x00000022c7007c0c */ /* 0x000fe2000cf61270 */
[----:B------:R-:W-:Y:S01]  /*2b960*/  VIADD R0, R198, 0x32 ;  /* 0x00000032c6007836 */ /* 0x000fe20000000000 */
[----:B------:R-:W3:Y:S01]  /*2b970*/  LDCU UR58, c[0x0][0x39c] ;  /* 0x00007380ff3a77ac */ /* 0x000ee20008000800 */
[----:B------:R-:W-:-:S02]  /*2b980*/  VIADD R77, R79, UR32 ;  /* 0x000000204f4d7c36 */ /* 0x000fc40008000000 */
[C---:B--2---:R-:W-:Y:S01]  /*2b990*/  IMAD.WIDE R70, R79.reuse, 0x4, R2 ;  /* 0x000000044f467825 */ /* 0x044fe200078e0202 */
[----:B------:R-:W2:Y:S03]  /*2b9a0*/  LDCU UR70, c[0x0][0x398] ;  /* 0x00007300ff4677ac */ /* 0x000ea60008000800 */
[----:B-1----:R-:W-:Y:S01]  /*2b9b0*/  IMAD.WIDE R72, R79, 0x4, R196 ;  /* 0x000000044f487825 */ /* 0x002fe200078e02c4 */
[----:B------:R-:W-:Y:S01]  /*2b9c0*/  ISETP.GE.AND P5, PT, R0, UR20, PT ;  /* 0x0000001400007c0c */ /* 0x000fe2000bfa6270 */
[----:B------:R1:W-:Y:S01]  /*2b9d0*/  @P0 STG.E desc[UR28][R70.64], R220 ;  /* 0x000000dc46000986 */ /* 0x0003e2000c10191c */
[----:B------:R-:W2:Y:S01]  /*2b9e0*/  LDCU UR68, c[0x0][0x398] ;  /* 0x00007300ff4477ac */ /* 0x000ea20008000800 */
[----:B----4-:R-:W-:Y:S01]  /*2b9f0*/  IMAD.WIDE R68, R77, 0x4, R2 ;  /* 0x000000044d447825 */ /* 0x010fe200078e0202 */
[C---:B------:R-:W-:Y:S01]  /*2ba00*/  ISETP.LT.AND P1, PT, R200.reuse, UR61, !P1 ;  /* 0x0000003dc8007c0c */ /* 0x040fe2000cf21270 */
[----:B------:R4:W-:Y:S01]  /*2ba10*/  @P4 STG.E desc[UR28][R72.64], R115 ;  /* 0x0000007348004986 */ /* 0x0009e2000c10191c */
[----:B------:R-:W-:Y:S01]  /*2ba20*/  ISETP.LT.AND P4, PT, R199, UR51, !P2 ;  /* 0x00000033c7007c0c */ /* 0x000fe2000d781270 */
[C---:B------:R-:W-:Y:S01]  /*2ba30*/  IMAD.WIDE R74, R77.reuse, 0x4, R196 ;  /* 0x000000044d4a7825 */ /* 0x040fe200078e02c4 */
[----:B------:R-:W-:Y:S01]  /*2ba40*/  IADD3 R77, PT, PT, R77, UR32, RZ ;  /* 0x000000204d4d7c10 */ /* 0x000fe2000fffe0ff */
[----:B------:R2:W-:Y:S01]  /*2ba50*/  @P3 STG.E desc[UR28][R68.64], R219 ;  /* 0x000000db44003986 */ /* 0x0005e2000c10191c */
[----:B------:R-:W-:Y:S01]  /*2ba60*/  ISETP.LT.AND P2, PT, R200, UR18, !P2 ;  /* 0x00000012c8007c0c */ /* 0x000fe2000d741270 */
[----:B------:R-:W3:Y:S01]  /*2ba70*/  LDCU UR49, c[0x0][0x398] ;  /* 0x00007300ff3177ac */ /* 0x000ee20008000800 */
[----:B------:R-:W-:Y:S01]  /*2ba80*/  ISETP.LT.AND P3, PT, R199, UR75, !P5 ;  /* 0x0000004bc7007c0c */ /* 0x000fe2000ef61270 */
[C---:B------:R-:W-:Y:S01]  /*2ba90*/  VIADD R79, R77.reuse, UR32 ;  /* 0x000000204d4f7c36 */ /* 0x040fe20008000000 */
[----:B------:R-:W-:Y:S01]  /*2baa0*/  IADD3 R0, PT, PT, R198, 0x33, RZ ;  /* 0x00000033c6007810 */ /* 0x000fe20007ffe0ff */
[--C-:B-1----:R-:W-:Y:S01]  /*2bab0*/  IMAD.WIDE R70, R77, 0x4, R2.reuse ;  /* 0x000000044d467825 */ /* 0x102fe200078e0202 */
[----:B------:R-:W-:Y:S01]  /*2bac0*/  ISETP.LT.AND P5, PT, R200, UR60, !P5 ;  /* 0x0000003cc8007c0c */ /* 0x000fe2000efa1270 */
[----:B------:R-:W-:Y:S01]  /*2bad0*/  @P1 STG.E desc[UR28][R74.64], R116 ;  /* 0x000000744a001986 */ /* 0x000fe2000c10191c */
[----:B------:R-:W1:Y:S01]  /*2bae0*/  LDCU UR39, c[0x0][0x39c] ;  /* 0x00007380ff2777ac */ /* 0x000e620008000800 */
[----:B----4-:R-:W-:Y:S01]  /*2baf0*/  IMAD.WIDE R72, R79, 0x4, R2 ;  /* 0x000000044f487825 */ /* 0x010fe200078e0202 */
[----:B------:R-:W-:Y:S01]  /*2bb00*/  ISETP.GE.AND P6, PT, R0, UR50, PT ;  /* 0x0000003200007c0c */ /* 0x000fe2000bfc6270 */
[----:B------:R-:W4:Y:S02]  /*2bb10*/  LDCU UR12, c[0x0][0x398] ;  /* 0x00007300ff0c77ac */ /* 0x000f240008000800 */
[--C-:B--2---:R-:W-:Y:S01]  /*2bb20*/  IMAD.WIDE R68, R77, 0x4, R196.reuse ;  /* 0x000000044d447825 */ /* 0x104fe200078e02c4 */
[----:B------:R2:W-:Y:S01]  /*2bb30*/  @P4 STG.E desc[UR28][R70.64], R218 ;  /* 0x000000da46004986 */ /* 0x0005e2000c10191c */
[----:B------:R-:W1:Y:S02]  /*2bb40*/  LDCU UR69, c[0x0][0x398] ;  /* 0x00007300ff4577ac */ /* 0x000e640008000800 */
[----:B------:R-:W-:Y:S01]  /*2bb50*/  VIADD R0, R198, 0x34 ;  /* 0x00000034c6007836 */ /* 0x000fe20000000000 */
[----:B------:R1:W-:Y:S01]  /*2bb60*/  @P2 STG.E desc[UR28][R68.64], R117 ;  /* 0x0000007544002986 */ /* 0x0003e2000c10191c */
[----:B------:R-:W3:Y:S03]  /*2bb70*/  LDCU UR6, c[0x0][0x39c] ;  /* 0x00007380ff0677ac */ /* 0x000ee60008000800 */
[----:B------:R1:W-:Y:S01]  /*2bb80*/  @P3 STG.E desc[UR28][R72.64], R217 ;  /* 0x000000d948003986 */ /* 0x0003e2000c10191c */
[----:B------:R-:W-:Y:S01]  /*2bb90*/  ISETP.LT.AND P3, PT, R199, UR47, !P6 ;  /* 0x0000002fc7007c0c */ /* 0x000fe2000f761270 */
[----:B------:R-:W3:Y:S01]  /*2bba0*/  LDCU UR45, c[0x0][0x398] ;  /* 0x00007300ff2d77ac */ /* 0x000ee20008000800 */
[----:B------:R-:W-:Y:S01]  /*2bbb0*/  ISETP.LT.AND P6, PT, R200, UR24, !P6 ;  /* 0x00000018c8007c0c */ /* 0x000fe2000f7c1270 */
[C---:B--2---:R-:W-:Y:S01]  /*2bbc0*/  IMAD.WIDE R70, R79.reuse, 0x4, R196 ;  /* 0x000000044f467825 */ /* 0x044fe200078e02c4 */
[----:B------:R-:W-:Y:S01]  /*2bbd0*/  ISETP.GE.AND P0, PT, R0, UR48, PT ;  /* 0x0000003000007c0c */ /* 0x000fe2000bf06270 */
[----:B------:R-:W2:Y:S02]  /*2bbe0*/  LDCU UR38, c[0x0][0x398] ;  /* 0x00007300ff2677ac */ /* 0x000ea40008000800 */
[----:B------:R-:W-:Y:S01]  /*2bbf0*/  VIADD R79, R79, UR32 ;  /* 0x000000204f4f7c36 */ /* 0x000fe20008000000 */
[----:B------:R2:W-:Y:S01]  /*2bc00*/  @P5 STG.E desc[UR28][R70.64], R118 ;  /* 0x0000007646005986 */ /* 0x0005e2000c10191c */
[----:B------:R-:W-:Y:S01]  /*2bc10*/  VIADD R0, R198, 0x35 ;  /* 0x00000035c6007836 */ /* 0x000fe20000000000 */
[----:B------:R-:W-:Y:S01]  /*2bc20*/  ISETP.LT.AND P5, PT, R199, UR73, !P0 ;  /* 0x00000049c7007c0c */ /* 0x000fe2000c7a1270 */
[C---:B-1----:R-:W-:Y:S01]  /*2bc30*/  IMAD.WIDE R68, R79.reuse, 0x4, R2 ;  /* 0x000000044f447825 */ /* 0x042fe200078e0202 */
[----:B------:R-:W1:Y:S03]  /*2bc40*/  LDCU UR35, c[0x0][0x39c] ;  /* 0x00007380ff2377ac */ /* 0x000e660008000800 */
[C---:B------:R-:W-:Y:S01]  /*2bc50*/  IMAD.WIDE R72, R79.reuse, 0x4, R196 ;  /* 0x000000044f487825 */ /* 0x040fe200078e02c4 */
[----:B------:R-:W-:Y:S01]  /*2bc60*/  ISETP.GE.AND P1, PT, R0, UR71, PT ;  /* 0x0000004700007c0c */ /* 0x000fe2000bf26270 */
[----:B------:R1:W-:Y:S01]  /*2bc70*/  @P3 STG.E desc[UR28][R68.64], R216 ;  /* 0x000000d844003986 */ /* 0x0003e2000c10191c */
[----:B------:R-:W4:Y:S01]  /*2bc80*/  LDCU UR54, c[0x0][0x398] ;  /* 0x00007300ff3677ac */ /* 0x000f220008000800 */
[----:B------:R-:W-:Y:S01]  /*2bc90*/  VIADD R77, R79, UR32 ;  /* 0x000000204f4d7c36 */ /* 0x000fe20008000000 */
[----:B------:R-:W-:Y:S01]  /*2bca0*/  ISETP.LT.AND P0, PT, R200, UR52, !P0 ;  /* 0x00000034c8007c0c */ /* 0x000fe2000c701270 */
[----:B------:R-:W-:Y:S01]  /*2bcb0*/  VIADD R0, R198, 0x36 ;  /* 0x00000036c6007836 */ /* 0x000fe20000000000 */
[----:B------:R-:W-:Y:S01]  /*2bcc0*/  @P6 STG.E desc[UR28][R72.64], R119 ;  /* 0x0000007748006986 */ /* 0x000fe2000c10191c */
[----:B------:R-:W-:Y:S01]  /*2bcd0*/  ISETP.LT.AND P6, PT, R199, UR30, !P1 ;  /* 0x0000001ec7007c0c */ /* 0x000fe2000cfc1270 */
[C---:B--2---:R-:W-:Y:S01]  /*2bce0*/  IMAD.WIDE R70, R77.reuse, 0x4, R2 ;  /* 0x000000044d467825 */ /* 0x044fe200078e0202 */
[----:B------:R-:W-:Y:S01]  /*2bcf0*/  ISETP.LT.AND P1, PT, R200, UR11, !P1 ;  /* 0x0000000bc8007c0c */ /* 0x000fe2000cf21270 */
[----:B------:R-:W2:Y:S01]  /*2bd00*/  LDCU UR26, c[0x0][0x39c] ;  /* 0x00007380ff1a77ac */ /* 0x000ea20008000800 */
[----:B---3--:R-:W-:Y:S01]  /*2bd10*/  ISETP.GE.AND P4, PT, R0, UR59, PT ;  /* 0x0000003b00007c0c */ /* 0x008fe2000bf86270 */
[C---:B------:R-:W-:Y:S01]  /*2bd20*/  IMAD.WIDE R74, R77.reuse, 0x4, R196 ;  /* 0x000000044d4a7825 */ /* 0x040fe200078e02c4 */
[----:B------:R-:W-:Y:S01]  /*2bd30*/  IADD3 R77, PT, PT, R77, UR32, RZ ;  /* 0x000000204d4d7c10 */ /* 0x000fe2000fffe0ff */
[----:B------:R3:W-:Y:S01]  /*2bd40*/  @P5 STG.E desc[UR28][R70.64], R215 ;  /* 0x000000d746005986 */ /* 0x0007e2000c10191c */
[----:B------:R-:W-:Y:S01]  /*2bd50*/  IADD3 R0, PT, PT, R198, 0x37, RZ ;  /* 0x00000037c6007810 */ /* 0x000fe20007ffe0ff */
[----:B------:R-:W2:Y:S01]  /*2bd60*/  LDCU UR67, c[0x0][0x398] ;  /* 0x00007300ff4377ac */ /* 0x000ea20008000800 */
[----:B------:R-:W-:Y:S01]  /*2bd70*/  ISETP.LT.AND P5, PT, R199, UR72, !P4 ;  /* 0x00000048c7007c0c */ /* 0x000fe2000e7a1270 */
[C---:B-1----:R-:W-:Y:S01]  /*2bd80*/  IMAD.WIDE R68, R77.reuse, 0x4, R2 ;  /* 0x000000044d447825 */ /* 0x042fe200078e0202 */
[----:B------:R-:W-:Y:S01]  /*2bd90*/  ISETP.LT.AND P4, PT, R200, UR41, !P4 ;  /* 0x00000029c8007c0c */ /* 0x000fe2000e781270 */
[----:B------:R-:W-:Y:S01]  /*2bda0*/  @P0 STG.E desc[UR28][R74.64], R120 ;  /* 0x000000784a000986 */ /* 0x000fe2000c10191c */
[----:B------:R-:W-:Y:S01]  /*2bdb0*/  ISETP.GE.AND P2, PT, R0, UR57, PT ;  /* 0x0000003900007c0c */ /* 0x000fe2000bf46270 */
[C---:B------:R-:W-:Y:S01]  /*2bdc0*/  VIADD R79, R77.reuse, UR32 ;  /* 0x000000204d4f7c36 */ /* 0x040fe20008000000 */
[----:B------:R-:W1:Y:S01]  /*2bdd0*/  LDCU UR65, c[0x0][0x398] ;  /* 0x00007300ff4177ac */ /* 0x000e620008000800 */
[----:B---3--:R-:W-:Y:S01]  /*2bde0*/  IMAD.WIDE R70, R77, 0x4, R196 ;  /* 0x000000044d467825 */ /* 0x008fe200078e02c4 */
[----:B------:R3:W-:Y:S01]  /*2bdf0*/  @P6 STG.E desc[UR28][R68.64], R214 ;  /* 0x000000d644006986 */ /* 0x0007e2000c10191c */
[----:B------:R-:W1:Y:S02]  /*2be00*/  LDCU UR33, c[0x0][0x39c] ;  /* 0x00007380ff2177ac */ /* 0x000e640008000800 */
[----:B------:R-:W-:Y:S01]  /*2be10*/  VIADD R0, R198, 0x38 ;  /* 0x00000038c6007836 */ /* 0x000fe20000000000 */
[----:B------:R1:W-:Y:S01]  /*2be20*/  @P1 STG.E desc[UR28][R70.64], R121 ;  /* 0x0000007946001986 */ /* 0x0003e2000c10191c */
[----:B------:R-:W-:Y:S01]  /*2be30*/  IMAD.WIDE R72, R79, 0x4, R2 ;  /* 0x000000044f487825 */ /* 0x000fe200078e0202 */
[----:B------:R-:W-:Y:S01]  /*2be40*/  ISETP.LT.AND P1, PT, R199, UR15, !P2 ;  /* 0x0000000fc7007c0c */ /* 0x000fe2000d721270 */
[----:B------:R-:W2:Y:S01]  /*2be50*/  LDCU UR40, c[0x0][0x398] ;  /* 0x00007300ff2877ac */ /* 0x000ea20008000800 */
[----:B------:R-:W-:-:S02]  /*2be60*/  ISETP.LT.AND P2, PT, R200, UR77, !P2 ;  /* 0x0000004dc8007c0c */ /* 0x000fc4000d741270 */
[----:B------:R-:W-:Y:S01]  /*2be70*/  ISETP.GE.AND P3, PT, R0, UR16, PT ;  /* 0x0000001000007c0c */ /* 0x000fe2000bf66270 */
[----:B------:R-:W2:Y:S01]  /*2be80*/  LDCU UR76, c[0x0][0x398] ;  /* 0x00007300ff4c77ac */ /* 0x000ea20008000800 */
[C---:B---3--:R-:W-:Y:S01]  /*2be90*/  IMAD.WIDE R68, R79.reuse, 0x4, R196 ;  /* 0x000000044f447825 */ /* 0x048fe200078e02c4 */
[----:B------:R3:W-:Y:S01]  /*2bea0*/  @P5 STG.E desc[UR28][R72.64], R213 ;  /* 0x000000d548005986 */ /* 0x0007e2000c10191c */
[----:B------:R-:W2:Y:S02]  /*2beb0*/  LDCU UR55, c[0x0][0x398] ;  /* 0x00007300ff3777ac */ /* 0x000ea40008000800 */
[----:B------:R-:W-:Y:S01]  /*2bec0*/  VIADD R79, R79, UR32 ;  /* 0x000000204f4f7c36 */ /* 0x000fe20008000000 */
[----:B------:R2:W-:Y:S01]  /*2bed0*/  @P4 STG.E desc[UR28][R68.64], R122 ;  /* 0x0000007a44004986 */ /* 0x0005e2000c10191c */
[----:B------:R-:W-:Y:S01]  /*2bee0*/  VIADD R0, R198, 0x39 ;  /* 0x00000039c6007836 */ /* 0x000fe20000000000 */
[----:B------:R-:W-:Y:S01]  /*2bef0*/  ISETP.LT.AND P4, PT, R199, UR43, !P3 ;  /* 0x0000002bc7007c0c */ /* 0x000fe2000df81270 */
[C---:B-1----:R-:W-:Y:S01]  /*2bf00*/  IMAD.WIDE R70, R79.reuse, 0x4, R2 ;  /* 0x000000044f467825 */ /* 0x042fe200078e0202 */
[----:B------:R-:W1:Y:S02]  /*2bf10*/  LDCU UR66, c[0x0][0x39c] ;  /* 0x00007380ff4277ac */ /* 0x000e640008000800 */
[----:B------:R-:W-:Y:S01]  /*2bf20*/  ISETP.GE.AND P0, PT, R0, UR58, PT ;  /* 0x0000003a00007c0c */ /* 0x000fe2000bf06270 */
[C---:B---3--:R-:W-:Y:S01]  /*2bf30*/  IMAD.WIDE R72, R79.reuse, 0x4, R196 ;  /* 0x000000044f487825 */ /* 0x048fe200078e02c4 */
[----:B------:R3:W-:Y:S01]  /*2bf40*/  @P1 STG.E desc[UR28][R70.64], R212 ;  /* 0x000000d446001986 */ /* 0x0007e2000c10191c */
[----:B------:R-:W1:Y:S02]  /*2bf50*/  LDCU UR46, c[0x0][0x39c] ;  /* 0x00007380ff2e77ac */ /* 0x000e640008000800 */
[----:B------:R-:W-:-:S02]  /*2bf60*/  VIADD R77, R79, UR32 ;  /* 0x000000204f4d7c36 */ /* 0x000fc40008000000 */
[----:B------:R-:W-:Y:S01]  /*2bf70*/  VIADD R0, R198, 0x3a ;  /* 0x0000003ac6007836 */ /* 0x000fe20000000000 */
[C---:B------:R-:W-:Y:S01]  /*2bf80*/  ISETP.LT.AND P3, PT, R200.reuse, UR70, !P3 ;  /* 0x00000046c8007c0c */ /* 0x040fe2000df61270 */
[----:B------:R-:W-:Y:S01]  /*2bf90*/  @P2 STG.E desc[UR28][R72.64], R123 ;  /* 0x0000007b48002986 */ /* 0x000fe2000c10191c */
[----:B--2---:R-:W-:Y:S01]  /*2bfa0*/  IMAD.WIDE R68, R77, 0x4, R2 ;  /* 0x000000044d447825 */ /* 0x004fe200078e0202 */
[----:B------:R-:W-:Y:S01]  /*2bfb0*/  ISETP.LT.AND P2, PT, R199, UR68, !P0 ;  /* 0x00000044c7007c0c */ /* 0x000fe2000c741270 */
[----:B------:R-:W2:Y:S01]  /*2bfc0*/  LDCU UR56, c[0x0][0x398] ;  /* 0x00007300ff3877ac */ /* 0x000ea20008000800 */
[----:B------:R-:W-:Y:S01]  /*2bfd0*/  ISETP.LT.AND P0, PT, R200, UR49, !P0 ;  /* 0x00000031c8007c0c */ /* 0x000fe2000c701270 */
[C---:B------:R-:W-:Y:S01]  /*2bfe0*/  IMAD.WIDE R74, R77.reuse, 0x4, R196 ;  /* 0x000000044d4a7825 */ /* 0x040fe200078e02c4 */
[----:B------:R-:W-:Y:S01]  /*2bff0*/  ISETP.GE.AND P6, PT, R0, UR39, PT ;  /* 0x0000002700007c0c */ /* 0x000fe2000bfc6270 */
[----:B------:R1:W-:Y:S01]  /*2c000*/  @P4 STG.E desc[UR28][R68.64], R211 ;  /* 0x000000d344004986 */ /* 0x0003e2000c10191c */
[----:B------:R-:W-:Y:S01]  /*2c010*/  IADD3 R77, PT, PT, R77, UR32, RZ ;  /* 0x000000204d4d7c10 */ /* 0x000fe2000fffe0ff */
[----:B------:R-:W2:Y:S01]  /*2c020*/  LDCU UR62, c[0x0][0x398] ;  /* 0x00007300ff3e77ac */ /* 0x000ea20008000800 */
[----:B----4-:R-:W-:-:S02]  /*2c030*/  ISETP.LT.AND P4, PT, R199, UR12, !P6 ;  /* 0x0000000cc7007c0c */ /* 0x010fc4000f781270 */
[----:B------:R-:W-:Y:S01]  /*2c040*/  IADD3 R0, PT, PT, R198, 0x3b, RZ ;  /* 0x0000003bc6007810 */ /* 0x000fe20007ffe0ff */
[C---:B---3--:R-:W-:Y:S01]  /*2c050*/  IMAD.WIDE R70, R77.reuse, 0x4, R2 ;  /* 0x000000044d467825 */ /* 0x048fe200078e0202 */
[----:B------:R-:W-:Y:S01]  /*2c060*/  ISETP.LT.AND P6, PT, R200, UR69, !P6 ;  /* 0x00000045c8007c0c */ /* 0x000fe2000f7c1270 */
[----:B------:R-:W-:Y:S01]  /*2c070*/  @P3 STG.E desc[UR28][R74.64], R124 ;  /* 0x0000007c4a003986 */ /* 0x000fe2000c10191c */
[----:B------:R-:W-:Y:S01]  /*2c080*/  ISETP.GE.AND P5, PT, R0, UR6, PT ;  /* 0x0000000600007c0c */ /* 0x000fe2000bfa6270 */
[C---:B------:R-:W-:Y:S01]  /*2c090*/  VIADD R79, R77.reuse, UR32 ;  /* 0x000000204d4f7c36 */ /* 0x040fe20008000000 */
[----:B------:R-:W3:Y:S01]  /*2c0a0*/  LDCU UR22, c[0x0][0x398] ;  /* 0x00007300ff1677ac */ /* 0x000ee20008000800 */
[----:B-1----:R-:W-:Y:S01]  /*2c0b0*/  IMAD.WIDE R68, R77, 0x4, R196 ;  /* 0x000000044d447825 */ /* 0x002fe200078e02c4 */
[----:B------:R1:W-:Y:S01]  /*2c0c0*/  @P2 STG.E desc[UR28][R70.64], R210 ;  /* 0x000000d246002986 */ /* 0x0003e2000c10191c */
[----:B------:R-:W4:Y:S02]  /*2c0d0*/  LDCU UR14, c[0x0][0x39c] ;  /* 0x00007380ff0e77ac */ /* 0x000f240008000800 */
[----:B------:R-:W-:Y:S01]  /*2c0e0*/  VIADD R0, R198, 0x3c ;  /* 0x0000003cc6007836 */ /* 0x000fe20000000000 */
[----:B------:R2:W-:Y:S01]  /*2c0f0*/  @P0 STG.E desc[UR28][R68.64], R125 ;  /* 0x0000007d44000986 */ /* 0x0005e2000c10191c */
[----:B------:R-:W-:Y:S01]  /*2c100*/  IMAD.WIDE R72, R79, 0x4, R2 ;  /* 0x000000044f487825 */ /* 0x000fe200078e0202 */
[----:B------:R-:W-:Y:S01]  /*2c110*/  ISETP.LT.AND P0, PT, R199, UR45, !P5 ;  /* 0x0000002dc7007c0c */ /* 0x000fe2000ef01270 */
[----:B------:R-:W3:Y:S01]  /*2c120*/  LDCU UR44, c[0x0][0x39c] ;  /* 0x00007380ff2c77ac */ /* 0x000ee20008000800 */
[----:B------:R-:W-:-:S02]  /*2c130*/  ISETP.LT.AND P5, PT, R200, UR38, !P5 ;  /* 0x00000026c8007c0c */ /* 0x000fc4000efa1270 */
[----:B------:R-:W-:Y:S01]  /*2c140*/  ISETP.GE.AND P1, PT, R0, UR35, PT ;  /* 0x0000002300007c0c */ /* 0x000fe2000bf26270 */
[----:B------:R-:W3:Y:S01]  /*2c150*/  LDCU UR8, c[0x0][0x398] ;  /* 0x00007300ff0877ac */ /* 0x000ee20008000800 */
[C---:B-1----:R-:W-:Y:S01]  /*2c160*/  IMAD.WIDE R70, R79.reuse, 0x4, R196 ;  /* 0x000000044f467825 */ /* 0x042fe200078e02c4 */
[----:B------:R1:W-:Y:S01]  /*2c170*/  @P4 STG.E desc[UR28][R72.64], R209 ;  /* 0x000000d148004986 */ /* 0x0003e2000c10191c */
[----:B------:R-:W3:Y:S02]  /*2c180*/  LDCU UR37, c[0x0][0x398] ;  /* 0x00007300ff2577ac */ /* 0x000ee40008000800 */
[----:B------:R-:W-:Y:S01]  /*2c190*/  VIADD R79, R79, UR32 ;  /* 0x000000204f4f7c36 */ /* 0x000fe20008000000 */
[----:B------:R3:W-:Y:S01]  /*2c1a0*/  @P6 STG.E desc[UR28][R70.64], R126 ;  /* 0x0000007e46006986 */ /* 0x0007e2000c10191c */
[----:B------:R-:W-:Y:S01]  /*2c1b0*/  VIADD R0, R198, 0x3d ;  /* 0x0000003dc6007836 */ /* 0x000fe20000000000 */
[----:B------:R-:W-:Y:S01]  /*2c1c0*/  ISETP.LT.AND P6, PT, R199, UR54, !P1 ;  /* 0x00000036c7007c0c */ /* 0x000fe2000cfc1270 */
[C---:B--2---:R-:W-:Y:S01]  /*2c1d0*/  IMAD.WIDE R68, R79.reuse, 0x4, R2 ;  /* 0x000000044f447825 */ /* 0x044fe200078e0202 */
[----:B------:R-:W2:Y:S02]  /*2c1e0*/  LDCU UR4, c[0x0][0x398] ;  /* 0x00007300ff0477ac */ /* 0x000ea40008000800 */
[----:B------:R-:W-:Y:S01]  /*2c1f0*/  ISETP.GE.AND P3, PT, R0, UR26, PT ;  /* 0x0000001a00007c0c */ /* 0x000fe2000bf66270 */
[C---:B------:R-:W-:Y:S01]  /*2c200*/  VIADD R77, R79.reuse, UR32 ;  /* 0x000000204f4d7c36 */ /* 0x040fe20008000000 */
[----:B------:R-:W2:Y:S01]  /*2c210*/  LDCU UR36, c[0x0][0x398] ;  /* 0x00007300ff2477ac */ /* 0x000ea20008000800 */
[----:B-1----:R-:W-:Y:S01]  /*2c220*/  IMAD.WIDE R72, R79, 0x4, R196 ;  /* 0x000000044f487825 */ /* 0x002fe200078e02c4 */
[----:B------:R1:W-:Y:S01]  /*2c230*/  @P0 STG.E desc[UR28][R68.64], R208 ;  /* 0x000000d044000986 */ /* 0x0003e2000c10191c */
[----:B------:R-:W-:Y:S01]  /*2c240*/  ISETP.LT.AND P1, PT, R200, UR67, !P1 ;  /* 0x00000043c8007c0c */ /* 0x000fe2000cf21270 */
[----:B------:R-:W2:Y:S01]  /*2c250*/  LDCU UR64, c[0x0][0x398] ;  /* 0x00007300ff4077ac */ /* 0x000ea20008000800 */
[----:B------:R-:W-:Y:S01]  /*2c260*/  VIADD R0, R198, 0x3e ;  /* 0x0000003ec6007836 */ /* 0x000fe20000000000 */
[----:B------:R-:W-:Y:S01]  /*2c270*/  @P5 STG.E desc[UR28][R72.64], R127 ;  /* 0x0000007f48005986 */ /* 0x000fe2000c10191c */
[----:B---3--:R-:W-:Y:S01]  /*2c280*/  IMAD.WIDE R70, R77, 0x4, R2 ;  /* 0x000000044d467825 */ /* 0x008fe200078e0202 */
[----:B------:R-:W-:Y:S01]  /*2c290*/  ISETP.LT.AND P5, PT, R199, UR65, !P3 ;  /* 0x00000041c7007c0c */ /* 0x000fe2000dfa1270 */
[----:B------:R-:W3:Y:S01]  /*2c2a0*/  LDCU UR63, c[0x0][0x39c] ;  /* 0x00007380ff3f77ac */ /* 0x000ee20008000800 */
[----:B------:R-:W-:Y:S01]  /*2c2b0*/  ISETP.GE.AND P2, PT, R0, UR33, PT ;  /* 0x0000002100007c0c */ /* 0x000fe2000bf46270 */
[C---:B------:R-:W-:Y:S01]  /*2c2c0*/  IMAD.WIDE R74, R77.reuse, 0x4, R196 ;  /* 0x000000044d4a7825 */ /* 0x040fe200078e02c4 */
[----:B------:R-:W-:Y:S01]  /*2c2d0*/  IADD3 R77, PT, PT, R77, UR32, RZ ;  /* 0x000000204d4d7c10 */ /* 0x000fe2000fffe0ff */
[----:B------:R2:W-:Y:S01]  /*2c2e0*/  @P6 STG.E desc[UR28][R70.64], R207 ;  /* 0x000000cf46006986 */ /* 0x0005e2000c10191c */
[----:B------:R-:W-:Y:S01]  /*2c2f0*/  ISETP.LT.AND P3, PT, R200, UR40, !P3 ;  /* 0x00000028c8007c0c */ /* 0x000fe2000df61270 */
[----:B------:R-:W3:Y:S01]  /*2c300*/  LDCU UR20, c[0x0][0x398] ;  /* 0x00007300ff1477ac */ /* 0x000ee20008000800 */
[----:B------:R-:W-:-:S02]  /*2c310*/  ISETP.LT.AND P6, PT, R199, UR76, !P2 ;  /* 0x0000004cc7007c0c */ /* 0x000fc4000d7c1270 */
[----:B------:R-:W-:Y:S01]  /*2c320*/  IADD3 R0, PT, PT, R198, 0x3f, RZ ;  /* 0x0000003fc6007810 */ /* 0x000fe20007ffe0ff */
[C---:B-1----:R-:W-:Y:S01]  /*2c330*/  IMAD.WIDE R68, R77.reuse, 0x4, R2 ;  /* 0x000000044d447825 */ /* 0x042fe200078e0202 */
[----:B------:R-:W-:Y:S01]  /*2c340*/  ISETP.LT.AND P2, PT, R200, UR55, !P2 ;  /* 0x00000037c8007c0c */ /* 0x000fe2000d741270 */
[----:B------:R-:W1:Y:S01]  /*2c350*/  LDCU UR50, c[0x0][0x398] ;  /* 0x00007300ff3277ac */ /* 0x000e620008000800 */
[----:B------:R-:W-:Y:S01]  /*2c360*/  ISETP.GE.AND P4, PT, R0, UR66, PT ;  /* 0x0000004200007c0c */ /* 0x000fe2000bf86270 */
[C---:B------:R-:W-:Y:S01]  /*2c370*/  VIADD R79, R77.reuse, UR32 ;  /* 0x000000204d4f7c36 */ /* 0x040fe20008000000 */
[----:B------:R-:W-:Y:S01]  /*2c380*/  @P1 STG.E desc[UR28][R74.64], R128 ;  /* 0x000000804a001986 */ /* 0x000fe2000c10191c */
[----:B------:R-:W-:Y:S01]  /*2c390*/  VIADD R0, R198, 0x40 ;  /* 0x00000040c6007836 */ /* 0x000fe20000000000 */
[----:B------:R-:W1:Y:S01]  /*2c3a0*/  LDCU UR42, c[0x0][0x39c] ;  /* 0x00007380ff2a77ac */ /* 0x000e620008000800 */
[----:B--2---:R-:W-:Y:S01]  /*2c3b0*/  IMAD.WIDE R70, R77, 0x4, R196 ;  /* 0x000000044d467825 */ /* 0x004fe200078e02c4 */
[----:B------:R2:W-:Y:S01]  /*2c3c0*/  @P5 STG.E desc[UR28][R68.64], R206 ;  /* 0x000000ce44005986 */ /* 0x0005e2000c10191c */
[----:B------:R-:W1:Y:S02]  /*2c3d0*/  LDCU UR34, c[0x0][0x398] ;  /* 0x00007300ff2277ac */ /* 0x000e640008000800 */
[----:B------:R-:W-:Y:S01]  /*2c3e0*/  IMAD.WIDE R72, R79, 0x4, R2 ;  /* 0x000000044f487825 */ /* 0x000fe200078e0202 */
[----:B------:R-:W-:Y:S01]  /*2c3f0*/  ISETP.GE.AND P0, PT, R0, UR46, PT ;  /* 0x0000002e00007c0c */ /* 0x000fe2000bf06270 */
[----:B------:R1:W-:Y:S01]  /*2c400*/  @P3 STG.E desc[UR28][R70.64], R129 ;  /* 0x0000008146003986 */ /* 0x0003e2000c10191c */
[----:B------:R-:W-:Y:S01]  /*2c410*/  ISETP.LT.AND P3, PT, R199, UR56, !P4 ;  /* 0x00000038c7007c0c */ /* 0x000fe2000e761270 */
[----:B------:R-:W-:Y:S01]  /*2c420*/  VIADD R0, R198, 0x41 ;  /* 0x00000041c6007836 */ /* 0x000fe20000000000 */
[----:B------:R-:W-:Y:S01]  /*2c430*/  ISETP.LT.AND P4, PT, R200, UR62, !P4 ;  /* 0x0000003ec8007c0c */ /* 0x000fe2000e781270 */
[----:B------:R-:W3:Y:S01]  /*2c440*/  LDCU UR48, c[0x0][0x39c] ;  /* 0x00007380ff3077ac */ /* 0x000ee20008000800 */
[C---:B--2---:R-:W-:Y:S01]  /*2c450*/  IMAD.WIDE R68, R79.reuse, 0x4, R196 ;  /* 0x000000044f447825 */ /* 0x044fe200078e02c4 */
[----:B------:R2:W-:Y:S01]  /*2c460*/  @P6 STG.E desc[UR28][R72.64], R205 ;  /* 0x000000cd48006986 */ /* 0x0005e2000c10191c */
[----:B----4-:R-:W-:Y:S01]  /*2c470*/  ISETP.GE.AND P1, PT, R0, UR14, PT ;  /* 0x0000000e00007c0c */ /* 0x010fe2000bf26270 */
[----:B------:R-:W4:Y:S01]  /*2c480*/  LDCU UR51, c[0x0][0x398] ;  /* 0x00007300ff3377ac */ /* 0x000f220008000800 */
[----:B------:R-:W-:Y:S01]  /*2c490*/  VIADD R79, R79, UR32 ;  /* 0x000000204f4f7c36 */ /* 0x000fe20008000000 */
[----:B------:R3:W-:Y:S01]  /*2c4a0*/  @P2 STG.E desc[UR28][R68.64], R130 ;  /* 0x0000008244002986 */ /* 0x0007e2000c10191c */
[----:B------:R-:W-:Y:S01]  /*2c4b0*/  ISETP.LT.AND P2, PT, R199, UR22, !P0 ;  /* 0x00000016c7007c0c */ /* 0x000fe2000c741270 */
[----:B------:R-:W-:Y:S01]  /*2c4c0*/  VIADD R0, R198, 0x42 ;  /* 0x00000042c6007836 */ /* 0x000fe20000000000 */
[----:B------:R-:W4:Y:S01]  /*2c4d0*/  LDCU UR18, c[0x0][0x398] ;  /* 0x00007300ff1277ac */ /* 0x000f220008000800 */
[----:B------:R-:W-:-:S02]  /*2c4e0*/  VIADD R77, R79, UR32 ;  /* 0x000000204f4d7c36 */ /* 0x000fc40008000000 */
[C---:B-1----:R-:W-:Y:S01]  /*2c4f0*/  IMAD.WIDE R70, R79.reuse, 0x4, R2 ;  /* 0x000000044f467825 */ /* 0x042fe200078e0202 */
[----:B------:R-:W1:Y:S03]  /*2c500*/  LDCU UR60, c[0x0][0x39c] ;  /* 0x00007380ff3c77ac */ /* 0x000e660008000800 */
[----:B--2---:R-:W-:Y:S01]  /*2c510*/  IMAD.WIDE R72, R79, 0x4, R196 ;  /* 0x000000044f487825 */ /* 0x004fe200078e02c4 */
[----:B------:R-:W-:Y:S01]  /*2c520*/  ISETP.GE.AND P5, PT, R0, UR44, PT ;  /* 0x0000002c00007c0c */ /* 0x000fe2000bfa6270 */
[----:B------:R2:W-:Y:S01]  /*2c530*/  @P3 STG.E desc[UR28][R70.64], R204 ;  /* 0x000000cc46003986 */ /* 0x0005e2000c10191c */
[----:B------:R-:W1:Y:S01]  /*2c540*/  LDCU UR53, c[0x0][0x398] ;  /* 0x00007300ff3577ac */ /* 0x000e620008000800 */
[----:B---3--:R-:W-:Y:S01]  /*2c550*/  IMAD.WIDE R68, R77, 0x4, R2 ;  /* 0x000000044d447825 */ /* 0x008fe200078e0202 */
[C---:B------:R-:W-:Y:S01]  /*2c560*/  ISETP.LT.AND P0, PT, R200.reuse, UR8, !P0 ;  /* 0x00000008c8007c0c */ /* 0x040fe2000c701270 */
[----:B------:R3:W-:Y:S01]  /*2c570*/  @P4 STG.E desc[UR28][R72.64], R131 ;  /* 0x0000008348004986 */ /* 0x0007e2000c10191c */
[----:B------:R-:W-:Y:S01]  /*2c580*/  ISETP.LT.AND P4, PT, R199, UR37, !P1 ;  /* 0x00000025c7007c0c */ /* 0x000fe2000cf81270 */
[C---:B------:R-:W-:Y:S01]  /*2c590*/  IMAD.WIDE R74, R77.reuse, 0x4, R196 ;  /* 0x000000044d4a7825 */ /* 0x040fe200078e02c4 */
[----:B------:R-:W-:Y:S01]  /*2c5a0*/  IADD3 R77, PT, PT, R77, UR32, RZ ;  /* 0x000000204d4d7c10 */ /* 0x000fe2000fffe0ff */
[----:B------:R1:W-:Y:S01]  /*2c5b0*/  @P2 STG.E desc[UR28][R68.64], R132 ;  /* 0x0000008444002986 */ /* 0x0003e2000c10191c */
[----:B------:R-:W-:Y:S01]  /*2c5c0*/  ISETP.LT.AND P1, PT, R200, UR4, !P1 ;  /* 0x00000004c8007c0c */ /* 0x000fe2000cf21270 */
[----:B------:R-:W4:Y:S01]  /*2c5d0*/  LDCU UR59, c[0x0][0x398] ;  /* 0x00007300ff3b77ac */ /* 0x000f220008000800 */
[----:B------:R-:W-:Y:S01]  /*2c5e0*/  ISETP.LT.AND P2, PT, R199, UR36, !P5 ;  /* 0x00000024c7007c0c */ /* 0x000fe2000ef41270 */
[C---:B------:R-:W-:Y:S01]  /*2c5f0*/  VIADD R79, R77.reuse, UR32 ;  /* 0x000000204d4f7c36 */ /* 0x040fe20008000000 */
[----:B------:R-:W-:Y:S01]  /*2c600*/  IADD3 R0, PT, PT, R198, 0x43, RZ ;  /* 0x00000043c6007810 */ /* 0x000fe20007ffe0ff */
[--C-:B--2---:R-:W-:Y:S01]  /*2c610*/  IMAD.WIDE R70, R77, 0x4, R2.reuse ;  /* 0x000000044d467825 */ /* 0x104fe200078e0202 */
[----:B------:R-:W-:Y:S01]  /*2c620*/  ISETP.LT.AND P5, PT, R200, UR64, !P5 ;  /* 0x00000040c8007c0c */ /* 0x000fe2000efa1270 */
[----:B------:R-:W-:Y:S01]  /*2c630*/  @P0 STG.E desc[UR28][R74.64], R4 ;  /* 0x000000044a000986 */ /* 0x000fe2000c10191c */
[----:B------:R-:W2:Y:S01]  /*2c640*/  LDCU UR47, c[0x0][0x398] ;  /* 0x00007300ff2f77ac */ /* 0x000ea20008000800 */
[----:B---3--:R-:W-:Y:S01]  /*2c650*/  IMAD.WIDE R72, R79, 0x4, R2 ;  /* 0x000000044f487825 */ /* 0x008fe200078e0202 */
[----:B------:R-:W-:Y:S01]  /*2c660*/  ISETP.GE.AND P6, PT, R0, UR63, PT ;  /* 0x0000003f00007c0c */ /* 0x000fe2000bfc6270 */
[----:B------:R-:W3:Y:S02]  /*2c670*/  LDCU UR24, c[0x0][0x39c] ;  /* 0x00007380ff1877ac */ /* 0x000ee40008000800 */
[--C-:B-1----:R-:W-:Y:S01]  /*2c680*/  IMAD.WIDE R68, R77, 0x4, R196.reuse ;  /* 0x000000044d447825 */ /* 0x102fe200078e02c4 */
[----:B------:R1:W-:Y:S01]  /*2c690*/  @P4 STG.E desc[UR28][R70.64], R133 ;  /* 0x0000008546004986 */ /* 0x0003e2000c10191c */
[----:B------:R-:W2:Y:S03]  /*2c6a0*/  LDCU UR16, c[0x0][0x398] ;  /* 0x00007300ff1077ac */ /* 0x000ea60008000800 */
[----:B------:R2:W-:Y:S01]  /*2c6b0*/  @P1 STG.E desc[UR28][R68.64], R5 ;  /* 0x0000000544001986 */ /* 0x0005e2000c10191c */
[----:B------:R-:W-:Y:S01]  /*2c6c0*/  VIADD R0, R198, 0x44 ;  /* 0x00000044c6007836 */ /* 0x000fe20000000000 */
[----:B------:R-:W3:Y:S02]  /*2c6d0*/  LDCU UR30, c[0x0][0x398] ;  /* 0x00007300ff1e77ac */ /* 0x000ee40008000800 */
[----:B------:R-:W-:Y:S01]  /*2c6e0*/  @P2 STG.E desc[UR28][R72.64], R134 ;  /* 0x0000008648002986 */ /* 0x000fe2000c10191c */
[----:B------:R-:W-:Y:S01]  /*2c6f0*/  ISETP.LT.AND P2, PT, R199, UR20, !P6 ;  /* 0x00000014c7007c0c */ /* 0x000fe2000f741270 */
[----:B------:R-:W3:Y:S01]  /*2c700*/  LDCU UR52, c[0x0][0x39c] ;  /* 0x00007380ff3477ac */ /* 0x000ee20008000800 */
[----:B------:R-:W-:Y:S01]  /*2c710*/  ISETP.LT.AND P6, PT, R200, UR50, !P6 ;  /* 0x00000032c8007c0c */ /* 0x000fe2000f7c1270 */
[C---:B-1----:R-:W-:Y:S01]  /*2c720*/  IMAD.WIDE R70, R79.reuse, 0x4, R196 ;  /* 0x000000044f467825 */ /* 0x042fe200078e02c4 */
[----:B------:R-:W-:Y:S01]  /*2c730*/  ISETP.GE.AND P3, PT, R0, UR42, PT ;  /* 0x0000002a00007c0c */ /* 0x000fe2000bf66270 */
[----:B------:R-:W1:Y:S02]  /*2c740*/  LDCU UR11, c[0x0][0x398] ;  /* 0x00007300ff0b77ac */ /* 0x000e640008000800 */
[----:B------:R-:W-:-:S02]  /*2c750*/  VIADD R79, R79, UR32 ;  /* 0x000000204f4f7c36 */ /* 0x000fc40008000000 */
[----:B------:R-:W-:Y:S01]  /*2c760*/  VIADD R0, R198, 0x45 ;  /* 0x00000045c6007836 */ /* 0x000fe20000000000 */
[----:B------:R1:W-:Y:S01]  /*2c770*/  @P5 STG.E desc[UR28][R70.64], R6 ;  /* 0x0000000646005986 */ /* 0x0003e2000c10191c */
[----:B--2---:R-:W-:Y:S01]  /*2c780*/  IMAD.WIDE R4, R79, 0x4, R2 ;  /* 0x000000044f047825 */ /* 0x004fe200078e0202 */
[----:B------:R-:W-:Y:S01]  /*2c790*/  ISETP.LT.AND P5, PT, R199, UR34, !P3 ;  /* 0x00000022c7007c0c */ /* 0x000fe2000dfa1270 */
[----:B------:R-:W2:Y:S02]  /*2c7a0*/  LDCU UR41, c[0x0][0x39c] ;  /* 0x00007380ff2977ac */ /* 0x000ea40008000800 */
[C---:B------:R-:W-:Y:S01]  /*2c7b0*/  IMAD.WIDE R68, R79.reuse, 0x4, R196 ;  /* 0x000000044f447825 */ /* 0x040fe200078e02c4 */
[----:B------:R-:W-:Y:S01]  /*2c7c0*/  ISETP.GE.AND P0, PT, R0, UR48, PT ;  /* 0x0000003000007c0c */ /* 0x000fe2000bf06270 */
[----:B------:R2:W-:Y:S01]  /*2c7d0*/  @P2 STG.E desc[UR28][R4.64], R135 ;  /* 0x0000008704002986 */ /* 0x0005e2000c10191c */
[----:B----4-:R-:W-:Y:S01]  /*2c7e0*/  ISETP.LT.AND P3, PT, R200, UR51, !P3 ;  /* 0x00000033c8007c0c */ /* 0x010fe2000df61270 */
[----:B------:R-:W-:Y:S01]  /*2c7f0*/  VIADD R75, R79, UR32 ;  /* 0x000000204f4b7c36 */ /* 0x000fe20008000000 */
[----:B------:R-:W4:Y:S01]  /*2c800*/  LDCU UR57, c[0x0][0x398] ;  /* 0x00007300ff3977ac */ /* 0x000f220008000800 */
[----:B------:R2:W-:Y:S01]  /*2c810*/  @P6 STG.E desc[UR28][R68.64], R7 ;  /* 0x0000000744006986 */ /* 0x0005e2000c10191c */
[----:B------:R-:W-:Y:S01]  /*2c820*/  VIADD R0, R198, 0x46 ;  /* 0x00000046c6007836 */ /* 0x000fe20000000000 */
[----:B------:R-:W-:Y:S01]  /*2c830*/  ISETP.LT.AND P6, PT, R199, UR18, !P0 ;  /* 0x00000012c7007c0c */ /* 0x000fe2000c7c1270 */
[C---:B-1----:R-:W-:Y:S01]  /*2c840*/  IMAD.WIDE R70, R75.reuse, 0x4, R2 ;  /* 0x000000044b467825 */ /* 0x042fe200078e0202 */
[----:B------:R-:W1:Y:S03]  /*2c850*/  LDCU UR39, c[0x0][0x398] ;  /* 0x00007300ff2777ac */ /* 0x000e660008000800 */
[C---:B------:R-:W-:Y:S01]  /*2c860*/  IMAD.WIDE R72, R75.reuse, 0x4, R196 ;  /* 0x000000044b487825 */ /* 0x040fe200078e02c4 */
[----:B------:R-:W-:Y:S01]  /*2c870*/  IADD3 R75, PT, PT, R75, UR32, RZ ;  /* 0x000000204b4b7c10 */ /* 0x000fe2000fffe0ff */
[----:B------:R-:W1:Y:S01]  /*2c880*/  LDCU UR15, c[0x0][0x39c] ;  /* 0x00007380ff0f77ac */ /* 0x000e620008000800 */
[----:B------:R-:W-:Y:S01]  /*2c890*/  ISETP.GE.AND P4, PT, R0, UR60, PT ;  /* 0x0000003c00007c0c */ /* 0x000fe2000bf86270 */
[----:B------:R-:W-:Y:S01]  /*2c8a0*/  @P5 STG.E desc[UR28][R70.64], R136 ;  /* 0x0000008846005986 */ /* 0x000fe2000c10191c */
[----:B------:R-:W-:Y:S01]  /*2c8b0*/  ISETP.LT.AND P0, PT, R200, UR53, !P0 ;  /* 0x00000035c8007c0c */ /* 0x000fe2000c701270 */
[----:B--2---:R-:W-:Y:S01]  /*2c8c0*/  IMAD.WIDE R4, R75, 0x4, R2 ;  /* 0x000000044b047825 */ /* 0x004fe200078e0202 */
[----:B------:R-:W-:Y:S01]  /*2c8d0*/  ISETP.LT.AND P5, PT, R199, UR59, !P4 ;  /* 0x0000003bc7007c0c */ /* 0x000fe2000e7a1270 */
[----:B------:R-:W-:Y:S01]  /*2c8e0*/  @P3 STG.E desc[UR28][R72.64], R8 ;  /* 0x0000000848003986 */ /* 0x000fe2000c10191c */
[----:B------:R-:W-:Y:S01]  /*2c8f0*/  IADD3 R0, PT, PT, R198, 0x47, RZ ;  /* 0x00000047c6007810 */ /* 0x000fe20007ffe0ff */
[C---:B------:R-:W-:Y:S01]  /*2c900*/  VIADD R77, R75.reuse, UR32 ;  /* 0x000000204b4d7c36 */ /* 0x040fe20008000000 */
[----:B------:R-:W2:Y:S01]  /*2c910*/  LDCU UR6, c[0x0][0x398] ;  /* 0x00007300ff0677ac */ /* 0x000ea20008000800 */
[----:B------:R1:W-:Y:S01]  /*2c920*/  @P6 STG.E desc[UR28][R4.64], R137 ;  /* 0x0000008904006986 */ /* 0x0003e2000c10191c */
[----:B------:R-:W-:Y:S01]  /*2c930*/  ISETP.LT.AND P6, PT, R200, UR47, !P4 ;  /* 0x0000002fc8007c0c */ /* 0x000fe2000e7c1270 */
[----:B------:R-:W-:Y:S01]  /*2c940*/  IMAD.WIDE R6, R75, 0x4, R196 ;  /* 0x000000044b067825 */ /* 0x000fe200078e02c4 */
[----:B---3--:R-:W-:Y:S01]  /*2c950*/  ISETP.GE.AND P1, PT, R0, UR24, PT ;  /* 0x0000001800007c0c */ /* 0x008fe2000bf26270 */
[----:B------:R-:W3:Y:S02]  /*2c960*/  LDCU UR35, c[0x0][0x398] ;  /* 0x00007300ff2377ac */ /* 0x000ee40008000800 */
[C---:B------:R-:W-:Y:S01]  /*2c970*/  IMAD.WIDE R68, R77.reuse, 0x4, R2 ;  /* 0x000000044d447825 */ /* 0x040fe200078e0202 */
[----:B------:R2:W-:Y:S01]  /*2c980*/  @P0 STG.E desc[UR28][R6.64], R9 ;  /* 0x0000000906000986 */ /* 0x0005e2000c10191c */
[----:B------:R-:W3:Y:S02]  /*2c990*/  LDCU UR43, c[0x0][0x398] ;  /* 0x00007300ff2b77ac */ /* 0x000ee40008000800 */
[----:B------:R-:W-:Y:S01]  /*2c9a0*/  VIADD R0, R198, 0x48 ;  /* 0x00000048c6007836 */ /* 0x000fe20000000000 */
[----:B------:R-:W-:Y:S01]  /*2c9b0*/  @P5 STG.E desc[UR28][R68.64], R138 ;  /* 0x0000008a44005986 */ /* 0x000fe2000c10191c */
[----:B-1----:R-:W-:Y:S01]  /*2c9c0*/  IMAD.WIDE R4, R77, 0x4, R196 ;  /* 0x000000044d047825 */ /* 0x002fe200078e02c4 */
[----:B------:R-:W-:Y:S01]  /*2c9d0*/  ISETP.LT.AND P5, PT, R199, UR16, !P1 ;  /* 0x00000010c7007c0c */ /* 0x000fe2000cfa1270 */
[----:B------:R-:W1:Y:S01]  /*2c9e0*/  LDCU UR58, c[0x0][0x39c] ;  /* 0x00007380ff3a77ac */ /* 0x000e620008000800 */
[----:B------:R-:W-:-:S02]  /*2c9f0*/  ISETP.GE.AND P2, PT, R0, UR52, PT ;  /* 0x0000003400007c0c */ /* 0x000fc4000bf46270 */
[----:B------:R-:W-:Y:S01]  /*2ca00*/  ISETP.LT.AND P1, PT, R200, UR30, !P1 ;  /* 0x0000001ec8007c0c */ /* 0x000fe2000cf21270 */
[----:B------:R-:W-:Y:S01]  /*2ca10*/  VIADD R0, R198, 0x49 ;  /* 0x00000049c6007836 */ /* 0x000fe20000000000 */
[----:B------:R1:W-:Y:S01]  /*2ca20*/  @P6 STG.E desc[UR28][R4.64], R10 ;  /* 0x0000000a04006986 */ /* 0x0003e2000c10191c */
[----:B------:R-:W-:Y:S01]  /*2ca30*/  VIADD R77, R77, UR32 ;  /* 0x000000204d4d7c36 */ /* 0x000fe20008000000 */
[----:B------:R-:W-:Y:S01]  /*2ca40*/  ISETP.LT.AND P6, PT, R199, UR11, !P2 ;  /* 0x0000000bc7007c0c */ /* 0x000fe2000d7c1270 */
[----:B------:R-:W3:Y:S01]  /*2ca50*/  LDCU UR49, c[0x0][0x39c] ;  /* 0x00007380ff3177ac */ /* 0x000ee20008000800 */
[----:B------:R-:W-:Y:S01]  /*2ca60*/  ISETP.GE.AND P3, PT, R0, UR41, PT ;  /* 0x0000002900007c0c */ /* 0x000fe2000bf66270 */
[C---:B--2---:R-:W-:Y:S01]  /*2ca70*/  IMAD.WIDE R6, R77.reuse, 0x4, R2 ;  /* 0x000000044d067825 */ /* 0x044fe200078e0202 */
[----:B------:R-:W2:Y:S03]  /*2ca80*/  LDCU UR12, c[0x0][0x398] ;  /* 0x00007300ff0c77ac */ /* 0x000ea60008000800 */
[----:B------:R-:W-:-:S02]  /*2ca90*/  VIADD R71, R77, UR32 ;  /* 0x000000204d477c36 */ /* 0x000fc40008000000 */
[----:B------:R-:W-:Y:S01]  /*2caa0*/  IMAD.WIDE R8, R77, 0x4, R196 ;  /* 0x000000044d087825 */ /* 0x000fe200078e02c4 */
[----:B------:R2:W-:Y:S01]  /*2cab0*/  @P5 STG.E desc[UR28][R6.64], R139 ;  /* 0x0000008b06005986 */ /* 0x0005e2000c10191c */
[----:B----4-:R-:W-:Y:S01]  /*2cac0*/  ISETP.LT.AND P2, PT, R200, UR57, !P2 ;  /* 0x00000039c8007c0c */ /* 0x010fe2000d741270 */
[----:B------:R-:W4:Y:S01]  /*2cad0*/  LDCU UR26, c[0x0][0x398] ;  /* 0x00007300ff1a77ac */ /* 0x000f220008000800 */
[----:B------:R-:W-:Y:S01]  /*2cae0*/  VIADD R0, R198, 0x4a ;  /* 0x0000004ac6007836 */ /* 0x000fe20000000000 */
[----:B------:R2:W-:Y:S01]  /*2caf0*/  @P1 STG.E desc[UR28][R8.64], R11 ;  /* 0x0000000b08001986 */ /* 0x0005e2000c10191c */
[----:B-1----:R-:W-:Y:S01]  /*2cb00*/  IMAD.WIDE R4, R71, 0x4, R2 ;  /* 0x0000000447047825 */ /* 0x002fe200078e0202 */
[----:B------:R-:W-:Y:S01]  /*2cb10*/  ISETP.LT.AND P1, PT, R199, UR39, !P3 ;  /* 0x00000027c7007c0c */ /* 0x000fe2000df21270 */
[----:B------:R-:W1:Y:S01]  /*2cb20*/  LDCU UR33, c[0x0][0x398] ;  /* 0x00007300ff2177ac */ /* 0x000e620008000800 */
[----:B------:R-:W-:Y:S01]  /*2cb30*/  ISETP.GE.AND P4, PT, R0, UR15, PT ;  /* 0x0000000f00007c0c */ /* 0x000fe2000bf86270 */
[C---:B------:R-:W-:Y:S01]  /*2cb40*/  IMAD.WIDE R68, R71.reuse, 0x4, R196 ;  /* 0x0000000447447825 */ /* 0x040fe200078e02c4 */
[----:B------:R1:W-:Y:S01]  /*2cb50*/  @P6 STG.E desc[UR28][R4.64], R140 ;  /* 0x0000008c04006986 */ /* 0x0003e2000c10191c */
[----:B------:R-:W4:Y:S01]  /*2cb60*/  LDCU UR45, c[0x0][0x398] ;  /* 0x00007300ff2d77ac */ /* 0x000f220008000800 */
[----:B------:R-:W-:-:S02]  /*2cb70*/  IADD3 R71, PT, PT, R71, UR32, RZ ;  /* 0x0000002047477c10 */ /* 0x000fc4000fffe0ff */
[----:B------:R-:W-:Y:S01]  /*2cb80*/  ISETP.LT.AND P3, PT, R200, UR6, !P3 ;  /* 0x00000006c8007c0c */ /* 0x000fe2000df61270 */
[----:B------:R-:W4:Y:S01]  /*2cb90*/  LDCU UR38, c[0x0][0x39c] ;  /* 0x00007380ff2677ac */ /* 0x000f220008000800 */
[----:B---3--:R-:W-:Y:S02]  /*2cba0*/  ISETP.LT.AND P6, PT, R199, UR35, !P4 ;  /* 0x00000023c7007c0c */ /* 0x008fe4000e7c1270 */
[----:B------:R-:W-:Y:S01]  /*2cbb0*/  IADD3 R0, PT, PT, R198, 0x4b, RZ ;  /* 0x0000004bc6007810 */ /* 0x000fe20007ffe0ff */
[C---:B--2---:R-:W-:Y:S01]  /*2cbc0*/  IMAD.WIDE R6, R71.reuse, 0x4, R2 ;  /* 0x0000000447067825 */ /* 0x044fe200078e0202 */
[----:B------:R-:W-:Y:S01]  /*2cbd0*/  ISETP.LT.AND P4, PT, R200, UR43, !P4 ;  /* 0x0000002bc8007c0c */ /* 0x000fe2000e781270 */
[----:B------:R-:W-:Y:S01]  /*2cbe0*/  @P2 STG.E desc[UR28][R68.64], R12 ;  /* 0x0000000c44002986 */ /* 0x000fe2000c10191c */
[----:B------:R-:W2:Y:S01]  /*2cbf0*/  LDCU UR61, c[0x0][0x39c] ;  /* 0x00007380ff3d77ac */ /* 0x000ea20008000800 */
[C---:B------:R-:W-:Y:S01]  /*2cc00*/  VIADD R11, R71.reuse, UR32 ;  /* 0x00000020470b7c36 */ /* 0x040fe20008000000 */
[----:B------:R-:W-:Y:S01]  /*2cc10*/  ISETP.GE.AND P0, PT, R0, UR58, PT ;  /* 0x0000003a00007c0c */ /* 0x000fe2000bf06270 */
[----:B------:R-:W-:Y:S01]  /*2cc20*/  VIADD R0, R198, 0x4c ;  /* 0x0000004cc6007836 */ /* 0x000fe20000000000 */
[----:B------:R-:W3:Y:S01]  /*2cc30*/  LDCU UR46, c[0x0][0x398] ;  /* 0x00007300ff2e77ac */ /* 0x000ee20008000800 */
[----:B-1----:R-:W-:Y:S01]  /*2cc40*/  IMAD.WIDE R4, R71, 0x4, R196 ;  /* 0x0000000447047825 */ /* 0x002fe200078e02c4 */
[----:B------:R1:W-:Y:S01]  /*2cc50*/  @P1 STG.E desc[UR28][R6.64], R141 ;  /* 0x0000008d06001986 */ /* 0x0003e2000c10191c */
[----:B------:R-:W2:Y:S02]  /*2cc60*/  LDCU UR54, c[0x0][0x398] ;  /* 0x00007300ff3677ac */ /* 0x000ea40008000800 */
[C---:B------:R-:W-:Y:S01]  /*2cc70*/  IMAD.WIDE R8, R11.reuse, 0x4, R2 ;  /* 0x000000040b087825 */ /* 0x040fe200078e0202 */
[----:B------:R-:W-:Y:S01]  /*2cc80*/  ISETP.GE.AND P5, PT, R0, UR49, PT ;  /* 0x0000003100007c0c */ /* 0x000fe2000bfa6270 */
[----:B------:R2:W-:Y:S01]  /*2cc90*/  @P3 STG.E desc[UR28][R4.64], R13 ;  /* 0x0000000d04003986 */ /* 0x0005e2000c10191c */
[----:B------:R-:W3:Y:S03]  /*2cca0*/  LDCU UR40, c[0x0][0x398] ;  /* 0x00007300ff2877ac */ /* 0x000ee60008000800 */
[----:B------:R2:W-:Y:S01]  /*2ccb0*/  @P6 STG.E desc[UR28][R8.64], R142 ;  /* 0x0000008e08006986 */ /* 0x0005e2000c10191c */
[----:B------:R-:W3:Y:S01]  /*2ccc0*/  LDCU UR14, c[0x0][0x398] ;  /* 0x00007300ff0e77ac */ /* 0x000ee20008000800 */
[----:B-1----:R-:W-:Y:S01]  /*2ccd0*/  IMAD.WIDE R6, R11, 0x4, R196 ;  /* 0x000000040b067825 */ /* 0x002fe200078e02c4 */
[----:B------:R-:W-:Y:S01]  /*2cce0*/  ISETP.LT.AND P6, PT, R199, UR12, !P0 ;  /* 0x0000000cc7007c0c */ /* 0x000fe2000c7c1270 */
[----:B------:R-:W1:Y:S01]  /*2ccf0*/  LDCU UR55, c[0x0][0x39c] ;  /* 0x00007380ff3777ac */ /* 0x000e620008000800 */
[----:B----4-:R-:W-:Y:S01]  /*2cd00*/  ISETP.LT.AND P0, PT, R200, UR26, !P0 ;  /* 0x0000001ac8007c0c */ /* 0x010fe2000c701270 */
[----:B------:R-:W-:Y:S01]  /*2cd10*/  VIADD R0, R198, 0x4d ;  /* 0x0000004dc6007836 */ /* 0x000fe20000000000 */
[----:B------:R4:W-:Y:S01]  /*2cd20*/  @P4 STG.E desc[UR28][R6.64], R14 ;  /* 0x0000000e06004986 */ /* 0x0009e2000c10191c */
[----:B------:R-:W-:Y:S01]  /*2cd30*/  VIADD R11, R11, UR32 ;  /* 0x000000200b0b7c36 */ /* 0x000fe20008000000 */
[----:B------:R-:W-:Y:S01]  /*2cd40*/  ISETP.LT.AND P4, PT, R199, UR33, !P5 ;  /* 0x00000021c7007c0c */ /* 0x000fe2000ef81270 */
[----:B------:R-:W1:Y:S01]  /*2cd50*/  LDCU UR44, c[0x0][0x398] ;  /* 0x00007300ff2c77ac */ /* 0x000e620008000800 */
[----:B------:R-:W-:Y:S01]  /*2cd60*/  ISETP.LT.AND P5, PT, R200, UR45, !P5 ;  /* 0x0000002dc8007c0c */ /* 0x000fe2000efa1270 */
[C---:B--2---:R-:W-:Y:S01]  /*2cd70*/  VIADD R13, R11.reuse, UR32 ;  /* 0x000000200b0d7c36 */ /* 0x044fe20008000000 */
[----:B------:R-:W-:Y:S01]  /*2cd80*/  ISETP.GE.AND P2, PT, R0, UR38, PT ;  /* 0x0000002600007c0c */ /* 0x000fe2000bf46270 */
[----:B------:R-:W-:Y:S01]  /*2cd90*/  VIADD R0, R198, 0x4e ;  /* 0x0000004ec6007836 */ /* 0x000fe20000000000 */
[----:B------:R-:W2:Y:S01]  /*2cda0*/  LDCU UR56, c[0x0][0x398] ;  /* 0x00007300ff3877ac */ /* 0x000ea20008000800 */
[C---:B------:R-:W-:Y:S01]  /*2cdb0*/  IMAD.WIDE R4, R11.reuse, 0x4, R2 ;  /* 0x000000040b047825 */ /* 0x040fe200078e0202 */
[----:B------:R-:W1:Y:S03]  /*2cdc0*/  LDCU UR62, c[0x0][0x39c] ;  /* 0x00007380ff3e77ac */ /* 0x000e660008000800 */
[----:B------:R-:W-:Y:S01]  /*2cdd0*/  IMAD.WIDE R8, R11, 0x4, R196 ;  /* 0x000000040b087825 */ /* 0x000fe200078e02c4 */
[----:B------:R-:W-:Y:S01]  /*2cde0*/  ISETP.GE.AND P1, PT, R0, UR61, PT ;  /* 0x0000003d00007c0c */ /* 0x000fe2000bf26270 */
[----:B------:R-:W1:Y:S02]  /*2cdf0*/  LDCU UR8, c[0x0][0x398] ;  /* 0x00007300ff0877ac */ /* 0x000e640008000800 */
[C---:B----4-:R-:W-:Y:S01]  /*2ce00*/  IMAD.WIDE R6, R13.reuse, 0x4, R2 ;  /* 0x000000040d067825 */ /* 0x050fe200078e0202 */
[----:B------:R4:W-:Y:S01]  /*2ce10*/  @P6 STG.E desc[UR28][R4.64], R143 ;  /* 0x0000008f04006986 */ /* 0x0009e2000c10191c */
[----:B------:R-:W1:Y:S02]  /*2ce20*/  LDCU UR37, c[0x0][0x398] ;  /* 0x00007300ff2577ac */ /* 0x000e640008000800 */
[----:B------:R-:W-:Y:S01]  /*2ce30*/  IMAD.WIDE R10, R13, 0x4, R196 ;  /* 0x000000040d0a7825 */ /* 0x000fe200078e02c4 */
[----:B------:R2:W-:Y:S01]  /*2ce40*/  @P0 STG.E desc[UR28][R8.64], R15 ;  /* 0x0000000f08000986 */ /* 0x0005e2000c10191c */
[----:B---3--:R-:W-:Y:S01]  /*2ce50*/  ISETP.LT.AND P0, PT, R199, UR46, !P2 ;  /* 0x0000002ec7007c0c */ /* 0x008fe2000d701270 */
[----:B------:R-:W3:Y:S01]  /*2ce60*/  LDCU UR22, c[0x0][0x39c] ;  /* 0x00007380ff1677ac */ /* 0x000ee20008000800 */
[----:B------:R-:W-:Y:S01]  /*2ce70*/  IADD3 R13, PT, PT, R13, UR32, RZ ;  /* 0x000000200d0d7c10 */ /* 0x000fe2000fffe0ff */
[----:B------:R1:W-:Y:S01]  /*2ce80*/  @P4 STG.E desc[UR28][R6.64], R144 ;  /* 0x0000009006004986 */ /* 0x0003e2000c10191c */
[----:B------:R-:W-:Y:S01]  /*2ce90*/  ISETP.LT.AND P2, PT, R200, UR54, !P2 ;  /* 0x00000036c8007c0c */ /* 0x000fe2000d741270 */
[----:B------:R-:W3:Y:S02]  /*2cea0*/  LDCU UR4, c[0x0][0x398] ;  /* 0x00007300ff0477ac */ /* 0x000ee40008000800 */
[----:B------:R-:W-:Y:S01]  /*2ceb0*/  @P5 STG.E desc[UR28][R10.64], R16 ;  /* 0x000000100a005986 */ /* 0x000fe2000c10191c */
[----:B------:R-:W-:Y:S01]  /*2cec0*/  ISETP.LT.AND P5, PT, R199, UR40, !P1 ;  /* 0x00000028c7007c0c */ /* 0x000fe2000cfa1270 */
[C---:B----4-:R-:W-:Y:S01]  /*2ced0*/  IMAD.WIDE R4, R13.reuse, 0x4, R2 ;  /* 0x000000040d047825 */ /* 0x050fe200078e0202 */
[----:B------:R-:W-:Y:S01]  /*2cee0*/  IADD3 R0, PT, PT, R198, 0x4f, RZ ;  /* 0x0000004fc6007810 */ /* 0x000fe20007ffe0ff */
[----:B------:R-:W4:Y:S02]  /*2cef0*/  LDCU UR48, c[0x0][0x39c] ;  /* 0x00007380ff3077ac */ /* 0x000f240008000800 */
[----:B--2---:R-:W-:-:S02]  /*2cf00*/  VIADD R15, R13, UR32 ;  /* 0x000000200d0f7c36 */ /* 0x004fc40008000000 */
[----:B-1----:R-:W-:Y:S01]  /*2cf10*/  IMAD.WIDE R6, R13, 0x4, R196 ;  /* 0x000000040d067825 */ /* 0x002fe200078e02c4 */
[----:B------:R-:W-:Y:S01]  /*2cf20*/  ISETP.GE.AND P3, PT, R0, UR55, PT ;  /* 0x0000003700007c0c */ /* 0x000fe2000bf66270 */
[----:B------:R-:W1:Y:S02]  /*2cf30*/  LDCU UR36, c[0x0][0x398] ;  /* 0x00007300ff2477ac */ /* 0x000e640008000800 */
[----:B------:R-:W-:Y:S01]  /*2cf40*/  IMAD.WIDE R8, R15, 0x4, R2 ;  /* 0x000000040f087825 */ /* 0x000fe200078e0202 */
[----:B------:R-:W-:Y:S01]  /*2cf50*/  ISETP.LT.AND P1, PT, R200, UR14, !P1 ;  /* 0x0000000ec8007c0c */ /* 0x000fe2000cf21270 */
[----:B------:R2:W-:Y:S01]  /*2cf60*/  @P0 STG.E desc[UR28][R4.64], R145 ;  /* 0x0000009104000986 */ /* 0x0005e2000c10191c */
[----:B------:R-:W1:Y:S01]  /*2cf70*/  LDCU UR42, c[0x0][0x398] ;  /* 0x00007300ff2a77ac */ /* 0x000e620008000800 */
[----:B------:R-:W-:Y:S02]  /*2cf80*/  VIADD R0, R198, 0x50 ;  /* 0x00000050c6007836 */ /* 0x000fe40000000000 */
[----:B------:R1:W-:Y:S01]  /*2cf90*/  @P2 STG.E desc[UR28][R6.64], R17 ;  /* 0x0000001106002986 */ /* 0x0003e2000c10191c */
[----:B------:R-:W3:Y:S03]  /*2cfa0*/  LDCU UR20, c[0x0][0x398] ;  /* 0x00007300ff1477ac */ /* 0x000ee60008000800 */
[----:B------:R1:W-:Y:S01]  /*2cfb0*/  @P5 STG.E desc[UR28][R8.64], R146 ;  /* 0x0000009208005986 */ /* 0x0003e2000c10191c */
[----:B------:R-:W-:Y:S01]  /*2cfc0*/  ISETP.LT.AND P5, PT, R199, UR44, !P3 ;  /* 0x0000002cc7007c0c */ /* 0x000fe2000dfa1270 */
[----:B------:R-:W4:Y:S01]  /*2cfd0*/  LDCU UR24, c[0x0][0x39c] ;  /* 0x00007380ff1877ac */ /* 0x000f220008000800 */
[----:B------:R-:W-:Y:S01]  /*2cfe0*/  ISETP.LT.AND P3, PT, R200, UR56, !P3 ;  /* 0x00000038c8007c0c */ /* 0x000fe2000df61270 */
[C---:B--2---:R-:W-:Y:S01]  /*2cff0*/  IMAD.WIDE R4, R15.reuse, 0x4, R196 ;  /* 0x000000040f047825 */ /* 0x044fe200078e02c4 */
[----:B------:R-:W-:Y:S01]  /*2d000*/  ISETP.GE.AND P6, PT, R0, UR62, PT ;  /* 0x0000003e00007c0c */ /* 0x000fe2000bfc6270 */
[----:B------:R-:W2:Y:S02]  /*2d010*/  LDCU UR34, c[0x0][0x398] ;  /* 0x00007300ff2277ac */ /* 0x000ea40008000800 */
[----:B------:R-:W-:-:S02]  /*2d020*/  VIADD R15, R15, UR32 ;  /* 0x000000200f0f7c36 */ /* 0x000fc40008000000 */
[----:B------:R-:W-:Y:S01]  /*2d030*/  VIADD R0, R198, 0x51 ;  /* 0x00000051c6007836 */ /* 0x000fe20000000000 */
[----:B------:R2:W-:Y:S01]  /*2d040*/  @P1 STG.E desc[UR28][R4.64], R18 ;  /* 0x0000001204001986 */ /* 0x0005e2000c10191c */
[----:B-1----:R-:W-:Y:S01]  /*2d050*/  IMAD.WIDE R6, R15, 0x4, R2 ;  /* 0x000000040f067825 */ /* 0x002fe200078e0202 */
[----:B------:R-:W-:Y:S01]  /*2d060*/  ISETP.LT.AND P1, PT, R199, UR8, !P6 ;  /* 0x00000008c7007c0c */ /* 0x000fe2000f721270 */
[----:B------:R-:W1:Y:S02]  /*2d070*/  LDCU UR50, c[0x0][0x39c] ;  /* 0x00007380ff3277ac */ /* 0x000e640008000800 */
[C---:B------:R-:W-:Y:S01]  /*2d080*/  IMAD.WIDE R8, R15.reuse, 0x4, R196 ;  /* 0x000000040f087825 */ /* 0x040fe200078e02c4 */
[----:B---3--:R-:W-:Y:S01]  /*2d090*/  ISETP.GE.AND P4, PT, R0, UR22, PT ;  /* 0x0000001600007c0c */ /* 0x008fe2000bf86270 */
[----:B------:R3:W-:Y:S01]  /*2d0a0*/  @P5 STG.E desc[UR28][R6.64], R147 ;  /* 0x0000009306005986 */ /* 0x0007e2000c10191c */
[----:B------:R-:W-:Y:S01]  /*2d0b0*/  ISETP.LT.AND P6, PT, R200, UR37, !P6 ;  /* 0x00000025c8007c0c */ /* 0x000fe2000f7c1270 */
[----:B------:R-:W-:Y:S01]  /*2d0c0*/  VIADD R13, R15, UR32 ;  /* 0x000000200f0d7c36 */ /* 0x000fe20008000000 */
[----:B------:R-:W1:Y:S01]  /*2d0d0*/  LDCU UR18, c[0x0][0x398] ;  /* 0x00007300ff1277ac */ /* 0x000e620008000800 */
[----:B------:R1:W-:Y:S01]  /*2d0e0*/  @P3 STG.E desc[UR28][R8.64], R19 ;  /* 0x0000001308003986 */ /* 0x0003e2000c10191c */
[----:B------:R-:W-:Y:S01]  /*2d0f0*/  ISETP.LT.AND P3, PT, R199, UR4, !P4 ;  /* 0x00000004c7007c0c */ /* 0x000fe2000e761270 */
[----:B------:R-:W-:Y:S01]  /*2d100*/  VIADD R0, R198, 0x52 ;  /* 0x00000052c6007836 */ /* 0x000fe20000000000 */
[----:B------:R-:W1:Y:S01]  /*2d110*/  LDCU UR51, c[0x0][0x398] ;  /* 0x00007300ff3377ac */ /* 0x000e620008000800 */
[C---:B--2---:R-:W-:Y:S01]  /*2d120*/  IMAD.WIDE R4, R13.reuse, 0x4, R2 ;  /* 0x000000040d047825 */ /* 0x044fe200078e0202 */
[----:B------:R-:W2:Y:S03]  /*2d130*/  LDCU UR41, c[0x0][0x398] ;  /* 0x00007300ff2977ac */ /* 0x000ea60008000800 */
[C---:B------:R-:W-:Y:S01]  /*2d140*/  IMAD.WIDE R10, R13.reuse, 0x4, R196 ;  /* 0x000000040d0a7825 */ /* 0x040fe200078e02c4 */
[----:B------:R-:W-:-:S02]  /*2d150*/  IADD3 R13, PT, PT, R13, UR32, RZ ;  /* 0x000000200d0d7c10 */ /* 0x000fc4000fffe0ff */
[----:B----4-:R-:W-:Y:S01]  /*2d160*/  ISETP.GE.AND P0, PT, R0, UR48, PT ;  /* 0x0000003000007c0c */ /* 0x010fe2000bf06270 */
[----:B------:R4:W-:Y:S01]  /*2d170*/  @P1 STG.E desc[UR28][R4.64], R148 ;  /* 0x0000009404001986 */ /* 0x0009e2000c10191c */
[----:B------:R-:W-:Y:S01]  /*2d180*/  ISETP.LT.AND P4, PT, R200, UR36, !P4 ;  /* 0x00000024c8007c0c */ /* 0x000fe2000e781270 */
[--C-:B---3--:R-:W-:Y:S01]  /*2d190*/  IMAD.WIDE R6, R13, 0x4, R2.reuse ;  /* 0x000000040d067825 */ /* 0x108fe200078e0202 */
[----:B------:R-:W-:Y:S01]  /*2d1a0*/  IADD3 R0, PT, PT, R198, 0x53, RZ ;  /* 0x00000053c6007810 */ /* 0x000fe20007ffe0ff */
[----:B------:R-:W-:Y:S01]  /*2d1b0*/  @P6 STG.E desc[UR28][R10.64], R20 ;  /* 0x000000140a006986 */ /* 0x000fe2000c10191c */
[----:B------:R-:W-:Y:S01]  /*2d1c0*/  ISETP.LT.AND P6, PT, R199, UR42, !P0 ;  /* 0x0000002ac7007c0c */ /* 0x000fe2000c7c1270 */
[----:B------:R-:W-:Y:S01]  /*2d1d0*/  VIADD R15, R13, UR32 ;  /* 0x000000200d0f7c36 */ /* 0x000fe20008000000 */
[----:B------:R-:W3:Y:S01]  /*2d1e0*/  LDCU UR47, c[0x0][0x39c] ;  /* 0x00007380ff2f77ac */ /* 0x000ee20008000800 */
[----:B------:R2:W-:Y:S01]  /*2d1f0*/  @P3 STG.E desc[UR28][R6.64], R149 ;  /* 0x0000009506003986 */ /* 0x0005e2000c10191c */
[----:B------:R-:W-:Y:S01]  /*2d200*/  ISETP.LT.AND P3, PT, R200, UR20, !P0 ;  /* 0x00000014c8007c0c */ /* 0x000fe2000c761270 */
[----:B-1----:R-:W-:Y:S01]  /*2d210*/  IMAD.WIDE R8, R15, 0x4, R2 ;  /* 0x000000040f087825 */ /* 0x002fe200078e0202 */
[----:B------:R-:W-:Y:S01]  /*2d220*/  ISETP.GE.AND P2, PT, R0, UR24, PT ;  /* 0x0000001800007c0c */ /* 0x000fe2000bf46270 */
[----:B------:R-:W1:Y:S02]  /*2d230*/  LDCU UR15, c[0x0][0x398] ;  /* 0x00007300ff0f77ac */ /* 0x000e640008000800 */
[--C-:B----4-:R-:W-:Y:S01]  /*2d240*/  IMAD.WIDE R4, R13, 0x4, R196.reuse ;  /* 0x000000040d047825 */ /* 0x110fe200078e02c4 */
[----:B------:R-:W4:Y:S03]  /*2d250*/  LDCU UR30, c[0x0][0x39c] ;  /* 0x00007380ff1e77ac */ /* 0x000f260008000800 */
[----:B------:R-:W-:Y:S01]  /*2d260*/  VIADD R0, R198, 0x54 ;  /* 0x00000054c6007836 */ /* 0x000fe20000000000 */
[----:B------:R1:W-:Y:S01]  /*2d270*/  @P4 STG.E desc[UR28][R4.64], R21 ;  /* 0x0000001504004986 */ /* 0x0003e2000c10191c */
[----:B--2---:R-:W-:Y:S01]  /*2d280*/  IMAD.WIDE R6, R15, 0x4, R196 ;  /* 0x000000040f067825 */ /* 0x004fe200078e02c4 */
[----:B------:R-:W2:Y:S02]  /*2d290*/  LDCU UR16, c[0x0][0x398] ;  /* 0x00007300ff1077ac */ /* 0x000ea40008000800 */
[----:B------:R1:W-:Y:S01]  /*2d2a0*/  @P6 STG.E desc[UR28][R8.64], R150 ;  /* 0x0000009608006986 */ /* 0x0003e2000c10191c */
[----:B------:R-:W-:Y:S01]  /*2d2b0*/  ISETP.GE.AND P5, PT, R0, UR50, PT ;  /* 0x0000003200007c0c */ /* 0x000fe2000bfa6270 */
[----:B------:R-:W2:Y:S01]  /*2d2c0*/  LDCU UR11, c[0x0][0x398] ;  /* 0x00007300ff0b77ac */ /* 0x000ea20008000800 */
[----:B------:R-:W-:-:S02]  /*2d2d0*/  ISETP.LT.AND P6, PT, R199, UR34, !P2 ;  /* 0x00000022c7007c0c */ /* 0x000fc4000d7c1270 */
[----:B------:R-:W-:Y:S01]  /*2d2e0*/  ISETP.LT.AND P2, PT, R200, UR18, !P2 ;  /* 0x00000012c8007c0c */ /* 0x000fe2000d741270 */
[----:B------:R-:W2:Y:S01]  /*2d2f0*/  LDCU UR39, c[0x0][0x398] ;  /* 0x00007300ff2777ac */ /* 0x000ea20008000800 */
[----:B------:R2:W-:Y:S01]  /*2d300*/  @P3 STG.E desc[UR28][R6.64], R22 ;  /* 0x0000001606003986 */ /* 0x0005e2000c10191c */
[----:B------:R-:W-:Y:S01]  /*2d310*/  VIADD R0, R198, 0x55 ;  /* 0x00000055c6007836 */ /* 0x000fe20000000000 */
[----:B------:R-:W-:Y:S01]  /*2d320*/  ISETP.LT.AND P3, PT, R199, UR51, !P5 ;  /* 0x00000033c7007c0c */ /* 0x000fe2000ef61270 */
[----:B------:R-:W-:Y:S01]  /*2d330*/  VIADD R15, R15, UR32 ;  /* 0x000000200f0f7c36 */ /* 0x000fe20008000000 */
[----:B------:R-:W-:Y:S01]  /*2d340*/  ISETP.LT.AND P5, PT, R200, UR41, !P5 ;  /* 0x00000029c8007c0c */ /* 0x000fe2000efa1270 */
[----:B------:R-:W4:Y:S01]  /*2d350*/  LDCU UR49, c[0x0][0x39c] ;  /* 0x00007380ff3177ac */ /* 0x000f220008000800 */
[----:B---3--:R-:W-:Y:S01]  /*2d360*/  ISETP.GE.AND P1, PT, R0, UR47, PT ;  /* 0x0000002f00007c0c */ /* 0x008fe2000bf26270 */
[C---:B-1----:R-:W-:Y:S01]  /*2d370*/  IMAD.WIDE R4, R15.reuse, 0x4, R2 ;  /* 0x000000040f047825 */ /* 0x042fe200078e0202 */
[----:B------:R-:W1:Y:S03]  /*2d380*/  LDCU UR43, c[0x0][0x39c] ;  /* 0x00007380ff2b77ac */ /* 0x000e660008000800 */
[----:B------:R-:W-:-:S02]  /*2d390*/  VIADD R13, R15, UR32 ;  /* 0x000000200f0d7c36 */ /* 0x000fc40008000000 */
[----:B------:R-:W-:Y:S01]  /*2d3a0*/  IMAD.WIDE R8, R15, 0x4, R196 ;  /* 0x000000040f087825 */ /* 0x000fe200078e02c4 */
[----:B------:R3:W-:Y:S01]  /*2d3b0*/  @P6 STG.E desc[UR28][R4.64], R151 ;  /* 0x0000009704006986 */ /* 0x0007e2000c10191c */
[----:B------:R-:W1:Y:S02]  /*2d3c0*/  LDCU UR6, c[0x0][0x398] ;  /* 0x00007300ff0677ac */ /* 0x000e640008000800 */
[----:B------:R-:W-:Y:S02]  /*2d3d0*/  VIADD R0, R198, 0x56 ;  /* 0x00000056c6007836 */ /* 0x000fe40000000000 */
[----:B--2---:R-:W-:Y:S01]  /*2d3e0*/  IMAD.WIDE R6, R13, 0x4, R2 ;  /* 0x000000040d067825 */ /* 0x004fe200078e0202 */
[----:B------:R-:W-:Y:S01]  /*2d3f0*/  @P2 STG.E desc[UR28][R8.64], R23 ;  /* 0x0000001708002986 */ /* 0x000fe2000c10191c */
[----:B------:R-:W-:Y:S01]  /*2d400*/  ISETP.LT.AND P2, PT, R199, UR15, !P1 ;  /* 0x0000000fc7007c0c */ /* 0x000fe2000cf41270 */
[----:B------:R-:W2:Y:S01]  /*2d410*/  LDCU UR35, c[0x0][0x398] ;  /* 0x00007300ff2377ac */ /* 0x000ea20008000800 */
[C---:B------:R-:W-:Y:S01]  /*2d420*/  IMAD.WIDE R10, R13.reuse, 0x4, R196 ;  /* 0x000000040d0a7825 */ /* 0x040fe200078e02c4 */
[----:B----4-:R-:W-:Y:S01]  /*2d430*/  ISETP.GE.AND P0, PT, R0, UR30, PT ;  /* 0x0000001e00007c0c */ /* 0x010fe2000bf06270 */
[----:B------:R4:W-:Y:S01]  /*2d440*/  @P3 STG.E desc[UR28][R6.64], R152 ;  /* 0x0000009806003986 */ /* 0x0009e2000c10191c */
[----:B------:R-:W1:Y:S01]  /*2d450*/  LDCU UR38, c[0x0][0x398] ;  /* 0x00007300ff2677ac */ /* 0x000e620008000800 */
[----:B------:R-:W-:-:S02]  /*2d460*/  IADD3 R13, PT, PT, R13, UR32, RZ ;  /* 0x000000200d0d7c10 */ /* 0x000fc4000fffe0ff */
[----:B------:R-:W-:Y:S01]  /*2d470*/  @P5 STG.E desc[UR28][R10.64], R24 ;  /* 0x000000180a005986 */ /* 0x000fe2000c10191c */
[----:B------:R-:W1:Y:S01]  /*2d480*/  LDCU UR12, c[0x0][0x398] ;  /* 0x00007300ff0c77ac */ /* 0x000e620008000800 */
[----:B------:R-:W-:Y:S02]  /*2d490*/  ISETP.LT.AND P1, PT, R200, UR16, !P1 ;  /* 0x00000010c8007c0c */ /* 0x000fe4000cf21270 */
[----:B------:R-:W-:Y:S01]  /*2d4a0*/  ISETP.LT.AND P5, PT, R199, UR11, !P0 ;  /* 0x0000000bc7007c0c */ /* 0x000fe2000c7a1270 */
[----:B------:R-:W2:Y:S01]  /*2d4b0*/  LDCU UR52, c[0x0][0x39c] ;  /* 0x00007380ff3477ac */ /* 0x000ea20008000800 */
[----:B------:R-:W-:Y:S02]  /*2d4c0*/  IADD3 R0, PT, PT, R198, 0x57, RZ ;  /* 0x00000057c6007810 */ /* 0x000fe40007ffe0ff */
[----:B------:R-:W-:Y:S01]  /*2d4d0*/  ISETP.LT.AND P0, PT, R200, UR39, !P0 ;  /* 0x00000027c8007c0c */ /* 0x000fe2000c701270 */
[C---:B---3--:R-:W-:Y:S01]  /*2d4e0*/  IMAD.WIDE R4, R13.reuse, 0x4, R2 ;  /* 0x000000040d047825 */ /* 0x048fe200078e0202 */
[----:B------:R-:W-:Y:S01]  /*2d4f0*/  ISETP.GE.AND P4, PT, R0, UR49, PT ;  /* 0x0000003100007c0c */ /* 0x000fe2000bf86270 */
[----:B------:R-:W3:Y:S02]  /*2d500*/  LDCU UR45, c[0x0][0x39c] ;  /* 0x00007380ff2d77ac */ /* 0x000ee40008000800 */
[----:B------:R-:W-:-:S02]  /*2d510*/  VIADD R15, R13, UR32 ;  /* 0x000000200d0f7c36 */ /* 0x000fc40008000000 */
[----:B------:R-:W-:Y:S01]  /*2d520*/  VIADD R0, R198, 0x58 ;  /* 0x00000058c6007836 */ /* 0x000fe20000000000 */
[----:B------:R-:W3:Y:S01]  /*2d530*/  LDCU UR26, c[0x0][0x398] ;  /* 0x00007300ff1a77ac */ /* 0x000ee20008000800 */
[----:B----4-:R-:W-:Y:S01]  /*2d540*/  IMAD.WIDE R6, R13, 0x4, R196 ;  /* 0x000000040d067825 */ /* 0x010fe200078e02c4 */
[----:B------:R4:W-:Y:S01]  /*2d550*/  @P2 STG.E desc[UR28][R4.64], R153 ;  /* 0x0000009904002986 */ /* 0x0009e2000c10191c */
[----:B------:R-:W3:Y:S02]  /*2d560*/  LDCU UR33, c[0x0][0x398] ;  /* 0x00007300ff2177ac */ /* 0x000ee40008000800 */
[C---:B------:R-:W-:Y:S01]  /*2d570*/  IMAD.WIDE R8, R15.reuse, 0x4, R2 ;  /* 0x000000040f087825 */ /* 0x040fe200078e0202 */
[----:B-1----:R-:W-:Y:S01]  /*2d580*/  ISETP.GE.AND P6, PT, R0, UR43, PT ;  /* 0x0000002b00007c0c */ /* 0x002fe2000bfc6270 */
[----:B------:R1:W-:Y:S01]  /*2d590*/  @P1 STG.E desc[UR28][R6.64], R25 ;  /* 0x0000001906001986 */ /* 0x0003e2000c10191c */
[----:B------:R-:W1:Y:S03]  /*2d5a0*/  LDCU UR40, c[0x0][0x398] ;  /* 0x00007300ff2877ac */ /* 0x000e660008000800 */
[----:B------:R1:W-:Y:S01]  /*2d5b0*/  @P5 STG.E desc[UR28][R8.64], R154 ;  /* 0x0000009a08005986 */ /* 0x0003e2000c10191c */
[----:B------:R-:W3:Y:S01]  /*2d5c0*/  LDCU UR22, c[0x0][0x398] ;  /* 0x00007300ff1677ac */ /* 0x000ee20008000800 */
[----:B----4-:R-:W-:Y:S01]  /*2d5d0*/  IMAD.WIDE R4, R15, 0x4, R196 ;  /* 0x000000040f047825 */ /* 0x010fe200078e02c4 */
[----:B------:R-:W-:Y:S01]  /*2d5e0*/  ISETP.LT.AND P5, PT, R199, UR6, !P4 ;  /* 0x00000006c7007c0c */ /* 0x000fe2000e7a1270 */
[----:B------:R-:W4:Y:S01]  /*2d5f0*/  LDCU UR46, c[0x0][0x39c] ;  /* 0x00007380ff2e77ac */ /* 0x000f220008000800 */
[----:B--2---:R-:W-:Y:S01]  /*2d600*/  ISETP.LT.AND P4, PT, R200, UR35, !P4 ;  /* 0x00000023c8007c0c */ /* 0x004fe2000e781270 */
[----:B------:R-:W-:Y:S01]  /*2d610*/  VIADD R0, R198, 0x59 ;  /* 0x00000059c6007836 */ /* 0x000fe20000000000 */
[----:B------:R2:W-:Y:S01]  /*2d620*/  @P0 STG.E desc[UR28][R4.64], R26 ;  /* 0x0000001a04000986 */ /* 0x0005e2000c10191c */
[----:B------:R-:W-:Y:S01]  /*2d630*/  VIADD R15, R15, UR32 ;  /* 0x000000200f0f7c36 */ /* 0x000fe20008000000 */
[----:B------:R-:W-:Y:S01]  /*2d640*/  ISETP.LT.AND P0, PT, R199, UR38, !P6 ;  /* 0x00000026c7007c0c */ /* 0x000fe2000f701270 */
[----:B------:R-:W4:Y:S01]  /*2d650*/  LDCU UR14, c[0x0][0x398] ;  /* 0x00007300ff0e77ac */ /* 0x000f220008000800 */
[----:B------:R-:W-:Y:S01]  /*2d660*/  ISETP.LT.AND P6, PT, R200, UR12, !P6 ;  /* 0x0000000cc8007c0c */ /* 0x000fe2000f7c1270 */
[C---:B------:R-:W-:Y:S01]  /*2d670*/  VIADD R13, R15.reuse, UR32 ;  /* 0x000000200f0d7c36 */ /* 0x040fe20008000000 */
[----:B------:R-:W-:Y:S01]  /*2d680*/  ISETP.GE.AND P3, PT, R0, UR52, PT ;  /* 0x0000003400007c0c */ /* 0x000fe2000bf66270 */
[----:B------:R-:W-:Y:S01]  /*2d690*/  VIADD R0, R198, 0x5a ;  /* 0x0000005ac6007836 */ /* 0x000fe20000000000 */
[----:B------:R-:W4:Y:S01]  /*2d6a0*/  LDCU UR44, c[0x0][0x39c] ;  /* 0x00007380ff2c77ac */ /* 0x000f220008000800 */
[C---:B-1----:R-:W-:Y:S01]  /*2d6b0*/  IMAD.WIDE R6, R15.reuse, 0x4, R2 ;  /* 0x000000040f067825 */ /* 0x042fe200078e0202 */
[----:B------:R-:W1:Y:S03]  /*2d6c0*/  LDCU UR24, c[0x0][0x398] ;  /* 0x00007300ff1877ac */ /* 0x000e660008000800 */
[----:B------:R-:W-:Y:S01]  /*2d6d0*/  IMAD.WIDE R8, R15, 0x4, R196 ;  /* 0x000000040f087825 */ /* 0x000fe200078e02c4 */
[----:B---3--:R-:W-:Y:S01]  /*2d6e0*/  ISETP.GE.AND P2, PT, R0, UR45, PT ;  /* 0x0000002d00007c0c */ /* 0x008fe2000bf46270 */
[----:B------:R-:W3:Y:S02]  /*2d6f0*/  LDCU UR37, c[0x0][0x398] ;  /* 0x00007300ff2577ac */ /* 0x000ee40008000800 */
[C---:B--2---:R-:W-:Y:S01]  /*2d700*/  IMAD.WIDE R4, R13.reuse, 0x4, R2 ;  /* 0x000000040d047825 */ /* 0x044fe200078e0202 */
[----:B------:R2:W-:Y:S01]  /*2d710*/  @P5 STG.E desc[UR28][R6.64], R155 ;  /* 0x0000009b06005986 */ /* 0x0005e2000c10191c */
[----:B------:R-:W1:Y:S02]  /*2d720*/  LDCU UR48, c[0x0][0x398] ;  /* 0x00007300ff3077ac */ /* 0x000e640008000800 */
[----:B------:R-:W-:Y:S01]  /*2d730*/  IMAD.WIDE R10, R13, 0x4, R196 ;  /* 0x000000040d0a7825 */ /* 0x000fe200078e02c4 */
[----:B------:R-:W-:Y:S01]  /*2d740*/  @P4 STG.E desc[UR28][R8.64], R27 ;  /* 0x0000001b08004986 */ /* 0x000fe2000c10191c */
[----:B------:R-:W-:Y:S01]  /*2d750*/  ISETP.LT.AND P4, PT, R199, UR26, !P3 ;  /* 0x0000001ac7007c0c */ /* 0x000fe2000df81270 */
[----:B------:R-:W1:Y:S01]  /*2d760*/  LDCU UR4, c[0x0][0x39c] ;  /* 0x00007380ff0477ac */ /* 0x000e620008000800 */
[----:B------:R-:W-:Y:S01]  /*2d770*/  IADD3 R13, PT, PT, R13, UR32, RZ ;  /* 0x000000200d0d7c10 */ /* 0x000fe2000fffe0ff */
[----:B------:R3:W-:Y:S01]  /*2d780*/  @P0 STG.E desc[UR28][R4.64], R156 ;  /* 0x0000009c04000986 */ /* 0x0007e2000c10191c */
[----:B------:R-:W-:Y:S01]  /*2d790*/  ISETP.LT.AND P3, PT, R200, UR33, !P3 ;  /* 0x00000021c8007c0c */ /* 0x000fe2000df61270 */
[----:B------:R-:W1:Y:S02]  /*2d7a0*/  LDCU UR36, c[0x0][0x398] ;  /* 0x00007300ff2477ac */ /* 0x000e640008000800 */
[----:B------:R-:W-:Y:S01]  /*2d7b0*/  @P6 STG.E desc[UR28][R10.64], R28 ;  /* 0x0000001c0a006986 */ /* 0x000fe2000c10191c */
[----:B------:R-:W-:Y:S01]  /*2d7c0*/  ISETP.LT.AND P6, PT, R199, UR40, !P2 ;  /* 0x00000028c7007c0c */ /* 0x000fe2000d7c1270 */
[C---:B------:R-:W-:Y:S01]  /*2d7d0*/  VIADD R15, R13.reuse, UR32 ;  /* 0x000000200d0f7c36 */ /* 0x040fe20008000000 */
[----:B------:R-:W-:Y:S01]  /*2d7e0*/  IADD3 R0, PT, PT, R198, 0x5b, RZ ;  /* 0x0000005bc6007810 */ /* 0x000fe20007ffe0ff */
[C---:B--2---:R-:W-:Y:S01]  /*2d7f0*/  IMAD.WIDE R6, R13.reuse, 0x4, R2 ;  /* 0x000000040d067825 */ /* 0x044fe200078e0202 */
[----:B------:R-:W-:Y:S01]  /*2d800*/  ISETP.LT.AND P2, PT, R200, UR22, !P2 ;  /* 0x00000016c8007c0c */ /* 0x000fe2000d741270 */
[----:B------:R-:W2:Y:S01]  /*2d810*/  LDCU UR8, c[0x0][0x39c] ;  /* 0x00007380ff0877ac */ /* 0x000ea20008000800 */
[----:B----4-:R-:W-:Y:S01]  /*2d820*/  ISETP.GE.AND P1, PT, R0, UR46, PT ;  /* 0x0000002e00007c0c */ /* 0x010fe2000bf26270 */
[----:B---3--:R-:W-:Y:S01]  /*2d830*/  IMAD.WIDE R4, R13, 0x4, R196 ;  /* 0x000000040d047825 */ /* 0x008fe200078e02c4 */
[----:B------:R3:W-:Y:S01]  /*2d840*/  @P4 STG.E desc[UR28][R6.64], R157 ;  /* 0x0000009d06004986 */ /* 0x0007e2000c10191c */
[----:B------:R-:W4:Y:S02]  /*2d850*/  LDCU UR42, c[0x0][0x398] ;  /* 0x00007300ff2a77ac */ /* 0x000f240008000800 */
[----:B------:R-:W-:Y:S01]  /*2d860*/  IMAD.WIDE R8, R15, 0x4, R2 ;  /* 0x000000040f087825 */ /* 0x000fe200078e0202 */
[----:B------:R2:W-:Y:S01]  /*2d870*/  @P3 STG.E desc[UR28][R4.64], R29 ;  /* 0x0000001d04003986 */ /* 0x0005e2000c10191c */
[----:B------:R-:W4:Y:S02]  /*2d880*/  LDCU UR20, c[0x0][0x398] ;  /* 0x00007300ff1477ac */ /* 0x000f240008000800 */
[----:B------:R-:W-:Y:S01]  /*2d890*/  VIADD R0, R198, 0x5c ;  /* 0x0000005cc6007836 */ /* 0x000fe20000000000 */
[----:B------:R2:W-:Y:S01]  /*2d8a0*/  @P6 STG.E desc[UR28][R8.64], R158 ;  /* 0x0000009e08006986 */ /* 0x0005e2000c10191c */
[----:B------:R-:W-:Y:S01]  /*2d8b0*/  ISETP.LT.AND P6, PT, R199, UR14, !P1 ;  /* 0x0000000ec7007c0c */ /* 0x000fe2000cfc1270 */
[----:B------:R-:W4:Y:S01]  /*2d8c0*/  LDCU UR30, c[0x0][0x398] ;  /* 0x00007300ff1e77ac */ /* 0x000f220008000800 */
[C---:B---3--:R-:W-:Y:S01]  /*2d8d0*/  IMAD.WIDE R6, R15.reuse, 0x4, R196 ;  /* 0x000000040f067825 */ /* 0x048fe200078e02c4 */
[----:B------:R-:W-:Y:S01]  /*2d8e0*/  ISETP.GE.AND P5, PT, R0, UR44, PT ;  /* 0x0000002c00007c0c */ /* 0x000fe2000bfa6270 */
[----:B------:R-:W3:Y:S01]  /*2d8f0*/  LDCU UR18, c[0x0][0x39c] ;  /* 0x00007380ff1277ac */ /* 0x000ee20008000800 */
[----:B-1----:R-:W-:Y:S01]  /*2d900*/  ISETP.LT.AND P1, PT, R200, UR24, !P1 ;  /* 0x00000018c8007c0c */ /* 0x002fe2000cf21270 */
[----:B------:R-:W-:Y:S01]  /*2d910*/  VIADD R15, R15, UR32 ;  /* 0x000000200f0f7c36 */ /* 0x000fe20008000000 */
[----:B------:R1:W-:Y:S01]  /*2d920*/  @P2 STG.E desc[UR28][R6.64], R30 ;  /* 0x0000001e06002986 */ /* 0x0003e2000c10191c */
[----:B------:R-:W-:Y:S01]  /*2d930*/  ISETP.LT.AND P2, PT, R199, UR37, !P5 ;  /* 0x00000025c7007c0c */ /* 0x000fe2000ef41270 */
[----:B------:R-:W-:Y:S01]  /*2d940*/  VIADD R0, R198, 0x5d ;  /* 0x0000005dc6007836 */ /* 0x000fe20000000000 */
[----:B------:R-:W-:Y:S01]  /*2d950*/  ISETP.LT.AND P5, PT, R200, UR48, !P5 ;  /* 0x00000030c8007c0c */ /* 0x000fe2000efa1270 */
[C---:B--2---:R-:W-:Y:S01]  /*2d960*/  IMAD.WIDE R4, R15.reuse, 0x4, R2 ;  /* 0x000000040f047825 */ /* 0x044fe200078e0202 */
[----:B------:R-:W2:Y:S03]  /*2d970*/  LDCU UR15, c[0x0][0x39c] ;  /* 0x00007380ff0f77ac */ /* 0x000ea60008000800 */
[C---:B------:R-:W-:Y:S01]  /*2d980*/  VIADD R13, R15.reuse, UR32 ;  /* 0x000000200f0d7c36 */ /* 0x040fe20008000000 */
[----:B------:R-:W-:Y:S01]  /*2d990*/  ISETP.GE.AND P0, PT, R0, UR4, PT ;  /* 0x0000000400007c0c */ /* 0x000fe2000bf06270 */
[----:B------:R-:W-:Y:S01]  /*2d9a0*/  IMAD.WIDE R8, R15, 0x4, R196 ;  /* 0x000000040f087825 */ /* 0x000fe200078e02c4 */
[----:B------:R-:W-:Y:S01]  /*2d9b0*/  IADD3 R0, PT, PT, R198, 0x5e, RZ ;  /* 0x0000005ec6007810 */ /* 0x000fe20007ffe0ff */
[----:B------:R2:W-:Y:S01]  /*2d9c0*/  @P6 STG.E desc[UR28][R4.64], R159 ;  /* 0x0000009f04006986 */ /* 0x0005e2000c10191c */
[----:B------:R-:W3:Y:S01]  /*2d9d0*/  LDCU UR34, c[0x0][0x398] ;  /* 0x00007300ff2277ac */ /* 0x000ee20008000800 */
[C---:B-1----:R-:W-:Y:S01]  /*2d9e0*/  IMAD.WIDE R6, R13.reuse, 0x4, R2 ;  /* 0x000000040d067825 */ /* 0x042fe200078e0202 */
[----:B------:R-:W-:Y:S01]  /*2d9f0*/  ISETP.GE.AND P4, PT, R0, UR8, PT ;  /* 0x0000000800007c0c */ /* 0x000fe2000bf86270 */
[----:B------:R-:W-:Y:S01]  /*2da00*/  @P1 STG.E desc[UR28][R8.64], R31 ;  /* 0x0000001f08001986 */ /* 0x000fe2000c10191c */
[----:B------:R-:W1:Y:S01]  /*2da10*/  LDCU UR41, c[0x0][0x398] ;  /* 0x00007300ff2977ac */ /* 0x000e620008000800 */
[----:B------:R-:W-:Y:S01]  /*2da20*/  IMAD.WIDE R10, R13, 0x4, R196 ;  /* 0x000000040d0a7825 */ /* 0x000fe200078e02c4 */
[----:B------:R-:W-:Y:S01]  /*2da30*/  ISETP.LT.AND P1, PT, R199, UR36, !P0 ;  /* 0x00000024c7007c0c */ /* 0x000fe2000c721270 */
[----:B------:R1:W-:Y:S01]  /*2da40*/  @P2 STG.E desc[UR28][R6.64], R160 ;  /* 0x000000a006002986 */ /* 0x0003e2000c10191c */
[----:B------:R-:W1:Y:S01]  /*2da50*/  LDCU UR16, c[0x0][0x398] ;  /* 0x00007300ff1077ac */ /* 0x000e620008000800 */
[----:B----4-:R-:W-:Y:S01]  /*2da60*/  ISETP.LT.AND P2, PT, R200, UR42, !P0 ;  /* 0x0000002ac8007c0c */ /* 0x010fe2000c741270 */
[----:B------:R-:W-:Y:S01]  /*2da70*/  VIADD R13, R13, UR32 ;  /* 0x000000200d0d7c36 */ /* 0x000fe20008000000 */
[----:B------:R-:W-:Y:S01]  /*2da80*/  @P5 STG.E desc[UR28][R10.64], R32 ;  /* 0x000000200a005986 */ /* 0x000fe2000c10191c */
[----:B------:R-:W4:Y:S01]  /*2da90*/  LDCU UR43, c[0x0][0x398] ;  /* 0x00007300ff2b77ac */ /* 0x000f220008000800 */
[----:B------:R-:W-:Y:S01]  /*2daa0*/  ISETP.LT.AND P5, PT, R199, UR20, !P4 ;  /* 0x00000014c7007c0c */ /* 0x000fe2000e7a1270 */
[----:B------:R-:W-:Y:S01]  /*2dab0*/  VIADD R0, R198, 0x5f ;  /* 0x0000005fc6007836 */ /* 0x000fe20000000000 */
[----:B------:R-:W-:Y:S01]  /*2dac0*/  ISETP.LT.AND P4, PT, R200, UR30, !P4 ;  /* 0x0000001ec8007c0c */ /* 0x000fe2000e781270 */
[----:B------:R-:W4:Y:S01]  /*2dad0*/  LDCU UR11, c[0x0][0x39c] ;  /* 0x00007380ff0b77ac */ /* 0x000f220008000800 */
[C---:B--2---:R-:W-:Y:S01]  /*2dae0*/  IMAD.WIDE R4, R13.reuse, 0x4, R2 ;  /* 0x000000040d047825 */ /* 0x044fe200078e0202 */
[----:B------:R-:W2:Y:S03]  /*2daf0*/  LDCU UR6, c[0x0][0x39c] ;  /* 0x00007380ff0677ac */ /* 0x000ea60008000800 */
[C---:B------:R-:W-:Y:S01]  /*2db00*/  VIADD R15, R13.reuse, UR32 ;  /* 0x000000200d0f7c36 */ /* 0x040fe20008000000 */
[----:B---3--:R-:W-:Y:S01]  /*2db10*/  ISETP.GE.AND P3, PT, R0, UR18, PT ;  /* 0x0000001200007c0c */ /* 0x008fe2000bf66270 */
[----:B-1----:R-:W-:Y:S01]  /*2db20*/  IMAD.WIDE R6, R13, 0x4, R196 ;  /* 0x000000040d067825 */ /* 0x002fe200078e02c4 */
[----:B------:R-:W-:Y:S01]  /*2db30*/  IADD3 R0, PT, PT, R198, 0x60, RZ ;  /* 0x00000060c6007810 */ /* 0x000fe20007ffe0ff */
[----:B------:R1:W-:Y:S01]  /*2db40*/  @P1 STG.E desc[UR28][R4.64], R161 ;  /* 0x000000a104001986 */ /* 0x0003e2000c10191c */
[----:B------:R-:W3:Y:S01]  /*2db50*/  LDCU UR39, c[0x0][0x398] ;  /* 0x00007300ff2777ac */ /* 0x000ee20008000800 */
[C---:B------:R-:W-:Y:S01]  /*2db60*/  IMAD.WIDE R8, R15.reuse, 0x4, R2 ;  /* 0x000000040f087825 */ /* 0x040fe200078e0202 */
[----:B------:R-:W-:Y:S01]  /*2db70*/  ISETP.GE.AND P6, PT, R0, UR15, PT ;  /* 0x0000000f00007c0c */ /* 0x000fe2000bfc6270 */
[----:B------:R2:W-:Y:S01]  /*2db80*/  @P2 STG.E desc[UR28][R6.64], R33 ;  /* 0x0000002106002986 */ /* 0x0005e2000c10191c */
[----:B------:R-:W2:Y:S03]  /*2db90*/  LDCU UR45, c[0x0][0x398] ;  /* 0x00007300ff2d77ac */ /* 0x000ea60008000800 */
[----:B------:R2:W-:Y:S01]  /*2dba0*/  @P5 STG.E desc[UR28][R8.64], R162 ;  /* 0x000000a208005986 */ /* 0x0005e2000c10191c */
[----:B------:R-:W3:Y:S01]  /*2dbb0*/  LDCU UR35, c[0x0][0x398] ;  /* 0x00007300ff2377ac */ /* 0x000ee20008000800 */
[----:B-1----:R-:W-:Y:S01]  /*2dbc0*/  IMAD.WIDE R4, R15, 0x4, R196 ;  /* 0x000000040f047825 */ /* 0x002fe200078e02c4 */
[----:B------:R-:W-:Y:S01]  /*2dbd0*/  ISETP.LT.AND P5, PT, R199, UR34, !P3 ;  /* 0x00000022c7007c0c */ /* 0x000fe2000dfa1270 */
[----:B------:R-:W1:Y:S01]  /*2dbe0*/  LDCU UR26, c[0x0][0x398] ;  /* 0x00007300ff1a77ac */ /* 0x000e620008000800 */
[----:B------:R-:W-:Y:S01]  /*2dbf0*/  ISETP.LT.AND P3, PT, R200, UR41, !P3 ;  /* 0x00000029c8007c0c */ /* 0x000fe2000df61270 */
[----:B------:R-:W-:Y:S01]  /*2dc00*/  VIADD R15, R15, UR32 ;  /* 0x000000200f0f7c36 */ /* 0x000fe20008000000 */
[----:B------:R1:W-:Y:S01]  /*2dc10*/  @P4 STG.E desc[UR28][R4.64], R34 ;  /* 0x0000002204004986 */ /* 0x0003e2000c10191c */
[----:B------:R-:W-:Y:S01]  /*2dc20*/  ISETP.LT.AND P4, PT, R199, UR16, !P6 ;  /* 0x00000010c7007c0c */ /* 0x000fe2000f781270 */
[----:B------:R-:W3:Y:S01]  /*2dc30*/  LDCU UR12, c[0x0][0x39c] ;  /* 0x00007380ff0c77ac */ /* 0x000ee20008000800 */
[----:B------:R-:W-:-:S02]  /*2dc40*/  IADD3 R0, PT, PT, R198, 0x61, RZ ;  /* 0x00000061c6007810 */ /* 0x000fc40007ffe0ff */
[----:B----4-:R-:W-:Y:S01]  /*2dc50*/  ISETP.LT.AND P6, PT, R200, UR43, !P6 ;  /* 0x0000002bc8007c0c */ /* 0x010fe2000f7c1270 */
[----:B------:R-:W4:Y:S01]  /*2dc60*/  LDCU UR33, c[0x0][0x398] ;  /* 0x00007300ff2177ac */ /* 0x000f220008000800 */
[C---:B------:R-:W-:Y:S01]  /*2dc70*/  IADD3 R13, PT, PT, R15.reuse, UR32, RZ ;  /* 0x000000200f0d7c10 */ /* 0x040fe2000fffe0ff */
[C---:B--2---:R-:W-:Y:S01]  /*2dc80*/  IMAD.WIDE R6, R15.reuse, 0x4, R2 ;  /* 0x000000040f067825 */ /* 0x044fe200078e0202 */
[----:B------:R-:W-:Y:S01]  /*2dc90*/  ISETP.GE.AND P0, PT, R0, UR11, PT ;  /* 0x0000000b00007c0c */ /* 0x000fe2000bf06270 */
[----:B------:R-:W2:Y:S02]  /*2dca0*/  LDCU UR4, c[0x0][0x39c] ;  /* 0x00007380ff0477ac */ /* 0x000ea40008000800 */
[----:B------:R-:W-:Y:S02]  /*2dcb0*/  VIADD R0, R198, 0x62 ;  /* 0x00000062c6007836 */ /* 0x000fe40000000000 */
[----:B------:R-:W-:Y:S01]  /*2dcc0*/  IMAD.WIDE R8, R15, 0x4, R196 ;  /* 0x000000040f087825 */ /* 0x000fe200078e02c4 */
[----:B------:R2:W-:Y:S01]  /*2dcd0*/  @P5 STG.E desc[UR28][R6.64], R163 ;  /* 0x000000a306005986 */ /* 0x0005e2000c10191c */
[----:B------:R-:W2:Y:S02]  /*2dce0*/  LDCU UR38, c[0x0][0x398] ;  /* 0x00007300ff2677ac */ /* 0x000ea40008000800 */
[C---:B-1----:R-:W-:Y:S01]  /*2dcf0*/  IMAD.WIDE R4, R13.reuse, 0x4, R2 ;  /* 0x000000040d047825 */ /* 0x042fe200078e0202 */
[----:B------:R-:W-:Y:S01]  /*2dd00*/  ISETP.GE.AND P1, PT, R0, UR6, PT ;  /* 0x0000000600007c0c */ /* 0x000fe2000bf26270 */
[----:B------:R-:W1:Y:S02]  /*2dd10*/  LDCU UR22, c[0x0][0x398] ;  /* 0x00007300ff1677ac */ /* 0x000e640008000800 */
[----:B------:R-:W-:Y:S01]  /*2dd20*/  IMAD.WIDE R10, R13, 0x4, R196 ;  /* 0x000000040d0a7825 */ /* 0x000fe200078e02c4 */
[----:B------:R-:W-:Y:S01]  /*2dd30*/  @P3 STG.E desc[UR28][R8.64], R35 ;  /* 0x0000002308003986 */ /* 0x000fe2000c10191c */
[----:B---3--:R-:W-:Y:S01]  /*2dd40*/  ISETP.LT.AND P3, PT, R199, UR39, !P0 ;  /* 0x00000027c7007c0c */ /* 0x008fe2000c761270 */
[----:B------:R-:W3:Y:S01]  /*2dd50*/  LDCU UR18, c[0x0][0x398] ;  /* 0x00007300ff1277ac */ /* 0x000ee20008000800 */
[----:B------:R-:W-:Y:S01]  /*2dd60*/  VIADD R13, R13, UR32 ;  /* 0x000000200d0d7c36 */ /* 0x000fe20008000000 */
[----:B------:R1:W-:Y:S01]  /*2dd70*/  @P4 STG.E desc[UR28][R4.64], R164 ;  /* 0x000000a404004986 */ /* 0x0003e2000c10191c */
[----:B------:R-:W-:Y:S01]  /*2dd80*/  ISETP.LT.AND P0, PT, R200, UR45, !P0 ;  /* 0x0000002dc8007c0c */ /* 0x000fe2000c701270 */
[----:B------:R-:W3:Y:S02]  /*2dd90*/  LDCU UR8, c[0x0][0x39c] ;  /* 0x00007380ff0877ac */ /* 0x000ee40008000800 */
[----:B------:R-:W-:Y:S01]  /*2dda0*/  @P6 STG.E desc[UR28][R10.64], R36 ;  /* 0x000000240a006986 */ /* 0x000fe2000c10191c */
[----:B------:R-:W-:Y:S01]  /*2ddb0*/  ISETP.LT.AND P6, PT, R199, UR35, !P1 ;  /* 0x00000023c7007c0c */ /* 0x000fe2000cfc1270 */
[----:B------:R-:W3:Y:S01]  /*2ddc0*/  LDCU UR15, c[0x0][0x398] ;  /* 0x00007300ff0f77ac */ /* 0x000ee20008000800 */
[----:B------:R-:W-:-:S02]  /*2ddd0*/  IADD3 R15, PT, PT, R13, UR32, RZ ;  /* 0x000000200d0f7c10 */ /* 0x000fc4000fffe0ff */
[----:B------:R-:W-:Y:S01]  /*2dde0*/  IADD3 R0, PT, PT, R198, 0x63, RZ ;  /* 0x00000063c6007810 */ /* 0x000fe20007ffe0ff */
[C---:B--2---:R-:W-:Y:S01]  /*2ddf0*/  IMAD.WIDE R6, R13.reuse, 0x4, R2 ;  /* 0x000000040d067825 */ /* 0x044fe200078e0202 */
[----:B------:R-:W-:Y:S01]  /*2de00*/  ISETP.LT.AND P1, PT, R200, UR26, !P1 ;  /* 0x0000001ac8007c0c */ /* 0x000fe2000cf21270 */
[----:B------:R-:W2:Y:S01]  /*2de10*/  LDCU UR14, c[0x0][0x39c] ;  /* 0x00007380ff0e77ac */ /* 0x000ea20008000800 */
[----:B------:R-:W-:Y:S01]  /*2de20*/  ISETP.GE.AND P2, PT, R0, UR12, PT ;  /* 0x0000000c00007c0c */ /* 0x000fe2000bf46270 */
[----:B-1----:R-:W-:Y:S01]  /*2de30*/  IMAD.WIDE R4, R13, 0x4, R196 ;  /* 0x000000040d047825 */ /* 0x002fe200078e02c4 */
[----:B------:R1:W-:Y:S01]  /*2de40*/  @P3 STG.E desc[UR28][R6.64], R165 ;  /* 0x000000a506003986 */ /* 0x0003e2000c10191c */
[----:B------:R-:W2:Y:S02]  /*2de50*/  LDCU UR24, c[0x0][0x398] ;  /* 0x00007300ff1877ac */ /* 0x000ea40008000800 */
[----:B------:R-:W-:Y:S01]  /*2de60*/  IMAD.WIDE R8, R15, 0x4, R2 ;  /* 0x000000040f087825 */ /* 0x000fe200078e0202 */
[----:B------:R2:W-:Y:S01]  /*2de70*/  @P0 STG.E desc[UR28][R4.64], R37 ;  /* 0x0000002504000986 */ /* 0x0005e2000c10191c */
[----:B------:R-:W2:Y:S02]  /*2de80*/  LDCU UR20, c[0x0][0x398] ;  /* 0x00007300ff1477ac */ /* 0x000ea40008000800 */
[----:B------:R-:W-:Y:S01]  /*2de90*/  VIADD R0, R198, 0x64 ;  /* 0x00000064c6007836 */ /* 0x000fe20000000000 */
[----:B------:R2:W-:Y:S01]  /*2dea0*/  @P6 STG.E desc[UR28][R8.64], R166 ;  /* 0x000000a608006986 */ /* 0x0005e2000c10191c */
[----:B----4-:R-:W-:Y:S01]  /*2deb0*/  ISETP.LT.AND P6, PT, R199, UR33, !P2 ;  /* 0x00000021c7007c0c */ /* 0x010fe2000d7c1270 */
[----:B------:R-:W4:Y:S01]  /*2dec0*/  LDCU UR36, c[0x0][0x398] ;  /* 0x00007300ff2477ac */ /* 0x000f220008000800 */
[C---:B-1----:R-:W-:Y:S01]  /*2ded0*/  IMAD.WIDE R6, R15.reuse, 0x4, R196 ;  /* 0x000000040f067825 */ /* 0x042fe200078e02c4 */
[----:B------:R-:W-:Y:S01]  /*2dee0*/  ISETP.GE.AND P5, PT, R0, UR4, PT ;  /* 0x0000000400007c0c */ /* 0x000fe2000bfa6270 */
[----:B------:R-:W1:Y:S01]  /*2def0*/  LDCU UR6, c[0x0][0x39c] ;  /* 0x00007380ff0677ac */ /* 0x000e620008000800 */
[----:B------:R-:W-:Y:S01]  /*2df00*/  ISETP.LT.AND P2, PT, R200, UR38, !P2 ;  /* 0x00000026c8007c0c */ /* 0x000fe2000d741270 */
[----:B------:R-:W-:Y:S01]  /*2df10*/  VIADD R0, R198, 0x65 ;  /* 0x00000065c6007836 */ /* 0x000fe20000000000 */
[----:B------:R-:W-:Y:S01]  /*2df20*/  IADD3 R15, PT, PT, R15, UR32, RZ ;  /* 0x000000200f0f7c10 */ /* 0x000fe2000fffe0ff */
[----:B------:R1:W-:Y:S01]  /*2df30*/  @P1 STG.E desc[UR28][R6.64], R38 ;  /* 0x0000002606001986 */ /* 0x0003e2000c10191c */
[----:B------:R-:W-:Y:S01]  /*2df40*/  ISETP.LT.AND P1, PT, R199, UR22, !P5 ;  /* 0x00000016c7007c0c */ /* 0x000fe2000ef21270 */
[----:B------:R-:W4:Y:S01]  /*2df50*/  LDCU UR11, c[0x0][0x39c] ;  /* 0x00007380ff0b77ac */ /* 0x000f220008000800 */
[----:B---3--:R-:W-:Y:S01]  /*2df60*/  ISETP.LT.AND P5, PT, R200, UR18, !P5 ;  /* 0x00000012c8007c0c */ /* 0x008fe2000efa1270 */
[C---:B--2---:R-:W-:Y:S01]  /*2df70*/  IMAD.WIDE R4, R15.reuse, 0x4, R2 ;  /* 0x000000040f047825 */ /* 0x044fe200078e0202 */
[----:B------:R-:W-:Y:S01]  /*2df80*/  ISETP.GE.AND P4, PT, R0, UR8, PT ;  /* 0x0000000800007c0c */ /* 0x000fe2000bf86270 */
[----:B------:R-:W2:Y:S02]  /*2df90*/  LDCU UR30, c[0x0][0x398] ;  /* 0x00007300ff1e77ac */ /* 0x000ea40008000800 */
[----:B------:R-:W-:-:S02]  /*2dfa0*/  VIADD R13, R15, UR32 ;  /* 0x000000200f0d7c36 */ /* 0x000fc40008000000 */
[----:B------:R-:W-:Y:S01]  /*2dfb0*/  IMAD.WIDE R8, R15, 0x4, R196 ;  /* 0x000000040f087825 */ /* 0x000fe200078e02c4 */
[----:B------:R3:W-:Y:S01]  /*2dfc0*/  @P6 STG.E desc[UR28][R4.64], R167 ;  /* 0x000000a704006986 */ /* 0x0007e2000c10191c */
[----:B------:R-:W2:Y:S02]  /*2dfd0*/  LDCU UR12, c[0x0][0x398] ;  /* 0x00007300ff0c77ac */ /* 0x000ea40008000800 */
[----:B------:R-:W-:Y:S02]  /*2dfe0*/  VIADD R0, R198, 0x66 ;  /* 0x00000066c6007836 */ /* 0x000fe40000000000 */
[----:B-1----:R-:W-:Y:S01]  /*2dff0*/  IMAD.WIDE R6, R13, 0x4, R2 ;  /* 0x000000040d067825 */ /* 0x002fe200078e0202 */
[----:B------:R-:W-:Y:S01]  /*2e000*/  @P2 STG.E desc[UR28][R8.64], R39 ;  /* 0x0000002708002986 */ /* 0x000fe2000c10191c */
[----:B------:R-:W-:Y:S01]  /*2e010*/  ISETP.LT.AND P2, PT, R199, UR15, !P4 ;  /* 0x0000000fc7007c0c */ /* 0x000fe2000e741270 */
[----:B------:R-:W1:Y:S01]  /*2e020*/  LDCU UR16, c[0x0][0x398] ;  /* 0x00007300ff1077ac */ /* 0x000e620008000800 */
[C---:B------:R-:W-:Y:S01]  /*2e030*/  IMAD.WIDE R10, R13.reuse, 0x4, R196 ;  /* 0x000000040d0a7825 */ /* 0x040fe200078e02c4 */
[----:B------:R-:W-:Y:S01]  /*2e040*/  ISETP.GE.AND P3, PT, R0, UR14, PT ;  /* 0x0000000e00007c0c */ /* 0x000fe2000bf66270 */
[----:B------:R1:W-:Y:S01]  /*2e050*/  @P1 STG.E desc[UR28][R6.64], R168 ;  /* 0x000000a806001986 */ /* 0x0003e2000c10191c */
[----:B------:R-:W2:Y:S01]  /*2e060*/  LDCU UR34, c[0x0][0x398] ;  /* 0x00007300ff2277ac */ /* 0x000ea20008000800 */
[----:B------:R-:W-:-:S02]  /*2e070*/  IADD3 R13, PT, PT, R13, UR32, RZ ;  /* 0x000000200d0d7c10 */ /* 0x000fc4000fffe0ff */
[----:B------:R-:W-:Y:S01]  /*2e080*/  @P5 STG.E desc[UR28][R10.64], R40 ;  /* 0x000000280a005986 */ /* 0x000fe2000c10191c */
[----:B------:R-:W-:Y:S01]  /*2e090*/  ISETP.LT.AND P4, PT, R200, UR24, !P4 ;  /* 0x00000018c8007c0c */ /* 0x000fe2000e781270 */
[----:B------:R-:W2:Y:S01]  /*2e0a0*/  LDCU UR4, c[0x0][0x39c] ;  /* 0x00007380ff0477ac */ /* 0x000ea20008000800 */
[----:B------:R-:W-:Y:S01]  /*2e0b0*/  ISETP.LT.AND P5, PT, R199, UR20, !P3 ;  /* 0x00000014c7007c0c */ /* 0x000fe2000dfa1270 */
[----:B------:R-:W-:Y:S01]  /*2e0c0*/  VIADD R0, R198, 0x67 ;  /* 0x00000067c6007836 */ /* 0x000fe20000000000 */
[----:B----4-:R-:W-:Y:S01]  /*2e0d0*/  ISETP.LT.AND P3, PT, R200, UR36, !P3 ;  /* 0x00000024c8007c0c */ /* 0x010fe2000df61270 */
[C---:B---3--:R-:W-:Y:S01]  /*2e0e0*/  IMAD.WIDE R4, R13.reuse, 0x4, R2 ;  /* 0x000000040d047825 */ /* 0x048fe200078e0202 */
[----:B------:R-:W3:Y:S03]  /*2e0f0*/  LDCU UR8, c[0x0][0x39c] ;  /* 0x00007380ff0877ac */ /* 0x000ee60008000800 */
[C---:B------:R-:W-:Y:S01]  /*2e100*/  VIADD R15, R13.reuse, UR32 ;  /* 0x000000200d0f7c36 */ /* 0x040fe20008000000 */
[----:B------:R-:W-:Y:S01]  /*2e110*/  ISETP.GE.AND P0, PT, R0, UR6, PT ;  /* 0x0000000600007c0c */ /* 0x000fe2000bf06270 */
[----:B------:R-:W-:Y:S01]  /*2e120*/  VIADD R0, R198, 0x68 ;  /* 0x00000068c6007836 */ /* 0x000fe20000000000 */
[----:B------:R-:W4:Y:S01]  /*2e130*/  LDCU UR35, c[0x0][0x398] ;  /* 0x00007300ff2377ac */ /* 0x000f220008000800 */
[----:B-1----:R-:W-:Y:S01]  /*2e140*/  IMAD.WIDE R6, R13, 0x4, R196 ;  /* 0x000000040d067825 */ /* 0x002fe200078e02c4 */
[----:B------:R1:W-:Y:S01]  /*2e150*/  @P2 STG.E desc[UR28][R4.64], R169 ;  /* 0x000000a904002986 */ /* 0x0003e2000c10191c */
[----:B------:R-:W3:Y:S02]  /*2e160*/  LDCU UR6, c[0x0][0x39c] ;  /* 0x00007380ff0677ac */ /* 0x000ee40008000800 */
[----:B------:R-:W-:Y:S01]  /*2e170*/  IMAD.WIDE R8, R15, 0x4, R2 ;  /* 0x000000040f087825 */ /* 0x000fe200078e0202 */
[----:B------:R-:W-:Y:S01]  /*2e180*/  ISETP.GE.AND P6, PT, R0, UR11, PT ;  /* 0x0000000b00007c0c */ /* 0x000fe2000bfc6270 */
[----:B------:R3:W-:Y:S01]  /*2e190*/  @P4 STG.E desc[UR28][R6.64], R41 ;  /* 0x0000002906004986 */ /* 0x0007e2000c10191c */
[----:B------:R-:W3:Y:S01]  /*2e1a0*/  LDCU UR37, c[0x0][0x398] ;  /* 0x00007300ff2577ac */ /* 0x000ee20008000800 */
[----:B------:R-:W-:-:S02]  /*2e1b0*/  VIADD R0, R198, 0x69 ;  /* 0x00000069c6007836 */ /* 0x000fc40000000000 */
[----:B------:R3:W-:Y:S01]  /*2e1c0*/  @P5 STG.E desc[UR28][R8.64], R170 ;  /* 0x000000aa08005986 */ /* 0x0007e2000c10191c */
[----:B------:R-:W4:Y:S01]  /*2e1d0*/  LDCU UR14, c[0x0][0x398] ;  /* 0x00007300ff0e77ac */ /* 0x000f220008000800 */
[----:B-1----:R-:W-:Y:S01]  /*2e1e0*/  IMAD.WIDE R4, R15, 0x4, R196 ;  /* 0x000000040f047825 */ /* 0x002fe200078e02c4 */
[----:B--2---:R-:W-:Y:S01]  /*2e1f0*/  ISETP.LT.AND P5, PT, R199, UR30, !P0 ;  /* 0x0000001ec7007c0c */ /* 0x004fe2000c7a1270 */
[----:B------:R-:W1:Y:S01]  /*2e200*/  LDCU UR11, c[0x0][0x39c] ;  /* 0x00007380ff0b77ac */ /* 0x000e620008000800 */
[C---:B------:R-:W-:Y:S01]  /*2e210*/  ISETP.LT.AND P0, PT, R200.reuse, UR12, !P0 ;  /* 0x0000000cc8007c0c */ /* 0x040fe2000c701270 */
[----:B------:R-:W-:Y:S01]  /*2e220*/  VIADD R15, R15, UR32 ;  /* 0x000000200f0f7c36 */ /* 0x000fe20008000000 */
[----:B------:R2:W-:Y:S01]  /*2e230*/  @P3 STG.E desc[UR28][R4.64], R42 ;  /* 0x0000002a04003986 */ /* 0x0005e2000c10191c */
[----:B------:R-:W-:Y:S01]  /*2e240*/  ISETP.LT.AND P3, PT, R199, UR16, !P6 ;  /* 0x00000010c7007c0c */ /* 0x000fe2000f761270 */
[----:B------:R-:W1:Y:S01]  /*2e250*/  LDCU UR26, c[0x0][0x398] ;  /* 0x00007300ff1a77ac */ /* 0x000e620008000800 */
[----:B------:R-:W-:-:S02]  /*2e260*/  ISETP.LT.AND P6, PT, R200, UR34, !P6 ;  /* 0x00000022c8007c0c */ /* 0x000fc4000f7c1270 */
[----:B------:R-:W-:Y:S01]  /*2e270*/  ISETP.GE.AND P1, PT, R0, UR4, PT ;  /* 0x0000000400007c0c */ /* 0x000fe2000bf26270 */
[C---:B------:R-:W-:Y:S01]  /*2e280*/  VIADD R13, R15.reuse, UR32 ;  /* 0x000000200f0d7c36 */ /* 0x040fe20008000000 */
[----:B------:R-:W-:Y:S01]  /*2e290*/  IADD3 R0, PT, PT, R198, 0x6a, RZ ;  /* 0x0000006ac6007810 */ /* 0x000fe20007ffe0ff */
[----:B------:R-:W1:Y:S01]  /*2e2a0*/  LDCU UR4, c[0x0][0x39c] ;  /* 0x00007380ff0477ac */ /* 0x000e620008000800 */
[C---:B---3--:R-:W-:Y:S02]  /*2e2b0*/  IMAD.WIDE R6, R15.reuse, 0x4, R2 ;  /* 0x000000040f067825 */ /* 0x048fe400078e0202 */
[----:B------:R-:W-:Y:S01]  /*2e2c0*/  ISETP.GE.AND P2, PT, R0, UR8, PT ;  /* 0x0000000800007c0c */ /* 0x000fe2000bf46270 */
[----:B------:R-:W3:Y:S01]  /*2e2d0*/  LDCU UR18, c[0x0][0x398] ;  /* 0x00007300ff1277ac */ /* 0x000ee20008000800 */
[----:B------:R-:W-:Y:S01]  /*2e2e0*/  IMAD.WIDE R8, R15, 0x4, R196 ;  /* 0x000000040f087825 */ /* 0x000fe200078e02c4 */
[----:B------:R1:W-:Y:S01]  /*2e2f0*/  @P5 STG.E desc[UR28][R6.64], R171 ;  /* 0x000000ab06005986 */ /* 0x0003e2000c10191c */
[----:B------:R-:W1:Y:S02]  /*2e300*/  LDCU UR15, c[0x0][0x398] ;  /* 0x00007300ff0f77ac */ /* 0x000e640008000800 */
[----:B------:R-:W-:-:S02]  /*2e310*/  VIADD R0, R198, 0x6b ;  /* 0x0000006bc6007836 */ /* 0x000fc40000000000 */
[C---:B--2---:R-:W-:Y:S01]  /*2e320*/  IMAD.WIDE R4, R13.reuse, 0x4, R2 ;  /* 0x000000040d047825 */ /* 0x044fe200078e0202 */
[----:B------:R-:W-:Y:S01]  /*2e330*/  @P0 STG.E desc[UR28][R8.64], R43 ;  /* 0x0000002b08000986 */ /* 0x000fe2000c10191c */
[----:B------:R-:W2:Y:S02]  /*2e340*/  LDCU UR20, c[0x0][0x398] ;  /* 0x00007300ff1477ac */ /* 0x000ea40008000800 */
[----:B------:R-:W-:Y:S01]  /*2e350*/  IMAD.WIDE R10, R13, 0x4, R196 ;  /* 0x000000040d0a7825 */ /* 0x000fe200078e02c4 */
[----:B------:R-:W-:Y:S01]  /*2e360*/  ISETP.GE.AND P4, PT, R0, UR6, PT ;  /* 0x0000000600007c0c */ /* 0x000fe2000bf86270 */
[----:B------:R2:W-:Y:S01]  /*2e370*/  @P3 STG.E desc[UR28][R4.64], R172 ;  /* 0x000000ac04003986 */ /* 0x0005e2000c10191c */
[----:B----4-:R-:W-:Y:S01]  /*2e380*/  ISETP.LT.AND P0, PT, R199, UR35, !P1 ;  /* 0x00000023c7007c0c */ /* 0x010fe2000cf01270 */
[----:B------:R-:W4:Y:S01]  /*2e390*/  LDCU UR6, c[0x0][0x39c] ;  /* 0x00007380ff0677ac */ /* 0x000f220008000800 */
[----:B------:R-:W-:Y:S01]  /*2e3a0*/  ISETP.LT.AND P3, PT, R200, UR37, !P1 ;  /* 0x00000025c8007c0c */ /* 0x000fe2000cf61270 */
[----:B------:R-:W-:Y:S01]  /*2e3b0*/  @P6 STG.E desc[UR28][R10.64], R44 ;  /* 0x0000002c0a006986 */ /* 0x000fe2000c10191c */
[----:B------:R-:W-:Y:S01]  /*2e3c0*/  IADD3 R0, PT, PT, R198, 0x6c, RZ ;  /* 0x0000006cc6007810 */ /* 0x000fe20007ffe0ff */
[----:B------:R-:W-:Y:S01]  /*2e3d0*/  VIADD R13, R13, UR32 ;  /* 0x000000200d0d7c36 */ /* 0x000fe20008000000 */
[----:B------:R-:W-:Y:S01]  /*2e3e0*/  ISETP.LT.AND P6, PT, R199, UR14, !P2 ;  /* 0x0000000ec7007c0c */ /* 0x000fe2000d7c1270 */
[----:B------:R-:W3:Y:S01]  /*2e3f0*/  LDCU UR22, c[0x0][0x398] ;  /* 0x00007300ff1677ac */ /* 0x000ee20008000800 */
[----:B-1----:R-:W-:Y:S01]  /*2e400*/  ISETP.GE.AND P5, PT, R0, UR11, PT ;  /* 0x0000000b00007c0c */ /* 0x002fe2000bfa6270 */
[C---:B------:R-:W-:Y:S01]  /*2e410*/  VIADD R15, R13.reuse, UR32 ;  /* 0x000000200d0f7c36 */ /* 0x040fe20008000000 */
[----:B------:R-:W-:Y:S01]  /*2e420*/  IADD3 R0, PT, PT, R198, 0x6d, RZ ;  /* 0x0000006dc6007810 */ /* 0x000fe20007ffe0ff */
[----:B------:R-:W1:Y:S01]  /*2e430*/  LDCU UR8, c[0x0][0x39c] ;  /* 0x00007380ff0877ac */ /* 0x000e620008000800 */
[C---:B------:R-:W-:Y:S01]  /*2e440*/  IMAD.WIDE R6, R13.reuse, 0x4, R2 ;  /* 0x000000040d067825 */ /* 0x040fe200078e0202 */
[----:B------:R-:W-:Y:S01]  /*2e450*/  ISETP.LT.AND P2, PT, R200, UR26, !P2 ;  /* 0x0000001ac8007c0c */ /* 0x000fe2000d741270 */
[----:B------:R-:W1:Y:S02]  /*2e460*/  LDCU UR24, c[0x0][0x398] ;  /* 0x00007300ff1877ac */ /* 0x000e640008000800 */
[----:B--2---:R-:W-:Y:S01]  /*2e470*/  IMAD.WIDE R4, R13, 0x4, R196 ;  /* 0x000000040d047825 */ /* 0x004fe200078e02c4 */
[----:B------:R-:W-:Y:S01]  /*2e480*/  ISETP.GE.AND P1, PT, R0, UR4, PT ;  /* 0x0000000400007c0c */ /* 0x000fe2000bf26270 */
[----:B------:R-:W2:Y:S02]  /*2e490*/  LDCU UR30, c[0x0][0x398] ;  /* 0x00007300ff1e77ac */ /* 0x000ea40008000800 */
[----:B------:R-:W-:Y:S01]  /*2e4a0*/  IMAD.WIDE R8, R15, 0x4, R2 ;  /* 0x000000040f087825 */ /* 0x000fe200078e0202 */
[----:B------:R1:W-:Y:S01]  /*2e4b0*/  @P0 STG.E desc[UR28][R6.64], R173 ;  /* 0x000000ad06000986 */ /* 0x0003e2000c10191c */
[----:B------:R-:W2:Y:S02]  /*2e4c0*/  LDCU UR4, c[0x0][0x39c] ;  /* 0x00007380ff0477ac */ /* 0x000ea40008000800 */
[----:B------:R-:W-:Y:S01]  /*2e4d0*/  VIADD R0, R198, 0x6e ;  /* 0x0000006ec6007836 */ /* 0x000fe20000000000 */
[----:B------:R2:W-:Y:S01]  /*2e4e0*/  @P3 STG.E desc[UR28][R4.64], R45 ;  /* 0x0000002d04003986 */ /* 0x0005e2000c10191c */
[----:B------:R-:W2:Y:S03]  /*2e4f0*/  LDCU UR11, c[0x0][0x398] ;  /* 0x00007300ff0b77ac */ /* 0x000ea60008000800 */
[----:B------:R2:W-:Y:S01]  /*2e500*/  @P6 STG.E desc[UR28][R8.64], R174 ;  /* 0x000000ae08006986 */ /* 0x0005e2000c10191c */
[----:B---3--:R-:W-:Y:S01]  /*2e510*/  ISETP.LT.AND P6, PT, R199, UR18, !P4 ;  /* 0x00000012c7007c0c */ /* 0x008fe2000e7c1270 */
[----:B------:R-:W3:Y:S01]  /*2e520*/  LDCU UR12, c[0x0][0x398] ;  /* 0x00007300ff0c77ac */ /* 0x000ee20008000800 */
[C---:B-1----:R-:W-:Y:S01]  /*2e530*/  IMAD.WIDE R6, R15.reuse, 0x4, R196 ;  /* 0x000000040f067825 */ /* 0x042fe200078e02c4 */
[----:B----4-:R-:W-:Y:S01]  /*2e540*/  ISETP.GE.AND P0, PT, R0, UR6, PT ;  /* 0x0000000600007c0c */ /* 0x010fe2000bf06270 */
[----:B------:R-:W1:Y:S01]  /*2e550*/  LDCU UR6, c[0x0][0x39c] ;  /* 0x00007380ff0677ac */ /* 0x000e620008000800 */
[----:B------:R-:W-:Y:S01]  /*2e560*/  IADD3 R0, PT, PT, R198, 0x6f, RZ ;  /* 0x0000006fc6007810 */ /* 0x000fe20007ffe0ff */
[----:B------:R-:W-:Y:S01]  /*2e570*/  VIADD R15, R15, UR32 ;  /* 0x000000200f0f7c36 */ /* 0x000fe20008000000 */
[----:B------:R-:W-:Y:S01]  /*2e580*/  ISETP.LT.AND P4, PT, R200, UR15, !P4 ;  /* 0x0000000fc8007c0c */ /* 0x000fe2000e781270 */
[----:B------:R4:W-:Y:S01]  /*2e590*/  @P2 STG.E desc[UR28][R6.64], R46 ;  /* 0x0000002e06002986 */ /* 0x0009e2000c10191c */
[----:B------:R-:W-:Y:S01]  /*2e5a0*/  ISETP.LT.AND P2, PT, R199, UR20, !P5 ;  /* 0x00000014c7007c0c */ /* 0x000fe2000ef41270 */
[C---:B--2---:R-:W-:Y:S01]  /*2e5b0*/  IMAD.WIDE R4, R15.reuse, 0x4, R2 ;  /* 0x000000040f047825 */ /* 0x044fe200078e0202 */
[----:B------:R-:W-:Y:S01]  /*2e5c0*/  ISETP.GE.AND P3, PT, R0, UR8, PT ;  /* 0x0000000800007c0c */ /* 0x000fe2000bf66270 */
[----:B------:R-:W2:Y:S01]  /*2e5d0*/  LDCU UR14, c[0x0][0x398] ;  /* 0x00007300ff0e77ac */ /* 0x000ea20008000800 */
[----:B------:R-:W-:Y:S01]  /*2e5e0*/  ISETP.LT.AND P5, PT, R200, UR22, !P5 ;  /* 0x00000016c8007c0c */ /* 0x000fe2000efa1270 */
[----:B------:R-:W-:Y:S01]  /*2e5f0*/  VIADD R0, R198, 0x70 ;  /* 0x00000070c6007836 */ /* 0x000fe20000000000 */
[C---:B------:R-:W-:Y:S01]  /*2e600*/  IADD3 R13, PT, PT, R15.reuse, UR32, RZ ;  /* 0x000000200f0d7c10 */ /* 0x040fe2000fffe0ff */
[----:B------:R-:W-:Y:S01]  /*2e610*/  IMAD.WIDE R8, R15, 0x4, R196 ;  /* 0x000000040f087825 */ /* 0x000fe200078e02c4 */
[----:B------:R1:W-:Y:S01]  /*2e620*/  @P6 STG.E desc[UR28][R4.64], R175 ;  /* 0x000000af04006986 */ /* 0x0003e2000c10191c */
[----:B------:R-:W1:Y:S01]  /*2e630*/  LDCU UR16, c[0x0][0x398] ;  /* 0x00007300ff1077ac */ /* 0x000e620008000800 */
[----:B------:R-:W-:Y:S01]  /*2e640*/  ISETP.GE.AND P6, PT, R0, UR4, PT ;  /* 0x0000000400007c0c */ /* 0x000fe2000bfc6270 */
[C---:B----4-:R-:W-:Y:S01]  /*2e650*/  IMAD.WIDE R6, R13.reuse, 0x4, R2 ;  /* 0x000000040d067825 */ /* 0x050fe200078e0202 */
[----:B------:R-:W4:Y:S03]  /*2e660*/  LDCU UR4, c[0x0][0x39c] ;  /* 0x00007380ff0477ac */ /* 0x000f260008000800 */
[----:B------:R-:W-:Y:S01]  /*2e670*/  IMAD.WIDE R10, R13, 0x4, R196 ;  /* 0x000000040d0a7825 */ /* 0x000fe200078e02c4 */
[----:B------:R-:W-:Y:S01]  /*2e680*/  @P4 STG.E desc[UR28][R8.64], R47 ;  /* 0x0000002f08004986 */ /* 0x000fe2000c10191c */
[----:B------:R-:W-:Y:S01]  /*2e690*/  ISETP.LT.AND P4, PT, R199, UR24, !P1 ;  /* 0x00000018c7007c0c */ /* 0x000fe2000cf81270 */
[----:B------:R-:W2:Y:S01]  /*2e6a0*/  LDCU UR26, c[0x0][0x398] ;  /* 0x00007300ff1a77ac */ /* 0x000ea20008000800 */
[----:B------:R-:W-:Y:S01]  /*2e6b0*/  VIADD R13, R13, UR32 ;  /* 0x000000200d0d7c36 */ /* 0x000fe20008000000 */
[----:B------:R4:W-:Y:S01]  /*2e6c0*/  @P2 STG.E desc[UR28][R6.64], R176 ;  /* 0x000000b006002986 */ /* 0x0009e2000c10191c */
[----:B------:R-:W-:Y:S01]  /*2e6d0*/  ISETP.LT.AND P1, PT, R200, UR30, !P1 ;  /* 0x0000001ec8007c0c */ /* 0x000fe2000cf21270 */
[----:B------:R-:W-:Y:S01]  /*2e6e0*/  VIADD R0, R198, 0x71 ;  /* 0x00000071c6007836 */ /* 0x000fe20000000000 */
[----:B------:R-:W2:Y:S01]  /*2e6f0*/  LDCU UR18, c[0x0][0x398] ;  /* 0x00007300ff1277ac */ /* 0x000ea20008000800 */
[----:B------:R-:W-:Y:S01]  /*2e700*/  @P5 STG.E desc[UR28][R10.64], R48 ;  /* 0x000000300a005986 */ /* 0x000fe2000c10191c */
[----:B------:R-:W-:-:S02]  /*2e710*/  ISETP.LT.AND P5, PT, R199, UR11, !P0 ;  /* 0x0000000bc7007c0c */ /* 0x000fc4000c7a1270 */
[C---:B------:R-:W-:Y:S01]  /*2e720*/  IADD3 R15, PT, PT, R13.reuse, UR32, RZ ;  /* 0x000000200d0f7c10 */ /* 0x040fe2000fffe0ff */
[C---:B-1----:R-:W-:Y:S01]  /*2e730*/  IMAD.WIDE R4, R13.reuse, 0x4, R2 ;  /* 0x000000040d047825 */ /* 0x042fe200078e0202 */
[----:B---3--:R-:W-:Y:S01]  /*2e740*/  ISETP.LT.AND P0, PT, R200, UR12, !P0 ;  /* 0x0000000cc8007c0c */ /* 0x008fe2000c701270 */
[----:B------:R-:W1:Y:S01]  /*2e750*/  LDCU UR8, c[0x0][0x39c] ;  /* 0x00007380ff0877ac */ /* 0x000e620008000800 */
[----:B------:R-:W-:Y:S01]  /*2e760*/  ISETP.GE.AND P2, PT, R0, UR6, PT ;  /* 0x0000000600007c0c */ /* 0x000fe2000bf46270 */
[----:B------:R-:W-:Y:S02]  /*2e770*/  VIADD R0, R198, 0x72 ;  /* 0x00000072c6007836 */ /* 0x000fe40000000000 */
[----:B----4-:R-:W-:Y:S01]  /*2e780*/  IMAD.WIDE R6, R13, 0x4, R196 ;  /* 0x000000040d067825 */ /* 0x010fe200078e02c4 */
[----:B------:R3:W-:Y:S01]  /*2e790*/  @P4 STG.E desc[UR28][R4.64], R177 ;  /* 0x000000b104004986 */ /* 0x0007e2000c10191c */
[----:B------:R-:W4:Y:S02]  /*2e7a0*/  LDCU UR15, c[0x0][0x398] ;  /* 0x00007300ff0f77ac */ /* 0x000f240008000800 */
[C---:B------:R-:W-:Y:S01]  /*2e7b0*/  IMAD.WIDE R8, R15.reuse, 0x4, R2 ;  /* 0x000000040f087825 */ /* 0x040fe200078e0202 */
[----:B------:R-:W-:Y:S01]  /*2e7c0*/  ISETP.GE.AND P4, PT, R0, UR4, PT ;  /* 0x0000000400007c0c */ /* 0x000fe2000bf86270 */
[----:B------:R-:W1:Y:S01]  /*2e7d0*/  LDCU UR4, c[0x0][0x39c] ;  /* 0x00007380ff0477ac */ /* 0x000e620008000800 */
[----:B------:R1:W-:Y:S01]  /*2e7e0*/  @P1 STG.E desc[UR28][R6.64], R49 ;  /* 0x0000003106001986 */ /* 0x0003e2000c10191c */
[----:B------:R-:W4:Y:S03]  /*2e7f0*/  LDCU UR11, c[0x0][0x398] ;  /* 0x00007300ff0b77ac */ /* 0x000f260008000800 */
[----:B------:R1:W-:Y:S01]  /*2e800*/  @P5 STG.E desc[UR28][R8.64], R178 ;  /* 0x000000b208005986 */ /* 0x0003e2000c10191c */
[----:B---3--:R-:W-:Y:S01]  /*2e810*/  IMAD.WIDE R4, R15, 0x4, R196 ;  /* 0x000000040f047825 */ /* 0x008fe200078e02c4 */
[----:B--2---:R-:W-:Y:S01]  /*2e820*/  ISETP.LT.AND P5, PT, R199, UR14, !P3 ;  /* 0x0000000ec7007c0c */ /* 0x004fe2000dfa1270 */
[----:B------:R-:W2:Y:S01]  /*2e830*/  LDCU UR6, c[0x0][0x398] ;  /* 0x00007300ff0677ac */ /* 0x000ea20008000800 */
[----:B------:R-:W-:-:S02]  /*2e840*/  ISETP.LT.AND P3, PT, R200, UR16, !P3 ;  /* 0x00000010c8007c0c */ /* 0x000fc4000df61270 */
[----:B------:R-:W-:Y:S01]  /*2e850*/  IADD3 R15, PT, PT, R15, UR32, RZ ;  /* 0x000000200f0f7c10 */ /* 0x000fe2000fffe0ff */
[----:B------:R-:W3:Y:S01]  /*2e860*/  LDCU UR12, c[0x0][0x398] ;  /* 0x00007300ff0c77ac */ /* 0x000ee20008000800 */
[----:B------:R2:W-:Y:S01]  /*2e870*/  @P0 STG.E desc[UR28][R4.64], R50 ;  /* 0x0000003204000986 */ /* 0x0005e2000c10191c */
[----:B------:R-:W-:Y:S01]  /*2e880*/  ISETP.LT.AND P0, PT, R199, UR26, !P6 ;  /* 0x0000001ac7007c0c */ /* 0x000fe2000f701270 */
[----:B------:R-:W-:Y:S01]  /*2e890*/  VIADD R0, R198, 0x73 ;  /* 0x00000073c6007836 */ /* 0x000fe20000000000 */
[----:B------:R-:W-:Y:S01]  /*2e8a0*/  ISETP.LT.AND P6, PT, R200, UR18, !P6 ;  /* 0x00000012c8007c0c */ /* 0x000fe2000f7c1270 */
[C---:B-1----:R-:W-:Y:S01]  /*2e8b0*/  IMAD.WIDE R6, R15.reuse, 0x4, R2 ;  /* 0x000000040f067825 */ /* 0x042fe200078e0202 */
[----:B------:R-:W1:Y:S03]  /*2e8c0*/  LDCU UR14, c[0x0][0x398] ;  /* 0x00007300ff0e77ac */ /* 0x000e660008000800 */
[C---:B------:R-:W-:Y:S01]  /*2e8d0*/  VIADD R13, R15.reuse, UR32 ;  /* 0x000000200f0d7c36 */ /* 0x040fe20008000000 */
[----:B------:R-:W-:Y:S01]  /*2e8e0*/  ISETP.GE.AND P1, PT, R0, UR8, PT ;  /* 0x0000000800007c0c */ /* 0x000fe2000bf26270 */
[----:B------:R-:W-:Y:S01]  /*2e8f0*/  IMAD.WIDE R8, R15, 0x4, R196 ;  /* 0x000000040f087825 */ /* 0x000fe200078e02c4 */
[----:B------:R1:W-:Y:S01]  /*2e900*/  @P5 STG.E desc[UR28][R6.64], R179 ;  /* 0x000000b306005986 */ /* 0x0003e2000c10191c */
[----:B------:R-:W1:Y:S02]  /*2e910*/  LDCU UR8, c[0x0][0x398] ;  /* 0x00007300ff0877ac */ /* 0x000e640008000800 */
[----:B------:R-:W-:-:S02]  /*2e920*/  VIADD R0, R198, 0x74 ;  /* 0x00000074c6007836 */ /* 0x000fc40000000000 */
[----:B--2---:R-:W-:Y:S01]  /*2e930*/  IMAD.WIDE R4, R13, 0x4, R2 ;  /* 0x000000040d047825 */ /* 0x004fe200078e0202 */
[----:B------:R-:W-:Y:S01]  /*2e940*/  @P3 STG.E desc[UR28][R8.64], R51 ;  /* 0x0000003308003986 */ /* 0x000fe2000c10191c */
[----:B----4-:R-:W-:Y:S01]  /*2e950*/  ISETP.LT.AND P3, PT, R199, UR15, !P2 ;  /* 0x0000000fc7007c0c */ /* 0x010fe2000d761270 */
[----:B------:R-:W2:Y:S01]  /*2e960*/  LDCU UR15, c[0x0][0x398] ;  /* 0x00007300ff0f77ac */ /* 0x000ea20008000800 */
[C---:B------:R-:W-:Y:S01]  /*2e970*/  IMAD.WIDE R10, R13.reuse, 0x4, R196 ;  /* 0x000000040d0a7825 */ /* 0x040fe200078e02c4 */
[----:B------:R-:W-:Y:S01]  /*2e980*/  ISETP.GE.AND P5, PT, R0, UR4, PT ;  /* 0x0000000400007c0c */ /* 0x000fe2000bfa6270 */
[----:B------:R4:W-:Y:S01]  /*2e990*/  @P0 STG.E desc[UR28][R4.64], R180 ;  /* 0x000000b404000986 */ /* 0x0009e2000c10191c */
[----:B------:R-:W2:Y:S01]  /*2e9a0*/  LDCU UR4, c[0x0][0x398] ;  /* 0x00007300ff0477ac */ /* 0x000ea20008000800 */
[----:B------:R-:W-:Y:S02]  /*2e9b0*/  IADD3 R13, PT, PT, R13, UR32, RZ ;  /* 0x000000200d0d7c10 */ /* 0x000fe4000fffe0ff */
[----:B------:R-:W-:Y:S01]  /*2e9c0*/  @P6 STG.E desc[UR28][R10.64], R52 ;  /* 0x000000340a006986 */ /* 0x000fe2000c10191c */
[----:B------:R-:W-:Y:S01]  /*2e9d0*/  ISETP.LT.AND P2, PT, R200, UR11, !P2 ;  /* 0x0000000bc8007c0c */ /* 0x000fe2000d741270 */
[----:B------:R-:W-:Y:S01]  /*2e9e0*/  VIADD R0, R198, 0x75 ;  /* 0x00000075c6007836 */ /* 0x000fe20000000000 */
[----:B------:R-:W-:Y:S01]  /*2e9f0*/  ISETP.LT.AND P6, PT, R199, UR6, !P4 ;  /* 0x00000006c7007c0c */ /* 0x000fe2000e7c1270 */
[C---:B-1----:R-:W-:Y:S01]  /*2ea00*/  IMAD.WIDE R6, R13.reuse, 0x4, R2 ;  /* 0x000000040d067825 */ /* 0x042fe200078e0202 */
[----:B---3--:R-:W-:Y:S01]  /*2ea10*/  ISETP.LT.AND P4, PT, R200, UR12, !P4 ;  /* 0x0000000cc8007c0c */ /* 0x008fe2000e781270 */
[----:B------:R-:W1:Y:S02]  /*2ea20*/  LDCU UR16, c[0x0][0x398] ;  /* 0x00007300ff1077ac */ /* 0x000e640008000800 */
[----:B------:R-:W-:-:S02]  /*2ea30*/  VIADD R15, R13, UR32 ;  /* 0x000000200d0f7c36 */ /* 0x000fc40008000000 */
[----:B----4-:R-:W-:Y:S01]  /*2ea40*/  IMAD.WIDE R4, R13, 0x4, R196 ;  /* 0x000000040d047825 */ /* 0x010fe200078e02c4 */
[----:B------:R3:W-:Y:S01]  /*2ea50*/  @P3 STG.E desc[UR28][R6.64], R181 ;  /* 0x000000b506003986 */ /* 0x0007e2000c10191c */
[----:B------:R-:W4:Y:S02]  /*2ea60*/  LDCU UR6, c[0x0][0x398] ;  /* 0x00007300ff0677ac */ /* 0x000f240008000800 */
[C---:B------:R-:W-:Y:S01]  /*2ea70*/  IMAD.WIDE R8, R15.reuse, 0x4, R2 ;  /* 0x000000040f087825 */ /* 0x040fe200078e0202 */
[----:B------:R1:W-:Y:S01]  /*2ea80*/  @P2 STG.E desc[UR28][R4.64], R53 ;  /* 0x0000003504002986 */ /* 0x0003e2000c10191c */
[----:B------:R-:W-:Y:S01]  /*2ea90*/  ISETP.GE.AND P0, PT, R0, UR5, PT ;  /* 0x0000000500007c0c */ /* 0x000fe2000bf06270 */
[----:B------:R-:W1:Y:S02]  /*2eaa0*/  LDCU UR5, c[0x0][0x398] ;  /* 0x00007300ff0577ac */ /* 0x000e640008000800 */
[----:B------:R1:W-:Y:S01]  /*2eab0*/  @P6 STG.E desc[UR28][R8.64], R182 ;  /* 0x000000b608006986 */ /* 0x0003e2000c10191c */
[----:B------:R-:W1:Y:S01]  /*2eac0*/  LDCU UR11, c[0x0][0x398] ;  /* 0x00007300ff0b77ac */ /* 0x000e620008000800 */
[----:B---3--:R-:W-:Y:S01]  /*2ead0*/  IMAD.WIDE R6, R15, 0x4, R196 ;  /* 0x000000040f067825 */ /* 0x008fe200078e02c4 */
[----:B------:R-:W-:Y:S01]  /*2eae0*/  ISETP.LT.AND P6, PT, R199, UR8, !P1 ;  /* 0x00000008c7007c0c */ /* 0x000fe2000cfc1270 */
[----:B------:R-:W3:Y:S01]  /*2eaf0*/  LDCU UR12, c[0x0][0x398] ;  /* 0x00007300ff0c77ac */ /* 0x000ee20008000800 */
[----:B------:R-:W-:Y:S01]  /*2eb00*/  ISETP.LT.AND P1, PT, R200, UR14, !P1 ;  /* 0x0000000ec8007c0c */ /* 0x000fe2000cf21270 */
[----:B------:R-:W-:Y:S01]  /*2eb10*/  VIADD R15, R15, UR32 ;  /* 0x000000200f0f7c36 */ /* 0x000fe20008000000 */
[----:B------:R3:W-:Y:S01]  /*2eb20*/  @P4 STG.E desc[UR28][R6.64], R54 ;  /* 0x0000003606004986 */ /* 0x0007e2000c10191c */
[----:B--2---:R-:W-:Y:S01]  /*2eb30*/  ISETP.LT.AND P4, PT, R199, UR4, !P5 ;  /* 0x00000004c7007c0c */ /* 0x004fe2000ef81270 */
[----:B------:R-:W2:Y:S01]  /*2eb40*/  LDCU UR8, c[0x0][0x398] ;  /* 0x00007300ff0877ac */ /* 0x000ea20008000800 */
[----:B------:R-:W-:-:S02]  /*2eb50*/  IADD3 R0, PT, PT, R198, 0x76, RZ ;  /* 0x00000076c6007810 */ /* 0x000fc40007ffe0ff */
[----:B------:R-:W-:Y:S01]  /*2eb60*/  ISETP.LT.AND P5, PT, R200, UR15, !P5 ;  /* 0x0000000fc8007c0c */ /* 0x000fe2000efa1270 */
[C---:B------:R-:W-:Y:S01]  /*2eb70*/  VIADD R13, R15.reuse, UR32 ;  /* 0x000000200f0d7c36 */ /* 0x040fe20008000000 */
[----:B------:R-:W-:Y:S01]  /*2eb80*/  ISETP.GE.AND P3, PT, R0, UR31, PT ;  /* 0x0000001f00007c0c */ /* 0x000fe2000bf66270 */
[----:B------:R-:W-:Y:S01]  /*2eb90*/  VIADD R0, R198, 0x77 ;  /* 0x00000077c6007836 */ /* 0x000fe20000000000 */
[----:B------:R-:W2:Y:S01]  /*2eba0*/  LDCU UR4, c[0x0][0x398] ;  /* 0x00007300ff0477ac */ /* 0x000ea20008000800 */
[C---:B-1----:R-:W-:Y:S01]  /*2ebb0*/  IMAD.WIDE R4, R15.reuse, 0x4, R2 ;  /* 0x000000040f047825 */ /* 0x042fe200078e0202 */
[----:B------:R-:W1:Y:S03]  /*2ebc0*/  LDCU UR14, c[0x0][0x398] ;  /* 0x00007300ff0e77ac */ /* 0x000e660008000800 */
[----:B------:R-:W-:Y:S01]  /*2ebd0*/  IMAD.WIDE R8, R15, 0x4, R196 ;  /* 0x000000040f087825 */ /* 0x000fe200078e02c4 */
[----:B------:R-:W-:Y:S01]  /*2ebe0*/  ISETP.GE.AND P2, PT, R0, UR13, PT ;  /* 0x0000000d00007c0c */ /* 0x000fe2000bf46270 */
[----:B------:R-:W1:Y:S02]  /*2ebf0*/  LDCU UR15, c[0x0][0x398] ;  /* 0x00007300ff0f77ac */ /* 0x000e640008000800 */
[C---:B---3--:R-:W-:Y:S01]  /*2ec00*/  IMAD.WIDE R6, R13.reuse, 0x4, R2 ;  /* 0x000000040d067825 */ /* 0x048fe200078e0202 */
[----:B------:R3:W-:Y:S01]  /*2ec10*/  @P6 STG.E desc[UR28][R4.64], R183 ;  /* 0x000000b704006986 */ /* 0x0007e2000c10191c */
[----:B------:R-:W1:Y:S02]  /*2ec20*/  LDCU UR13, c[0x0][0x398] ;  /* 0x00007300ff0d77ac */ /* 0x000e640008000800 */
[----:B------:R-:W-:Y:S01]  /*2ec30*/  IMAD.WIDE R10, R13, 0x4, R196 ;  /* 0x000000040d0a7825 */ /* 0x000fe200078e02c4 */
[----:B------:R-:W-:Y:S01]  /*2ec40*/  @P1 STG.E desc[UR28][R8.64], R55 ;  /* 0x0000003708001986 */ /* 0x000fe2000c10191c */
[----:B------:R-:W-:-:S03]  /*2ec50*/  ISETP.LT.AND P1, PT, R199, UR16, !P0 ;  /* 0x00000010c7007c0c */ /* 0x000fc6000c721270 */
[----:B------:R1:W-:Y:S01]  /*2ec60*/  @P4 STG.E desc[UR28][R6.64], R184 ;  /* 0x000000b806004986 */ /* 0x0003e2000c10191c */
[----:B----4-:R-:W-:Y:S01]  /*2ec70*/  ISETP.LT.AND P4, PT, R200, UR6, !P0 ;  /* 0x00000006c8007c0c */ /* 0x010fe2000c781270 */
[----:B------:R-:W-:Y:S01]  /*2ec80*/  VIADD R13, R13, UR32 ;  /* 0x000000200d0d7c36 */ /* 0x000fe20008000000 */
[----:B------:R-:W-:Y:S01]  /*2ec90*/  IADD3 R0, PT, PT, R198, 0x78, RZ ;  /* 0x00000078c6007810 */ /* 0x000fe20007ffe0ff */
[----:B------:R-:W-:Y:S01]  /*2eca0*/  @P5 STG.E desc[UR28][R10.64], R56 ;  /* 0x000000380a005986 */ /* 0x000fe2000c10191c */
[----:B------:R-:W-:Y:S01]  /*2ecb0*/  ISETP.LT.AND P5, PT, R199, UR5, !P3 ;  /* 0x00000005c7007c0c */ /* 0x000fe2000dfa1270 */
[C---:B------:R-:W-:Y:S01]  /*2ecc0*/  VIADD R15, R13.reuse, UR32 ;  /* 0x000000200d0f7c36 */ /* 0x040fe20008000000 */
[----:B------:R-:W4:Y:S01]  /*2ecd0*/  LDCU UR6, c[0x0][0x398] ;  /* 0x00007300ff0677ac */ /* 0x000f220008000800 */
[----:B---3--:R-:W-:-:S04]  /*2ece0*/  IMAD.WIDE R4, R13, 0x4, R2 ;  /* 0x000000040d047825 */ /* 0x008fc800078e0202 */
[----:B-1----:R-:W-:Y:S01]  /*2ecf0*/  IMAD.WIDE R6, R13, 0x4, R196 ;  /* 0x000000040d067825 */ /* 0x002fe200078e02c4 */
[----:B------:R-:W-:Y:S01]  /*2ed00*/  ISETP.GE.AND P6, PT, R0, UR27, PT ;  /* 0x0000001b00007c0c */ /* 0x000fe2000bfc6270 */
[----:B------:R-:W1:Y:S02]  /*2ed10*/  LDCU UR5, c[0x0][0x398] ;  /* 0x00007300ff0577ac */ /* 0x000e640008000800 */
[----:B------:R-:W-:Y:S01]  /*2ed20*/  IMAD.WIDE R8, R15, 0x4, R2 ;  /* 0x000000040f087825 */ /* 0x000fe200078e0202 */
[----:B------:R3:W-:Y:S01]  /*2ed30*/  @P1 STG.E desc[UR28][R4.64], R185 ;  /* 0x000000b904001986 */ /* 0x0007e2000c10191c */
[----:B------:R-:W-:Y:S01]  /*2ed40*/  ISETP.LT.AND P3, PT, R200, UR11, !P3 ;  /* 0x0000000bc8007c0c */ /* 0x000fe2000df61270 */
[----:B------:R-:W1:Y:S01]  /*2ed50*/  LDCU UR11, c[0x0][0x398] ;  /* 0x00007300ff0b77ac */ /* 0x000e620008000800 */
[----:B------:R-:W-:Y:S01]  /*2ed60*/  IADD3 R0, PT, PT, R198, 0x79, RZ ;  /* 0x00000079c6007810 */ /* 0x000fe20007ffe0ff */
[----:B------:R1:W-:Y:S01]  /*2ed70*/  @P4 STG.E desc[UR28][R6.64], R57 ;  /* 0x0000003906004986 */ /* 0x0003e2000c10191c */
[C---:B------:R-:W-:Y:S01]  /*2ed80*/  ISETP.LT.AND P4, PT, R199.reuse, UR12, !P2 ;  /* 0x0000000cc7007c0c */ /* 0x040fe2000d781270 */
[----:B------:R-:W4:Y:S01]  /*2ed90*/  LDCU UR12, c[0x0][0x398] ;  /* 0x00007300ff0c77ac */ /* 0x000f220008000800 */
[----:B--2---:R-:W-:Y:S01]  /*2eda0*/  ISETP.LT.AND P2, PT, R200, UR8, !P2 ;  /* 0x00000008c8007c0c */ /* 0x004fe2000d741270 */
[----:B------:R2:W-:Y:S01]  /*2edb0*/  @P5 STG.E desc[UR28][R8.64], R186 ;  /* 0x000000ba08005986 */ /* 0x0005e2000c10191c */
[----:B------:R-:W-:Y:S01]  /*2edc0*/  ISETP.LT.AND P5, PT, R199, UR13, !P6 ;  /* 0x0000000dc7007c0c */ /* 0x000fe2000f7a1270 */
[----:B------:R-:W4:Y:S01]  /*2edd0*/  LDCU UR8, c[0x0][0x398] ;  /* 0x00007300ff0877ac */ /* 0x000f220008000800 */
[C---:B---3--:R-:W-:Y:S01]  /*2ede0*/  IMAD.WIDE R4, R15.reuse, 0x4, R196 ;  /* 0x000000040f047825 */ /* 0x048fe200078e02c4 */
[----:B------:R-:W-:Y:S01]  /*2edf0*/  ISETP.GE.AND P0, PT, R0, UR25, PT ;  /* 0x0000001900007c0c */ /* 0x000fe2000bf06270 */
[----:B------:R-:W3:Y:S02]  /*2ee00*/  LDCU UR13, c[0x0][0x398] ;  /* 0x00007300ff0d77ac */ /* 0x000ee40008000800 */
[----:B------:R-:W-:-:S02]  /*2ee10*/  VIADD R15, R15, UR32 ;  /* 0x000000200f0f7c36 */ /* 0x000fc40008000000 */
[----:B------:R-:W-:Y:S02]  /*2ee20*/  VIADD R0, R198, 0x7a ;  /* 0x0000007ac6007836 */ /* 0x000fe40000000000 */
[C---:B------:R-:W-:Y:S02]  /*2ee30*/  VIADD R13, R15.reuse, UR32 ;  /* 0x000000200f0d7c36 */ /* 0x040fe40008000000 */
[C---:B-1----:R-:W-:Y:S01]  /*2ee40*/  IMAD.WIDE R6, R15.reuse, 0x4, R2 ;  /* 0x000000040f067825 */ /* 0x042fe200078e0202 */
[----:B------:R-:W-:Y:S01]  /*2ee50*/  ISETP.GE.AND P1, PT, R0, UR9, PT ;  /* 0x0000000900007c0c */ /* 0x000fe2000bf26270 */
[----:B------:R-:W1:Y:S02]  /*2ee60*/  LDCU UR9, c[0x0][0x398] ;  /* 0x00007300ff0977ac */ /* 0x000e640008000800 */
[----:B--2---:R-:W-:Y:S01]  /*2ee70*/  IMAD.WIDE R8, R15, 0x4, R196 ;  /* 0x000000040f087825 */ /* 0x004fe200078e02c4 */
[----:B------:R2:W-:Y:S03]  /*2ee80*/  @P3 STG.E desc[UR28][R4.64], R58 ;  /* 0x0000003a04003986 */ /* 0x0005e6000c10191c */
[----:B------:R-:W-:Y:S01]  /*2ee90*/  IMAD.WIDE R10, R13, 0x4, R2 ;  /* 0x000000040d0a7825 */ /* 0x000fe200078e0202 */
[C---:B------:R-:W-:Y:S01]  /*2eea0*/  ISETP.LT.AND P6, PT, R200.reuse, UR4, !P6 ;  /* 0x00000004c8007c0c */ /* 0x040fe2000f7c1270 */
[----:B------:R1:W-:Y:S01]  /*2eeb0*/  @P4 STG.E desc[UR28][R6.64], R187 ;  /* 0x000000bb06004986 */ /* 0x0003e2000c10191c */
[----:B------:R-:W-:Y:S01]  /*2eec0*/  ISETP.LT.AND P4, PT, R199, UR14, !P0 ;  /* 0x0000000ec7007c0c */ /* 0x000fe2000c781270 */
[----:B------:R-:W3:Y:S02]  /*2eed0*/  LDCU UR4, c[0x0][0x398] ;  /* 0x00007300ff0477ac */ /* 0x000ee40008000800 */
[----:B------:R1:W-:Y:S01]  /*2eee0*/  @P2 STG.E desc[UR28][R8.64], R59 ;  /* 0x0000003b08002986 */ /* 0x0003e2000c10191c */
[----:B------:R-:W-:Y:S01]  /*2eef0*/  ISETP.LT.AND P2, PT, R200, UR15, !P0 ;  /* 0x0000000fc8007c0c */ /* 0x000fe2000c741270 */
[----:B------:R-:W3:Y:S01]  /*2ef00*/  LDCU UR14, c[0x0][0x398] ;  /* 0x00007300ff0e77ac */ /* 0x000ee20008000800 */
[----:B--2---:R-:W-:Y:S01]  /*2ef10*/  IMAD.WIDE R4, R13, 0x4, R196 ;  /* 0x000000040d047825 */ /* 0x004fe200078e02c4 */
[----:B------:R2:W-:Y:S01]  /*2ef20*/  @P5 STG.E desc[UR28][R10.64], R188 ;  /* 0x000000bc0a005986 */ /* 0x0005e2000c10191c */
[----:B------:R-:W-:Y:S01]  /*2ef30*/  ISETP.LT.AND P5, PT, R199, UR5, !P1 ;  /* 0x00000005c7007c0c */ /* 0x000fe2000cfa1270 */
[----:B------:R-:W3:Y:S01]  /*2ef40*/  LDCU UR5, c[0x0][0x398] ;  /* 0x00007300ff0577ac */ /* 0x000ee20008000800 */
[----:B------:R-:W-:Y:S01]  /*2ef50*/  VIADD R13, R13, UR32 ;  /* 0x000000200d0d7c36 */ /* 0x000fe20008000000 */
[----:B------:R-:W-:Y:S01]  /*2ef60*/  IADD3 R0, PT, PT, R198, 0x7b, RZ ;  /* 0x0000007bc6007810 */ /* 0x000fe20007ffe0ff */
[----:B------:R-:W3:Y:S02]  /*2ef70*/  LDCU UR15, c[0x0][0x398] ;  /* 0x00007300ff0f77ac */ /* 0x000ee40008000800 */
[C---:B------:R-:W-:Y:S01]  /*2ef80*/  VIADD R15, R13.reuse, UR32 ;  /* 0x000000200d0f7c36 */ /* 0x040fe20008000000 */
[----:B------:R-:W-:Y:S01]  /*2ef90*/  ISETP.GE.AND P3, PT, R0, UR21, PT ;  /* 0x0000001500007c0c */ /* 0x000fe2000bf66270 */
[----:B-1----:R-:W-:Y:S01]  /*2efa0*/  IMAD.WIDE R6, R13, 0x4, R2 ;  /* 0x000000040d067825 */ /* 0x002fe200078e0202 */
[----:B------:R-:W-:-:S03]  /*2efb0*/  IADD3 R0, PT, PT, R198, 0x7c, RZ ;  /* 0x0000007cc6007810 */ /* 0x000fc60007ffe0ff */
[----:B------:R-:W-:Y:S01]  /*2efc0*/  IMAD.WIDE R8, R13, 0x4, R196 ;  /* 0x000000040d087825 */ /* 0x000fe200078e02c4 */
[----:B------:R-:W-:Y:S01]  /*2efd0*/  ISETP.GE.AND P0, PT, R0, UR23, PT ;  /* 0x0000001700007c0c */ /* 0x000fe2000bf06270 */
[----:B------:R1:W-:Y:S02]  /*2efe0*/  @P6 STG.E desc[UR28][R4.64], R60 ;  /* 0x0000003c04006986 */ /* 0x0003e4000c10191c */
[----:B--2---:R-:W-:Y:S01]  /*2eff0*/  IMAD.WIDE R10, R15, 0x4, R2 ;  /* 0x000000040f0a7825 */ /* 0x004fe200078e0202 */
[C---:B----4-:R-:W-:Y:S01]  /*2f000*/  ISETP.LT.AND P1, PT, R200.reuse, UR6, !P1 ;  /* 0x00000006c8007c0c */ /* 0x050fe2000cf21270 */
[----:B------:R2:W-:Y:S01]  /*2f010*/  @P4 STG.E desc[UR28][R6.64], R189 ;  /* 0x000000bd06004986 */ /* 0x0005e2000c10191c */
[----:B------:R-:W-:Y:S01]  /*2f020*/  ISETP.LT.AND P4, PT, R199, UR11, !P3 ;  /* 0x0000000bc7007c0c */ /* 0x000fe2000df81270 */
[----:B------:R-:W-:Y:S01]  /*2f030*/  VIADD R13, R15, UR32 ;  /* 0x000000200f0d7c36 */ /* 0x000fe20008000000 */
[----:B------:R-:W-:Y:S01]  /*2f040*/  ISETP.LT.AND P3, PT, R200, UR9, !P3 ;  /* 0x00000009c8007c0c */ /* 0x000fe2000df61270 */
[----:B------:R4:W-:Y:S01]  /*2f050*/  @P2 STG.E desc[UR28][R8.64], R61 ;  /* 0x0000003d08002986 */ /* 0x0009e2000c10191c */
[----:B------:R-:W3:Y:S03]  /*2f060*/  LDCU UR6, c[0x0][0x398] ;  /* 0x00007300ff0677ac */ /* 0x000ee60008000800 */
[----:B------:R3:W-:Y:S01]  /*2f070*/  @P5 STG.E desc[UR28][R10.64], R190 ;  /* 0x000000be0a005986 */ /* 0x0007e2000c10191c */
[----:B------:R-:W-:-:S02]  /*2f080*/  ISETP.LT.AND P5, PT, R199, UR8, !P0 ;  /* 0x00000008c7007c0c */ /* 0x000fc4000c7a1270 */
[----:B------:R-:W-:Y:S02]  /*2f090*/  IADD3 R0, PT, PT, R198, 0x7d, RZ ;  /* 0x0000007dc6007810 */ /* 0x000fe40007ffe0ff */
[----:B------:R-:W-:Y:S01]  /*2f0a0*/  IADD3 R17, PT, PT, R13, UR32, RZ ;  /* 0x000000200d117c10 */ /* 0x000fe2000fffe0ff */
[----:B-1----:R-:W-:Y:S01]  /*2f0b0*/  IMAD.WIDE R4, R15, 0x4, R196 ;  /* 0x000000040f047825 */ /* 0x002fe200078e02c4 */
[----:B------:R-:W-:-:S03]  /*2f0c0*/  ISETP.GE.AND P6, PT, R0, UR17, PT ;  /* 0x0000001100007c0c */ /* 0x000fc6000bfc6270 */
[C---:B--2---:R-:W-:Y:S01]  /*2f0d0*/  IMAD.WIDE R6, R13.reuse, 0x4, R2 ;  /* 0x000000040d067825 */ /* 0x044fe200078e0202 */
[----:B------:R1:W-:Y:S03]  /*2f0e0*/  @P1 STG.E desc[UR28][R4.64], R62 ;  /* 0x0000003e04001986 */ /* 0x0003e6000c10191c */
[----:B------:R-:W-:Y:S02]  /*2f0f0*/  VIADD R0, R198, 0x7e ;  /* 0x0000007ec6007836 */ /* 0x000fe40000000000 */
[----:B----4-:R-:W-:Y:S01]  /*2f100*/  IMAD.WIDE R8, R13, 0x4, R196 ;  /* 0x000000040d087825 */ /* 0x010fe200078e02c4 */
[----:B------:R2:W-:Y:S03]  /*2f110*/  @P4 STG.E desc[UR28][R6.64], R191 ;  /* 0x000000bf06004986 */ /* 0x0005e6000c10191c */
[----:B---3--:R-:W-:Y:S01]  /*2f120*/  IMAD.WIDE R10, R17, 0x4, R2 ;  /* 0x00000004110a7825 */ /* 0x008fe200078e0202 */
[----:B------:R-:W-:-:S03]  /*2f130*/  ISETP.GE.AND P2, PT, R0, UR19, PT ;  /* 0x0000001300007c0c */ /* 0x000fc6000bf46270 */
[----:B------:R-:W-:Y:S01]  /*2f140*/  VIADD R198, R198, 0x7f ;  /* 0x0000007fc6c67836 */ /* 0x000fe20000000000 */
[----:B------:R3:W-:Y:S01]  /*2f150*/  @P3 STG.E desc[UR28][R8.64], R63 ;  /* 0x0000003f08003986 */ /* 0x0007e2000c10191c */
[----:B------:R-:W-:Y:S01]  /*2f160*/  VIADD R13, R17, UR32 ;  /* 0x00000020110d7c36 */ /* 0x000fe20008000000 */
[----:B------:R-:W-:Y:S02]  /*2f170*/  ISETP.LT.AND P0, PT, R200, UR12, !P0 ;  /* 0x0000000cc8007c0c */ /* 0x000fe4000c701270 */
[----:B------:R4:W-:Y:S01]  /*2f180*/  @P5 STG.E desc[UR28][R10.64], R192 ;  /* 0x000000c00a005986 */ /* 0x0009e2000c10191c */
[----:B------:R-:W-:Y:S02]  /*2f190*/  ISETP.GE.AND P1, PT, R198, UR7, PT ;  /* 0x00000007c6007c0c */ /* 0x000fe4000bf26270 */
[----:B------:R-:W-:Y:S02]  /*2f1a0*/  ISETP.LT.AND P5, PT, R199, UR4, !P6 ;  /* 0x00000004c7007c0c */ /* 0x000fe4000f7a1270 */
[----:B------:R-:W-:-:S02]  /*2f1b0*/  ISETP.LT.AND P6, PT, R200, UR13, !P6 ;  /* 0x0000000dc8007c0c */ /* 0x000fc4000f7c1270 */
[----:B------:R-:W-:Y:S02]  /*2f1c0*/  ISETP.LT.AND P4, PT, R199, UR5, !P2 ;  /* 0x00000005c7007c0c */ /* 0x000fe4000d781270 */
[----:B------:R-:W-:Y:S02]  /*2f1d0*/  IADD3 R15, PT, PT, R13, UR32, RZ ;  /* 0x000000200d0f7c10 */ /* 0x000fe4000fffe0ff */
[C---:B------:R-:W-:Y:S02]  /*2f1e0*/  ISETP.LT.AND P2, PT, R200.reuse, UR14, !P2 ;  /* 0x0000000ec8007c0c */ /* 0x040fe4000d741270 */
[----:B------:R-:W-:Y:S02]  /*2f1f0*/  ISETP.LT.AND P3, PT, R199, UR15, !P1 ;  /* 0x0000000fc7007c0c */ /* 0x000fe4000cf61270 */
[----:B------:R-:W-:Y:S01]  /*2f200*/  ISETP.LT.AND P1, PT, R200, UR6, !P1 ;  /* 0x00000006c8007c0c */ /* 0x000fe2000cf21270 */
[----:B-1----:R-:W-:-:S04]  /*2f210*/  IMAD.WIDE R4, R17, 0x4, R196 ;  /* 0x0000000411047825 */ /* 0x002fc800078e02c4 */
[----:B------:R-:W-:Y:S02]  /*2f220*/  VIADD R17, R15, UR32 ;  /* 0x000000200f117c36 */ /* 0x000fe40008000000 */
[C---:B--2---:R-:W-:Y:S01]  /*2f230*/  IMAD.WIDE R6, R13.reuse, 0x4, R2 ;  /* 0x000000040d067825 */ /* 0x044fe200078e0202 */
[----:B------:R1:W-:Y:S03]  /*2f240*/  @P0 STG.E desc[UR28][R4.64], R64 ;  /* 0x0000004004000986 */ /* 0x0003e6000c10191c */
[----:B---3--:R-:W-:Y:S01]  /*2f250*/  IMAD.WIDE R8, R13, 0x4, R196 ;  /* 0x000000040d087825 */ /* 0x008fe200078e02c4 */
[----:B------:R1:W-:Y:S03]  /*2f260*/  @P5 STG.E desc[UR28][R6.64], R193 ;  /* 0x000000c106005986 */ /* 0x0003e6000c10191c */
[C---:B----4-:R-:W-:Y:S01]  /*2f270*/  IMAD.WIDE R10, R15.reuse, 0x4, R2 ;  /* 0x000000040f0a7825 */ /* 0x050fe200078e0202 */
[----:B------:R1:W-:Y:S03]  /*2f280*/  @P6 STG.E desc[UR28][R8.64], R65 ;  /* 0x0000004108006986 */ /* 0x0003e6000c10191c */
[----:B------:R-:W-:Y:S01]  /*2f290*/  IMAD.WIDE R12, R15, 0x4, R196 ;  /* 0x000000040f0c7825 */ /* 0x000fe200078e02c4 */
[----:B------:R1:W-:Y:S03]  /*2f2a0*/  @P4 STG.E desc[UR28][R10.64], R194 ;  /* 0x000000c20a004986 */ /* 0x0003e6000c10191c */
[C---:B------:R-:W-:Y:S01]  /*2f2b0*/  IMAD.WIDE R2, R17.reuse, 0x4, R2 ;  /* 0x0000000411027825 */ /* 0x040fe200078e0202 */
[----:B------:R1:W-:Y:S03]  /*2f2c0*/  @P2 STG.E desc[UR28][R12.64], R66 ;  /* 0x000000420c002986 */ /* 0x0003e6000c10191c */
[----:B------:R-:W-:Y:S01]  /*2f2d0*/  IMAD.WIDE R196, R17, 0x4, R196 ;  /* 0x0000000411c47825 */ /* 0x000fe200078e02c4 */
[----:B------:R1:W-:Y:S04]  /*2f2e0*/  @P3 STG.E desc[UR28][R2.64], R195 ;  /* 0x000000c302003986 */ /* 0x0003e8000c10191c */
[----:B------:R1:W-:Y:S01]  /*2f2f0*/  @P1 STG.E desc[UR28][R196.64], R67 ;  /* 0x00000043c4001986 */ /* 0x0003e2000c10191c */
[----:B------:R-:W-:Y:S06]  /*2f300*/  BAR.SYNC.DEFER_BLOCKING 0x0 ;  /* 0x0000000000007b1d */ /* 0x000fec0000010000 */
[----:B------:R-:W-:Y:S05]  /*2f310*/  BRA.U UP0, `(.L_x_14) ;  /* 0x0000000100a07547 */ /* 0x000fea000b800000 */
[----:B------:R-:W2:Y:S01]  /*2f320*/  S2UR UR5, SR_CgaCtaId ;  /* 0x00000000000579c3 */ /* 0x000ea20000008800 */
[----:B------:R-:W-:Y:S01]  /*2f330*/  NOP ;  /* 0x0000000000007918 */ /* 0x000fe20000000000 */
[----:B------:R-:W-:Y:S01]  /*2f340*/  UMOV UR4, 0x50 ;  /* 0x0000005000047882 */ /* 0x000fe20000000000 */
[----:B------:R-:W-:Y:S01]  /*2f350*/  IMAD.U32 R0, RZ, RZ, UR10 ;  /* 0x0000000aff007e24 */ /* 0x000fe2000f8e00ff */
[----:B-1----:R-:W-:Y:S01]  /*2f360*/  MOV R3, 0xffff ;  /* 0x0000ffff00037802 */ /* 0x002fe20000000f00 */
[----:B------:R-:W-:-:S03]  /*2f370*/  IMAD.MOV.U32 R7, RZ, RZ, 0x1 ;  /* 0x00000001ff077424 */ /* 0x000fc600078e00ff */
[----:B------:R-:W-:-:S04]  /*2f380*/  LOP3.LUT R0, R0, 0xffff, RZ, 0xc0, !PT ;  /* 0x0000ffff00007812 */ /* 0x000fc800078ec0ff */
[----:B------:R-:W-:-:S05]  /*2f390*/  SHF.R.U32.HI R0, RZ, 0x5, R0 ;  /* 0x00000005ff007819 */ /* 0x000fca0000011600 */
[----:B------:R-:W-:Y:S01]  /*2f3a0*/  VIADD R2, R0, 0x10 ;  /* 0x0000001000027836 */ /* 0x000fe20000000000 */
[----:B------:R-:W-:Y:S01]  /*2f3b0*/  SHF.L.U32 R0, R3, R0, RZ ;  /* 0x0000000003007219 */ /* 0x000fe200000006ff */
[----:B--2---:R-:W-:-:S03]  /*2f3c0*/  ULEA UR6, UR5, UR4, 0x18 ;  /* 0x0000000405067291 */ /* 0x004fc6000f8ec0ff */
[----:B------:R-:W-:-:S04]  /*2f3d0*/  SHF.L.U32 R3, R7, R2, RZ ;  /* 0x0000000207037219 */ /* 0x000fc800000006ff */
[----:B------:R-:W-:Y:S02]  /*2f3e0*/  LOP3.LUT R0, R3, R0, RZ, 0xfc, !PT ;  /* 0x0000000003007212 */ /* 0x000fe400078efcff */
[----:B------:R-:W1:Y:S02]  /*2f3f0*/  LDS R5, [UR6] ;  /* 0x00000006ff057984 */ /* 0x000e640008000800 */
[C---:B------:R-:W-:Y:S02]  /*2f400*/  LOP3.LUT R2, R0.reuse, 0xffff, RZ, 0xc0, !PT ;  /* 0x0000ffff00027812 */ /* 0x040fe400078ec0ff */
[----:B-1----:R-:W-:-:S04]  /*2f410*/  LOP3.LUT R3, R0, 0xffff, R5, 0x80, !PT ;  /* 0x0000ffff00037812 */ /* 0x002fc800078e8005 */
[----:B------:R-:W-:-:S13]  /*2f420*/  ISETP.NE.AND P0, PT, R3, R2, PT ;  /* 0x000000020300720c */ /* 0x000fda0003f05270 */
[----:B------:R-:W-:Y:S05]  /*2f430*/  @P0 BRA `(.L_x_15) ;  /* 0x0000000000500947 */ /* 0x000fea0003800000 */
[----:B------:R-:W-:Y:S02]  /*2f440*/  SHF.R.U32.HI R5, RZ, 0x10, R5 ;  /* 0x00000010ff057819 */ /* 0x000fe40000011605 */
[----:B------:R-:W-:-:S04]  /*2f450*/  SHF.R.U32.HI R2, RZ, 0x10, R0 ;  /* 0x00000010ff027819 */ /* 0x000fc80000011600 */
[----:B------:R-:W-:-:S04]  /*2f460*/  LOP3.LUT R5, R5, R2, RZ, 0xc0, !PT ;  /* 0x0000000205057212 */ /* 0x000fc800078ec0ff */
[----:B------:R-:W-:-:S13]  /*2f470*/  ISETP.NE.AND P0, PT, R5, R2, PT ;  /* 0x000000020500720c */ /* 0x000fda0003f05270 */
[----:B------:R-:W-:Y:S05]  /*2f480*/  @P0 BRA `(.L_x_16) ;  /* 0x0000000000300947 */ /* 0x000fea0003800000 */
[----:B------:R-:W-:Y:S01]  /*2f490*/  R2UR UR4, R0 ;  /* 0x00000000000472ca */ /* 0x000fe200000e0000 */
[----:B------:R-:W-:Y:S01]  /*2f4a0*/  VOTEU.ANY UR5, UPT, PT ;  /* 0x0000000000057886 */ /* 0x000fe200038e0100 */
[----:B------:R-:W1:Y:S01]  /*2f4b0*/  S2R R0, SR_LANEID ;  /* 0x0000000000007919 */ /* 0x000e620000000000 */
[----:B------:R-:W-:-:S10]  /*2f4c0*/  UFLO.U32 UR5, UR5 ;  /* 0x00000005000572bd */ /* 0x000fd400080e0000 */
[----:B------:R-:W-:-:S06]  /*2f4d0*/  ULOP3.LUT UR4, URZ, UR4, URZ, 0x33, !UPT ;  /* 0x00000004ff047292 */ /* 0x000fcc000f8e33ff */
[----:B------:R-:W-:-:S04]  /*2f4e0*/  MOV R2, UR4 ;  /* 0x0000000400027c02 */ /* 0x000fc80008000f00 */
[----:B------:R-:W2:Y:S02]  /*2f4f0*/  REDUX UR7, R2 ;  /* 0x00000000020773c4 */ /* 0x000ea40000000000 */
[----:B------:R3:W-:Y:S01]  /*2f500*/  UTCATOMSWS.AND URZ, UR4 ;  /* 0x0000000400ff79e3 */ /* 0x0007e20008000000 */
[----:B-1----:R-:W-:Y:S01]  /*2f510*/  ISETP.EQ.U32.AND P0, PT, R0, UR5, PT ;  /* 0x0000000500007c0c */ /* 0x002fe2000bf02070 */
[----:B--2---:R-:W-:-:S12]  /*2f520*/  IMAD.U32 R0, RZ, RZ, UR7 ;  /* 0x00000007ff007e24 */ /* 0x004fd8000f8e00ff */
[----:B------:R3:W-:Y:S01]  /*2f530*/  @P0 ATOMS.AND RZ, [UR6], R0 ;  /* 0x00000000ffff098c */ /* 0x0007e2000a800006 */
[----:B------:R-:W-:Y:S05]  /*2f540*/  BRA `(.L_x_14) ;  /* 0x0000000000147947 */ /* 0x000fea0003800000 */
.L_x_16:
[----:B------:R-:W-:-:S07]  /*2f550*/  MOV R2, 0x2f570 ;  /* 0x0002f57000027802 */ /* 0x000fce0000000f00 */
[----:B------:R-:W-:Y:S05]  /*2f560*/  CALL.REL.NOINC `($__internal_0_$__cuda_sm10x_tcgen05_guardrail_trap_col_being_dealloced_not_returned_by_alloc) ;  /* 0x00000000002c7944 */ /* 0x000fea0003c00000 */
[----:B------:R-:W-:Y:S05]  /*2f570*/  BRA `(.L_x_14) ;  /* 0x0000000000087947 */ /* 0x000fea0003800000 */
.L_x_15:
[----:B------:R-:W-:-:S07]  /*2f580*/  MOV R2, 0x2f5a0 ;  /* 0x0002f5a000027802 */ /* 0x000fce0000000f00 */
[----:B------:R-:W-:Y:S05]  /*2f590*/  CALL.REL.NOINC `($__internal_2_$__cuda_sm10x_tcgen05_guardrail_trap_unallocated_columns_being_dealloced) ;  /* 0x0000000000387944 */ /* 0x000fea0003c00000 */
.L_x_14:
[----:B------:R-:W-:Y:S01]  /*2f5a0*/  NOP ;  /* 0x0000000000007918 */ /* 0x000fe20000000000 */
[----:B---3--:R-:W-:Y:S05]  /*2f5b0*/  EXIT ;  /* 0x000000000000794d */ /* 0x008fea0003800000 */
.L_x_9:
[----:B------:R-:W2:Y:S02]  /*2f5c0*/  SYNCS.PHASECHK.TRANS64.TRYWAIT P3, [UR4], R4 ;  /* 0x00000004ff0075a7 */ /* 0x000ea40008061104 */
[----:B--2---:R-:W-:Y:S05]  /*2f5d0*/  @!P3 BRA `(.L_x_9) ;  /* 0xfffffffc00f8b947 */ /* 0x004fea000383ffff */
[----:B------:R-:W-:Y:S05]  /*2f5e0*/  BRA `(.L_x_17) ;  /* 0xffffff1400d47947 */ /* 0x000fea000383ffff */
.L_x_13:
[----:B------:R-:W4:Y:S02]  /*2f5f0*/  SYNCS.PHASECHK.TRANS64.TRYWAIT P0, [UR4], R0 ;  /* 0x00000000ff0075a7 */ /* 0x000f240008001104 */
[----:B----4-:R-:W-:Y:S05]  /*2f600*/  @!P0 BRA `(.L_x_13) ;  /* 0xfffffffc00f88947 */ /* 0x010fea000383ffff */
[----:B------:R-:W-:Y:S05]  /*2f610*/  BRA `(.L_x_12) ;  /* 0xffffff9800307947 */ /* 0x000fea000383ffff */
        .weak           $__internal_0_$__cuda_sm10x_tcgen05_guardrail_trap_col_being_dealloced_not_returned_by_alloc
        .type           $__internal_0_$__cuda_sm10x_tcgen05_guardrail_trap_col_being_dealloced_not_returned_by_alloc,@function
        .size           $__internal_0_$__cuda_sm10x_tcgen05_guardrail_trap_col_being_dealloced_not_returned_by_alloc,($__internal_1_$__cuda_sm10x_tcgen05_guardrail_trap_phase_invalid_during_alloc - $__internal_0_$__cuda_sm10x_tcgen05_guardrail_trap_col_being_dealloced_not_returned_by_alloc)
$__internal_0_$__cuda_sm10x_tcgen05_guardrail_trap_col_being_dealloced_not_returned_by_alloc:
[----:B------:R-:W-:Y:S05]  /*2f620*/  BPT.TRAP 0x1 ;  /* 0x000000040000795c */ /* 0x000fea0000300000 */
[----:B------:R-:W-:-:S04]  /*2f630*/  IMAD.MOV.U32 R3, RZ, RZ, 0x0 ;  /* 0x00000000ff037424 */ /* 0x000fc800078e00ff */
[----:B------:R-:W-:Y:S05]  /*2f640*/  RET.REL.NODEC R2 `(matmul_kernel) ;  /* 0xfffffd08026c7950 */ /* 0x000fea0003c3ffff */
        .weak           $__internal_1_$__cuda_sm10x_tcgen05_guardrail_trap_phase_invalid_during_alloc
        .type           $__internal_1_$__cuda_sm10x_tcgen05_guardrail_trap_phase_invalid_during_alloc,@function
        .size           $__internal_1_$__cuda_sm10x_tcgen05_guardrail_trap_phase_invalid_during_alloc,($__internal_2_$__cuda_sm10x_tcgen05_guardrail_trap_unallocated_columns_being_dealloced - $__internal_1_$__cuda_sm10x_tcgen05_guardrail_trap_phase_invalid_during_alloc)
$__internal_1_$__cuda_sm10x_tcgen05_guardrail_trap_phase_invalid_during_alloc:
[----:B------:R-:W-:Y:S05]  /*2f650*/  BPT.TRAP 0x1 ;  /* 0x000000040000795c */ /* 0x000fea0000300000 */
[----:B------:R-:W-:-:S04]  /*2f660*/  HFMA2 R3, -RZ, RZ, 0, 0 ;  /* 0x00000000ff037431 */ /* 0x000fc800000001ff */
[----:B------:R-:W-:Y:S05]  /*2f670*/  RET.REL.NODEC R2 `(matmul_kernel) ;  /* 0xfffffd0802607950 */ /* 0x000fea0003c3ffff */
        .weak           $__internal_2_$__cuda_sm10x_tcgen05_guardrail_trap_unallocated_columns_being_dealloced
        .type           $__internal_2_$__cuda_sm10x_tcgen05_guardrail_trap_unallocated_columns_being_dealloced,@function
        .size           $__internal_2_$__cuda_sm10x_tcgen05_guardrail_trap_unallocated_columns_being_dealloced,(.L_x_21 - $__internal_2_$__cuda_sm10x_tcgen05_guardrail_trap_unallocated_columns_being_dealloced)
$__internal_2_$__cuda_sm10x_tcgen05_guardrail_trap_unallocated_columns_being_dealloced:
[----:B------:R-:W-:Y:S05]  /*2f680*/  BPT.TRAP 0x1 ;  /* 0x000000040000795c */ /* 0x000fea0000300000 */
[----:B------:R-:W-:-:S04]  /*2f690*/  IMAD.MOV.U32 R3, RZ, RZ, 0x0 ;  /* 0x00000000ff037424 */ /* 0x000fc800078e00ff */
[----:B------:R-:W-:Y:S05]  /*2f6a0*/  RET.REL.NODEC R2 `(matmul_kernel) ;  /* 0xfffffd0802547950 */ /* 0x000fea0003c3ffff */
.L_x_18:
[----:B------:R-:W-:-:S00]  /*2f6b0*/  BRA `(.L_x_18) ;  /* 0xfffffffc00fc7947 */ /* 0x000fc0000383ffff */
[----:B------:R-:W-:-:S00]  /*2f6c0*/  NOP ;  /* 0x0000000000007918 */ /* 0x000fc00000000000 */
        /* <DEDUP_REMOVED lines=11> */
.L_x_21:


//--------------------- .nv.shared.matmul_kernel  --------------------------
	.section	.nv.shared.matmul_kernel,"aw",@nobits
	.sectionflags	@""
	.align	16
	.zero		1024


//--------------------- .nv.shared.reserved.0     --------------------------
	.section	.nv.shared.reserved.0,"aw",@nobits
	.align	8
	.weak		__nv_reservedSMEM_offset_0_alias
	.size		__nv_reservedSMEM_offset_0_alias, 0, 64
	.other		__nv_reservedSMEM_offset_0_alias,@"STO_CUDA_RESERVED_SHARED STV_DEFAULT"
__nv_reservedSMEM_offset_0_alias:
	.zero		0
.nv.shared.reserved.0:
	.zero		64
	.weak		__nv_reservedSMEM_allocation_phase
	.type		__nv_reservedSMEM_allocation_phase,@object
	.size		__nv_reservedSMEM_allocation_phase,(.L_0 - __nv_reservedSMEM_allocation_phase)
__nv_reservedSMEM_allocation_phase:
	.zero		1
.L_0:
	.zero		7
	.weak		__nv_reservedSMEM_devtool_atexit_pc
	.type		__nv_reservedSMEM_devtool_atexit_pc,@object
	.size		__nv_reservedSMEM_devtool_atexit_pc,(__nv_reservedSMEM_allocation_mask - __nv_reservedSMEM_devtool_atexit_pc)
__nv_reservedSMEM_devtool_atexit_pc:
	.zero		8
	.weak		__nv_reservedSMEM_allocation_mask
	.type		__nv_reservedSMEM_allocation_mask,@object
	.size		__nv_reservedSMEM_allocation_mask,(.L_2 - __nv_reservedSMEM_allocation_mask)
__nv_reservedSMEM_allocation_mask:
	.zero		4
.L_2:


//--------------------- .nv.constant0.matmul_kernel --------------------------
	.section	.nv.constant0.matmul_kernel,"a",@progbits
	.sectionflags	@""
	.align	4
.nv.constant0.matmul_kernel:
	.zero		976


//--------------------- SYMBOLS --------------------------

	.type		.nv.reservedSmem.offset0,@object
	.size		.nv.reservedSmem.offset0,0x4
	.type		.nv.reservedSmem.cap,@object
	.size		.nv.reservedSmem.cap,0x4
